	.target	sm_90a

	.elftype	@"ET_EXEC"


//--------------------- .note.nv.tkinfo           --------------------------
	.section	.note.nv.tkinfo,"",@"SHT_NOTE"
	.sectionflags	@"SHF_NOTE_NV_TKINFO"
	.tkinfo
        /*0018*/ 	.word	0x00000002
        /*0030*/ 	.string	""
        /*0030*/ 	.string	"ptxas"
        /*0030*/ 	.string	"Cuda compilation tools, release 13.0, V13.0.88"
        /*0030*/ 	.string	"Build cuda_13.0.r13.0/compiler.36424714_0"
        /*0030*/ 	.string	"-v  -suppress-debug-info  -lineinfo  -arch sm_90a "



//--------------------- .note.nv.cuinfo           --------------------------
	.section	.note.nv.cuinfo,"",@"SHT_NOTE"
	.sectionflags	@"SHF_NOTE_NV_CUINFO"
        /*0018*/ 	.short	0x0002
        /*001a*/ 	.short	0x005a
        /*001c*/ 	.short	0x0082
	.zero		2


//--------------------- .nv.info                  --------------------------
	.section	.nv.info,"",@"SHT_CUDA_INFO"
	.align	4


	//----- nvinfo : EIATTR_REGCOUNT
	.align		4
        /*0000*/ 	.byte	0x04, 0x2f
        /*0002*/ 	.short	(.L_1 - .L_0)
	.align		4
.L_0:
        /*0004*/ 	.word	index@(matmul_kernel)
        /*0008*/ 	.word	0x000000ff


	//----- nvinfo : EIATTR_FRAME_SIZE
	.align		4
.L_1:
        /*000c*/ 	.byte	0x04, 0x11
        /*000e*/ 	.short	(.L_3 - .L_2)
	.align		4
.L_2:
        /*0010*/ 	.word	index@(matmul_kernel)
        /*0014*/ 	.word	0x000012d8


	//----- nvinfo : EIATTR_MIN_STACK_SIZE
	.align		4
.L_3:
        /*0018*/ 	.byte	0x04, 0x12
        /*001a*/ 	.short	(.L_5 - .L_4)
	.align		4
.L_4:
        /*001c*/ 	.word	index@(matmul_kernel)
        /*0020*/ 	.word	0x000012d8
.L_5:


//--------------------- .nv.compat                --------------------------
	.section	.nv.compat,"",@"SHT_CUDA_COMPAT_INFO"
	.align	4
        /*0000*/ 	.byte	0x02, 0x09, 0x01, 0x00, 0x02, 0x02, 0x04, 0x00, 0x02, 0x05, 0x05, 0x00, 0x03, 0x07, 0x01, 0x01
        /*0010*/ 	.byte	0x02, 0x03, 0x00, 0x00, 0x02, 0x06, 0x01, 0x00, 0x04, 0x0b, 0x08, 0x00, 0x00, 0x00, 0x00, 0x00
        /*0020*/ 	.byte	0x00, 0x00, 0x00, 0x00


//--------------------- .nv.info.matmul_kernel    --------------------------
	.section	.nv.info.matmul_kernel,"",@"SHT_CUDA_INFO"
	.sectionflags	@""
	.align	4


	//----- nvinfo : EIATTR_CUDA_API_VERSION
	.align		4
        /*0000*/ 	.byte	0x04, 0x37
        /*0002*/ 	.short	(.L_7 - .L_6)
.L_6:
        /*0004*/ 	.word	0x00000082


	//----- nvinfo : EIATTR_KPARAM_INFO
	.align		4
.L_7:
        /*0008*/ 	.byte	0x04, 0x17
        /*000a*/ 	.short	(.L_9 - .L_8)
.L_8:
        /*000c*/ 	.word	0x00000000
        /*0010*/ 	.short	0x000d
        /*0012*/ 	.short	0x0048
        /*0014*/ 	.byte	0x00, 0xf4, 0x21, 0x00


	//----- nvinfo : EIATTR_KPARAM_INFO
	.align		4
.L_9:
        /*0018*/ 	.byte	0x04, 0x17
        /*001a*/ 	.short	(.L_11 - .L_10)
.L_10:
        /*001c*/ 	.word	0x00000000
        /*0020*/ 	.short	0x000c
        /*0022*/ 	.short	0x0040
        /*0024*/ 	.byte	0x00, 0xf4, 0x21, 0x00


	//----- nvinfo : EIATTR_KPARAM_INFO
	.align		4
.L_11:
        /*0028*/ 	.byte	0x04, 0x17
        /*002a*/ 	.short	(.L_13 - .L_12)
.L_12:
        /*002c*/ 	.word	0x00000000
        /*0030*/ 	.short	0x000b
        /*0032*/ 	.short	0x0038
        /*0034*/ 	.byte	0x00, 0xf0, 0x11, 0x00


	//----- nvinfo : EIATTR_KPARAM_INFO
	.align		4
.L_13:
        /*0038*/ 	.byte	0x04, 0x17
        /*003a*/ 	.short	(.L_15 - .L_14)
.L_14:
        /*003c*/ 	.word	0x00000000
        /*0040*/ 	.short	0x000a
        /*0042*/ 	.short	0x0034
        /*0044*/ 	.byte	0x00, 0xf0, 0x11, 0x00


	//----- nvinfo : EIATTR_KPARAM_INFO
	.align		4
.L_15:
        /*0048*/ 	.byte	0x04, 0x17
        /*004a*/ 	.short	(.L_17 - .L_16)
.L_16:
        /*004c*/ 	.word	0x00000000
        /*0050*/ 	.short	0x0009
        /*0052*/ 	.short	0x0030
        /*0054*/ 	.byte	0x00, 0xf0, 0x11, 0x00


	//----- nvinfo : EIATTR_KPARAM_INFO
	.align		4
.L_17:
        /*0058*/ 	.byte	0x04, 0x17
        /*005a*/ 	.short	(.L_19 - .L_18)
.L_18:
        /*005c*/ 	.word	0x00000000
        /*0060*/ 	.short	0x0008
        /*0062*/ 	.short	0x002c
        /*0064*/ 	.byte	0x00, 0xf0, 0x11, 0x00


	//----- nvinfo : EIATTR_KPARAM_INFO
	.align		4
.L_19:
        /*0068*/ 	.byte	0x04, 0x17
        /*006a*/ 	.short	(.L_21 - .L_20)
.L_20:
        /*006c*/ 	.word	0x00000000
        /*0070*/ 	.short	0x0007
        /*0072*/ 	.short	0x0028
        /*0074*/ 	.byte	0x00, 0xf0, 0x11, 0x00


	//----- nvinfo : EIATTR_KPARAM_INFO
	.align		4
.L_21:
        /*0078*/ 	.byte	0x04, 0x17
        /*007a*/ 	.short	(.L_23 - .L_22)
.L_22:
        /*007c*/ 	.word	0x00000000
        /*0080*/ 	.short	0x0006
        /*0082*/ 	.short	0x0024
        /*0084*/ 	.byte	0x00, 0xf0, 0x11, 0x00


	//----- nvinfo : EIATTR_KPARAM_INFO
	.align		4
.L_23:
        /*0088*/ 	.byte	0x04, 0x17
        /*008a*/ 	.short	(.L_25 - .L_24)
.L_24:
        /*008c*/ 	.word	0x00000000
        /*0090*/ 	.short	0x0005
        /*0092*/ 	.short	0x0020
        /*0094*/ 	.byte	0x00, 0xf0, 0x11, 0x00


	//----- nvinfo : EIATTR_KPARAM_INFO
	.align		4
.L_25:
        /*0098*/ 	.byte	0x04, 0x17
        /*009a*/ 	.short	(.L_27 - .L_26)
.L_26:
        /*009c*/ 	.word	0x00000000
        /*00a0*/ 	.short	0x0004
        /*00a2*/ 	.short	0x001c
        /*00a4*/ 	.byte	0x00, 0xf0, 0x11, 0x00


	//----- nvinfo : EIATTR_KPARAM_INFO
	.align		4
.L_27:
        /*00a8*/ 	.byte	0x04, 0x17
        /*00aa*/ 	.short	(.L_29 - .L_28)
.L_28:
        /*00ac*/ 	.word	0x00000000
        /*00b0*/ 	.short	0x0003
        /*00b2*/ 	.short	0x0018
        /*00b4*/ 	.byte	0x00, 0xf0, 0x11, 0x00


	//----- nvinfo : EIATTR_KPARAM_INFO
	.align		4
.L_29:
        /*00b8*/ 	.byte	0x04, 0x17
        /*00ba*/ 	.short	(.L_31 - .L_30)
.L_30:
        /*00bc*/ 	.word	0x00000000
        /*00c0*/ 	.short	0x0002
        /*00c2*/ 	.short	0x0010
        /*00c4*/ 	.byte	0x00, 0xf4, 0x21, 0x00


	//----- nvinfo : EIATTR_KPARAM_INFO
	.align		4
.L_31:
        /*00c8*/ 	.byte	0x04, 0x17
        /*00ca*/ 	.short	(.L_33 - .L_32)
.L_32:
        /*00cc*/ 	.word	0x00000000
        /*00d0*/ 	.short	0x0001
        /*00d2*/ 	.short	0x0008
        /*00d4*/ 	.byte	0x00, 0xf4, 0x21, 0x00


	//----- nvinfo : EIATTR_KPARAM_INFO
	.align		4
.L_33:
        /*00d8*/ 	.byte	0x04, 0x17
        /*00da*/ 	.short	(.L_35 - .L_34)
.L_34:
        /*00dc*/ 	.word	0x00000000
        /*00e0*/ 	.short	0x0000
        /*00e2*/ 	.short	0x0000
        /*00e4*/ 	.byte	0x00, 0xf4, 0x21, 0x00


	//----- nvinfo : EIATTR_EXPLICIT_CLUSTER
	.align		4
.L_35:
        /*00e8*/ 	.byte	0x01, 0x3e
	.zero		2


	//----- nvinfo : EIATTR_CTA_PER_CLUSTER
	.align		4
        /*00ec*/ 	.byte	0x04, 0x3d
        /*00ee*/ 	.short	(.L_37 - .L_36)
.L_36:
        /*00f0*/ 	.word	0x00000002
        /*00f4*/ 	.word	0x00000001
        /*00f8*/ 	.word	0x00000001


	//----- nvinfo : EIATTR_SPARSE_MMA_MASK
	.align		4
.L_37:
        /*00fc*/ 	.byte	0x03, 0x50
        /*00fe*/ 	.short	0x0000


	//----- nvinfo : EIATTR_MAXREG_COUNT
	.align		4
        /*0100*/ 	.byte	0x03, 0x1b
        /*0102*/ 	.short	0x00ff


	//----- nvinfo : EIATTR_NUM_BARRIERS
	.align		4
        /*0104*/ 	.byte	0x02, 0x4c
        /*0106*/ 	.byte	0x01
	.zero		1


	//----- nvinfo : EIATTR_ANNOTATIONS
	.align		4
        /*0108*/ 	.byte	0x04, 0x55
        /*010a*/ 	.short	(.L_39 - .L_38)


	//   ....[0]....
.L_38:
        /*010c*/ 	.word	0x00000001
        /*0110*/ 	.byte	0x70, 0x00, 0x00, 0x00, 0x01, 0x00, 0x00, 0x00, 0xb0, 0x00, 0x00, 0x00, 0x01, 0x00, 0x00, 0x00
        /* <DEDUP_REMOVED lines=2549> */
        /*a070*/ 	.byte	0x20, 0xf4, 0x03, 0x00


	//----- nvinfo : EIATTR_MERCURY_ISA_VERSION
	.align		4
.L_39:
        /*a074*/ 	.byte	0x03, 0x5f
        /*a076*/ 	.short	0x0101


	//----- nvinfo : EIATTR_EXIT_INSTR_OFFSETS
	.align		4
        /*a078*/ 	.byte	0x04, 0x1c
        /*a07a*/ 	.short	(.L_41 - .L_40)


	//   ....[0]....
.L_40:
        /*a07c*/ 	.word	0x00040090


	//   ....[1]....
        /*a080*/ 	.word	0x000400b0


	//----- nvinfo : EIATTR_REQNTID
	.align		4
.L_41:
        /*a084*/ 	.byte	0x04, 0x10
        /*a086*/ 	.short	(.L_43 - .L_42)
.L_42:
        /*a088*/ 	.word	0x00000080
        /*a08c*/ 	.word	0x00000001
        /*a090*/ 	.word	0x00000001


	//----- nvinfo : EIATTR_CBANK_PARAM_SIZE
	.align		4
.L_43:
        /*a094*/ 	.byte	0x03, 0x19
        /*a096*/ 	.short	0x0050


	//----- nvinfo : EIATTR_PARAM_CBANK
	.align		4
        /*a098*/ 	.byte	0x04, 0x0a
        /*a09a*/ 	.short	(.L_45 - .L_44)
	.align		4
.L_44:
        /*a09c*/ 	.word	index@(.nv.constant0.matmul_kernel)
        /*a0a0*/ 	.short	0x0210
        /*a0a2*/ 	.short	0x0050


	//----- nvinfo : EIATTR_SW_WAR
	.align		4
.L_45:
        /*a0a4*/ 	.byte	0x04, 0x36
        /*a0a6*/ 	.short	(.L_47 - .L_46)
.L_46:
        /*a0a8*/ 	.word	0x00000008
.L_47:


//--------------------- .nv.callgraph             --------------------------
	.section	.nv.callgraph,"",@"SHT_CUDA_CALLGRAPH"
	.align	4
	.sectionentsize	8
	.align		4
        /*0000*/ 	.word	0x00000000
	.align		4
        /*0004*/ 	.word	0xffffffff
	.align		4
        /*0008*/ 	.word	0x00000000
	.align		4
        /*000c*/ 	.word	0xfffffffe
	.align		4
        /*0010*/ 	.word	0x00000000
	.align		4
        /*0014*/ 	.word	0xfffffffd
	.align		4
        /*0018*/ 	.word	0x00000000
	.align		4
        /*001c*/ 	.word	0xfffffffc


//--------------------- .text.matmul_kernel       --------------------------
	.section	.text.matmul_kernel,"ax",@progbits
	.align	128
        .global         matmul_kernel
        .type           matmul_kernel,@function
        .size           matmul_kernel,(.L_x_3 - matmul_kernel)
        .other          matmul_kernel,@"STO_CUDA_ENTRY STV_DEFAULT"
matmul_kernel:
.text.matmul_kernel:
[----:B------:R-:W0:Y:S02]  /*0000*/  LDC R1, c[0x0][0x28] ;  /* 0x00000a00ff017b82 */ /* 0x000e240000000800 */
[----:B0-----:R-:W-:-:S06]  /*0010*/  VIADD R1, R1, 0xffffed28 ;  /* 0xffffed2801017836 */ /* 0x001fcc0000000000 */
[----:B------:R-:W0:Y:S01]  /*0020*/  LDC.64 R2, c[0x0][0x228] ;  /* 0x00008a00ff027b82 */ /* 0x000e220000000a00 */
[----:B------:R-:W1:Y:S01]  /*0030*/  S2R R153, SR_TID.X ;  /* 0x0000000000997919 */ /* 0x000e620000002100 */
[----:B------:R-:W-:Y:S01]  /*0040*/  UMOV UR6, 0x400 ;  /* 0x0000040000067882 */ /* 0x000fe20000000000 */
[----:B------:R-:W-:Y:S01]  /*0050*/  ULDC.64 UR32, c[0x0][0x208] ;  /* 0x0000820000207ab9 */ /* 0x000fe20000000a00 */
[----:B------:R-:W-:Y:S01]  /*0060*/  CS2R R24, SRZ ;  /* 0x0000000000187805 */ /* 0x000fe2000001ff00 */
[----:B------:R2:W-:Y:S01]  /*0070*/  STL [R1+0x400], RZ ;  /* 0x000400ff01007387 */ /* 0x0005e20000100800 */
[----:B------:R-:W-:Y:S02]  /*0080*/  CS2R R26, SRZ ;  /* 0x00000000001a7805 */ /* 0x000fe4000001ff00 */
[----:B------:R-:W-:Y:S01]  /*0090*/  CS2R R28, SRZ ;  /* 0x00000000001c7805 */ /* 0x000fe2000001ff00 */
[----:B------:R-:W3:Y:S01]  /*00a0*/  S2UR UR4, SR_CTAID.X ;  /* 0x00000000000479c3 */ /* 0x000ee20000002500 */
[----:B------:R2:W-:Y:S01]  /*00b0*/  STL [R1+0x404], RZ ;  /* 0x000404ff01007387 */ /* 0x0005e20000100800 */
[----:B------:R-:W-:-:S02]  /*00c0*/  CS2R R30, SRZ ;  /* 0x00000000001e7805 */ /* 0x000fc4000001ff00 */
[----:B------:R-:W-:Y:S02]  /*00d0*/  CS2R R32, SRZ ;  /* 0x0000000000207805 */ /* 0x000fe4000001ff00 */
[----:B------:R-:W-:Y:S01]  /*00e0*/  CS2R R34, SRZ ;  /* 0x0000000000227805 */ /* 0x000fe2000001ff00 */
[----:B------:R2:W-:Y:S01]  /*00f0*/  STL [R1+0x408], RZ ;  /* 0x000408ff01007387 */ /* 0x0005e20000100800 */
[----:B------:R-:W-:Y:S02]  /*0100*/  CS2R R36, SRZ ;  /* 0x0000000000247805 */ /* 0x000fe4000001ff00 */
[----:B------:R-:W-:Y:S01]  /*0110*/  CS2R R38, SRZ ;  /* 0x0000000000267805 */ /* 0x000fe2000001ff00 */
[----:B------:R-:W4:Y:S01]  /*0120*/  S2UR UR7, SR_CgaCtaId ;  /* 0x00000000000779c3 */ /* 0x000f220000008800 */
[----:B------:R2:W-:Y:S01]  /*0130*/  STL [R1+0x40c], RZ ;  /* 0x00040cff01007387 */ /* 0x0005e20000100800 */
[----:B------:R-:W-:Y:S02]  /*0140*/  CS2R R40, SRZ ;  /* 0x0000000000287805 */ /* 0x000fe4000001ff00 */
[----:B------:R-:W-:-:S02]  /*0150*/  CS2R R42, SRZ ;  /* 0x00000000002a7805 */ /* 0x000fc4000001ff00 */
[----:B------:R-:W-:Y:S01]  /*0160*/  CS2R R44, SRZ ;  /* 0x00000000002c7805 */ /* 0x000fe2000001ff00 */
[----:B------:R2:W-:Y:S01]  /*0170*/  STL [R1+0x410], RZ ;  /* 0x000410ff01007387 */ /* 0x0005e20000100800 */
[----:B------:R-:W-:Y:S02]  /*0180*/  CS2R R46, SRZ ;  /* 0x00000000002e7805 */ /* 0x000fe4000001ff00 */
[----:B------:R-:W-:Y:S01]  /*0190*/  CS2R R48, SRZ ;  /* 0x0000000000307805 */ /* 0x000fe2000001ff00 */
[----:B0-----:R-:W-:Y:S01]  /*01a0*/  VIADD R0, R3, 0x1ff ;  /* 0x000001ff03007836 */ /* 0x001fe20000000000 */
[----:B------:R2:W-:Y:S01]  /*01b0*/  STL [R1+0x414], RZ ;  /* 0x000414ff01007387 */ /* 0x0005e20000100800 */
[----:B------:R-:W0:Y:S01]  /*01c0*/  LDC R199, c[0x0][0x230] ;  /* 0x00008c00ffc77b82 */ /* 0x000e220000000800 */
[----:B------:R-:W-:Y:S02]  /*01d0*/  CS2R R50, SRZ ;  /* 0x0000000000327805 */ /* 0x000fe4000001ff00 */
[----:B------:R-:W-:Y:S01]  /*01e0*/  CS2R R52, SRZ ;  /* 0x0000000000347805 */ /* 0x000fe2000001ff00 */
[----:B------:R2:W-:Y:S01]  /*01f0*/  STL [R1+0x418], RZ ;  /* 0x000418ff01007387 */ /* 0x0005e20000100800 */
[----:B------:R-:W-:-:S02]  /*0200*/  SHF.R.S32.HI R5, RZ, 0x1f, R0 ;  /* 0x0000001fff057819 */ /* 0x000fc40000011400 */
[----:B------:R-:W-:Y:S02]  /*0210*/  CS2R R54, SRZ ;  /* 0x0000000000367805 */ /* 0x000fe4000001ff00 */
[----:B---3--:R-:W-:Y:S01]  /*0220*/  I2FP.F32.U32 R7, UR4 ;  /* 0x0000000400077c45 */ /* 0x008fe20008201000 */
[----:B------:R2:W-:Y:S01]  /*0230*/  STL [R1+0x41c], RZ ;  /* 0x00041cff01007387 */ /* 0x0005e20000100800 */
[----:B------:R-:W-:Y:S01]  /*0240*/  LEA.HI R5, R5, R0, RZ, 0x9 ;  /* 0x0000000005057211 */ /* 0x000fe200078f48ff */
[----:B------:R-:W-:Y:S01]  /*0250*/  ULDC UR4, c[0x0][0x150] ;  /* 0x0000540000047ab9 */ /* 0x000fe20000000800 */
[----:B-1----:R-:W-:Y:S01]  /*0260*/  LOP3.LUT R196, R153, 0x7f, RZ, 0xc0, !PT ;  /* 0x0000007f99c47812 */ /* 0x002fe200078ec0ff */
[----:B------:R2:W-:Y:S01]  /*0270*/  STL [R1+0x420], RZ ;  /* 0x000420ff01007387 */ /* 0x0005e20000100800 */
[----:B------:R-:W-:Y:S01]  /*0280*/  SHF.R.S32.HI R5, RZ, 0x9, R5 ;  /* 0x00000009ff057819 */ /* 0x000fe20000011405 */
[----:B------:R-:W-:Y:S01]  /*0290*/  FMUL R7, R7, UR4 ;  /* 0x0000000407077c20 */ /* 0x000fe20008400000 */
[----:B----4-:R-:W-:Y:S01]  /*02a0*/  USHF.L.U32 UR5, UR7, 0x7, URZ ;  /* 0x0000000707057899 */ /* 0x010fe2000800063f */
[----:B------:R2:W-:Y:S01]  /*02b0*/  STL [R1+0x424], RZ ;  /* 0x000424ff01007387 */ /* 0x0005e20000100800 */
[----:B------:R-:W-:Y:S01]  /*02c0*/  CS2R R56, SRZ ;  /* 0x0000000000387805 */ /* 0x000fe2000001ff00 */
[----:B------:R-:W-:Y:S01]  /*02d0*/  IMAD.SHL.U32 R6, R5, 0x8, RZ ;  /* 0x0000000805067824 */ /* 0x000fe200078e00ff */
[----:B------:R-:W-:Y:S01]  /*02e0*/  ULOP3.LUT UR5, UR5, 0x80, URZ, 0xc0, !UPT ;  /* 0x0000008005057892 */ /* 0x000fe2000f8ec03f */
[----:B------:R2:W-:Y:S01]  /*02f0*/  STL [R1+0x428], RZ ;  /* 0x000428ff01007387 */ /* 0x0005e20000100800 */
[----:B------:R-:W1:Y:S01]  /*0300*/  F2I.U32.TRUNC.NTZ R7, R7 ;  /* 0x0000000700077305 */ /* 0x000e62000020f000 */
[----:B------:R-:W-:-:S02]  /*0310*/  CS2R R58, SRZ ;  /* 0x00000000003a7805 */ /* 0x000fc4000001ff00 */
[----:B------:R-:W-:Y:S01]  /*0320*/  IABS R9, R6 ;  /* 0x0000000600097213 */ /* 0x000fe20000000000 */
[----:B------:R2:W-:Y:S01]  /*0330*/  STL [R1+0x42c], RZ ;  /* 0x00042cff01007387 */ /* 0x0005e20000100800 */
[----:B0-----:R-:W-:Y:S01]  /*0340*/  VIADD R199, R199, 0x1f ;  /* 0x0000001fc7c77836 */ /* 0x001fe20000000000 */
[----:B------:R-:W-:Y:S02]  /*0350*/  CS2R R60, SRZ ;  /* 0x00000000003c7805 */ /* 0x000fe4000001ff00 */
[----:B------:R-:W-:Y:S01]  /*0360*/  CS2R R62, SRZ ;  /* 0x00000000003e7805 */ /* 0x000fe2000001ff00 */
[----:B------:R2:W-:Y:S01]  /*0370*/  STL [R1+0x430], RZ ;  /* 0x000430ff01007387 */ /* 0x0005e20000100800 */
[----:B------:R-:W0:Y:S01]  /*0380*/  I2F.RP R0, R9 ;  /* 0x0000000900007306 */ /* 0x000e220000209400 */
[----:B------:R-:W-:Y:S02]  /*0390*/  CS2R R64, SRZ ;  /* 0x0000000000407805 */ /* 0x000fe4000001ff00 */
[----:B------:R-:W-:Y:S01]  /*03a0*/  CS2R R66, SRZ ;  /* 0x0000000000427805 */ /* 0x000fe2000001ff00 */
[----:B------:R2:W-:Y:S01]  /*03b0*/  STL [R1+0x434], RZ ;  /* 0x000434ff01007387 */ /* 0x0005e20000100800 */
[----:B------:R-:W-:-:S02]  /*03c0*/  CS2R R68, SRZ ;  /* 0x0000000000447805 */ /* 0x000fc4000001ff00 */
[----:B------:R-:W-:Y:S02]  /*03d0*/  CS2R R70, SRZ ;  /* 0x0000000000467805 */ /* 0x000fe4000001ff00 */
[----:B------:R-:W-:Y:S01]  /*03e0*/  CS2R R72, SRZ ;  /* 0x0000000000487805 */ /* 0x000fe2000001ff00 */
[----:B------:R2:W-:Y:S01]  /*03f0*/  STL [R1+0x438], RZ ;  /* 0x000438ff01007387 */ /* 0x0005e20000100800 */
[----:B-1----:R-:W-:Y:S02]  /*0400*/  IABS R13, R7 ;  /* 0x00000007000d7213 */ /* 0x002fe40000000000 */
[----:B------:R-:W-:Y:S02]  /*0410*/  CS2R R74, SRZ ;  /* 0x00000000004a7805 */ /* 0x000fe4000001ff00 */
[----:B------:R-:W-:Y:S01]  /*0420*/  CS2R R76, SRZ ;  /* 0x00000000004c7805 */ /* 0x000fe2000001ff00 */
[----:B------:R2:W-:Y:S01]  /*0430*/  STL [R1+0x43c], RZ ;  /* 0x00043cff01007387 */ /* 0x0005e20000100800 */
[----:B------:R-:W-:-:S02]  /*0440*/  CS2R R78, SRZ ;  /* 0x00000000004e7805 */ /* 0x000fc4000001ff00 */
[----:B------:R-:W-:Y:S02]  /*0450*/  CS2R R80, SRZ ;  /* 0x0000000000507805 */ /* 0x000fe4000001ff00 */
[----:B------:R-:W-:Y:S01]  /*0460*/  CS2R R82, SRZ ;  /* 0x0000000000527805 */ /* 0x000fe2000001ff00 */
[----:B------:R2:W-:Y:S01]  /*0470*/  STL [R1+0x440], RZ ;  /* 0x000440ff01007387 */ /* 0x0005e20000100800 */
[----:B0-----:R-:W0:Y:S01]  /*0480*/  MUFU.RCP R0, R0 ;  /* 0x0000000000007308 */ /* 0x001e220000001000 */
[----:B------:R-:W-:Y:S02]  /*0490*/  CS2R R84, SRZ ;  /* 0x0000000000547805 */ /* 0x000fe4000001ff00 */
[----:B------:R-:W-:Y:S01]  /*04a0*/  CS2R R86, SRZ ;  /* 0x0000000000567805 */ /* 0x000fe2000001ff00 */
[----:B------:R2:W-:Y:S01]  /*04b0*/  STL [R1+0x444], RZ ;  /* 0x000444ff01007387 */ /* 0x0005e20000100800 */
[----:B------:R-:W-:Y:S02]  /*04c0*/  CS2R R88, SRZ ;  /* 0x0000000000587805 */ /* 0x000fe4000001ff00 */
[----:B------:R-:W-:-:S02]  /*04d0*/  CS2R R90, SRZ ;  /* 0x00000000005a7805 */ /* 0x000fc4000001ff00 */
[----:B------:R-:W-:Y:S01]  /*04e0*/  CS2R R92, SRZ ;  /* 0x00000000005c7805 */ /* 0x000fe2000001ff00 */
[----:B------:R2:W-:Y:S01]  /*04f0*/  STL [R1+0x448], RZ ;  /* 0x000448ff01007387 */ /* 0x0005e20000100800 */
[----:B------:R-:W-:Y:S02]  /*0500*/  CS2R R94, SRZ ;  /* 0x00000000005e7805 */ /* 0x000fe4000001ff00 */
[----:B------:R-:W-:Y:S02]  /*0510*/  CS2R R96, SRZ ;  /* 0x0000000000607805 */ /* 0x000fe4000001ff00 */
[----:B------:R-:W-:Y:S01]  /*0520*/  CS2R R98, SRZ ;  /* 0x0000000000627805 */ /* 0x000fe2000001ff00 */
[----:B------:R2:W-:Y:S01]  /*0530*/  STL [R1+0x44c], RZ ;  /* 0x00044cff01007387 */ /* 0x0005e20000100800 */
[----:B------:R-:W-:Y:S02]  /*0540*/  CS2R R100, SRZ ;  /* 0x0000000000647805 */ /* 0x000fe4000001ff00 */
[----:B------:R-:W-:-:S02]  /*0550*/  CS2R R102, SRZ ;  /* 0x0000000000667805 */ /* 0x000fc4000001ff00 */
[----:B------:R-:W-:Y:S01]  /*0560*/  CS2R R104, SRZ ;  /* 0x0000000000687805 */ /* 0x000fe2000001ff00 */
[----:B------:R2:W-:Y:S01]  /*0570*/  STL [R1+0x450], RZ ;  /* 0x000450ff01007387 */ /* 0x0005e20000100800 */
[----:B------:R-:W-:Y:S01]  /*0580*/  CS2R R106, SRZ ;  /* 0x00000000006a7805 */ /* 0x000fe2000001ff00 */
[----:B0-----:R-:W-:Y:S01]  /*0590*/  VIADD R4, R0, 0xffffffe ;  /* 0x0ffffffe00047836 */ /* 0x001fe20000000000 */
[----:B------:R-:W-:Y:S01]  /*05a0*/  IABS R0, R6 ;  /* 0x0000000600007213 */ /* 0x000fe20000000000 */
[----:B------:R2:W-:Y:S01]  /*05b0*/  STL [R1+0x454], RZ ;  /* 0x000454ff01007387 */ /* 0x0005e20000100800 */
[----:B------:R-:W-:Y:S01]  /*05c0*/  CS2R R108, SRZ ;  /* 0x00000000006c7805 */ /* 0x000fe2000001ff00 */
[----:B------:R0:W1:Y:S01]  /*05d0*/  F2I.FTZ.U32.TRUNC.NTZ R5, R4 ;  /* 0x0000000400057305 */ /* 0x000062000021f000 */
[----:B------:R-:W-:Y:S01]  /*05e0*/  CS2R R110, SRZ ;  /* 0x00000000006e7805 */ /* 0x000fe2000001ff00 */
[----:B------:R2:W-:Y:S01]  /*05f0*/  STL [R1+0x458], RZ ;  /* 0x000458ff01007387 */ /* 0x0005e20000100800 */
[----:B------:R-:W-:Y:S01]  /*0600*/  IMAD.MOV R0, RZ, RZ, -R0 ;  /* 0x000000ffff007224 */ /* 0x000fe200078e0a00 */
[----:B------:R-:W-:-:S02]  /*0610*/  CS2R R112, SRZ ;  /* 0x0000000000707805 */ /* 0x000fc4000001ff00 */
[----:B------:R-:W-:Y:S01]  /*0620*/  CS2R R114, SRZ ;  /* 0x0000000000727805 */ /* 0x000fe2000001ff00 */
[----:B------:R2:W-:Y:S01]  /*0630*/  STL [R1+0x45c], RZ ;  /* 0x00045cff01007387 */ /* 0x0005e20000100800 */
[----:B------:R-:W-:Y:S02]  /*0640*/  CS2R R116, SRZ ;  /* 0x0000000000747805 */ /* 0x000fe4000001ff00 */
[----:B------:R-:W-:Y:S01]  /*0650*/  CS2R R118, SRZ ;  /* 0x0000000000767805 */ /* 0x000fe2000001ff00 */
[----:B0-----:R-:W-:Y:S01]  /*0660*/  IMAD.MOV.U32 R4, RZ, RZ, RZ ;  /* 0x000000ffff047224 */ /* 0x001fe200078e00ff */
[----:B------:R2:W-:Y:S01]  /*0670*/  STL [R1+0x460], RZ ;  /* 0x000460ff01007387 */ /* 0x0005e20000100800 */
[----:B------:R-:W-:Y:S02]  /*0680*/  CS2R R120, SRZ ;  /* 0x0000000000787805 */ /* 0x000fe4000001ff00 */
[----:B------:R-:W-:Y:S02]  /*0690*/  CS2R R122, SRZ ;  /* 0x00000000007a7805 */ /* 0x000fe4000001ff00 */
[----:B------:R-:W-:Y:S01]  /*06a0*/  CS2R R124, SRZ ;  /* 0x00000000007c7805 */ /* 0x000fe2000001ff00 */
[----:B------:R2:W-:Y:S01]  /*06b0*/  STL [R1+0x464], RZ ;  /* 0x000464ff01007387 */ /* 0x0005e20000100800 */
[----:B-1----:R-:W-:Y:S01]  /*06c0*/  IMAD.MOV R8, RZ, RZ, -R5 ;  /* 0x000000ffff087224 */ /* 0x002fe200078e0a05 */
[----:B------:R-:W-:-:S02]  /*06d0*/  CS2R R126, SRZ ;  /* 0x00000000007e7805 */ /* 0x000fc4000001ff00 */
[----:B------:R-:W-:Y:S01]  /*06e0*/  CS2R R128, SRZ ;  /* 0x0000000000807805 */ /* 0x000fe2000001ff00 */
[----:B------:R2:W-:Y:S01]  /*06f0*/  STL [R1+0x468], RZ ;  /* 0x000468ff01007387 */ /* 0x0005e20000100800 */
[----:B------:R-:W-:Y:S01]  /*0700*/  IMAD R11, R8, R9, RZ ;  /* 0x00000009080b7224 */ /* 0x000fe200078e02ff */
[----:B------:R-:W-:Y:S02]  /*0710*/  CS2R R130, SRZ ;  /* 0x0000000000827805 */ /* 0x000fe4000001ff00 */
[----:B------:R-:W-:Y:S01]  /*0720*/  CS2R R132, SRZ ;  /* 0x0000000000847805 */ /* 0x000fe2000001ff00 */
[----:B------:R2:W-:Y:S01]  /*0730*/  STL [R1+0x46c], RZ ;  /* 0x00046cff01007387 */ /* 0x0005e20000100800 */
[----:B------:R-:W-:Y:S01]  /*0740*/  IMAD.HI.U32 R4, R5, R11, R4 ;  /* 0x0000000b05047227 */ /* 0x000fe200078e0004 */
[----:B------:R-:W-:Y:S02]  /*0750*/  CS2R R134, SRZ ;  /* 0x0000000000867805 */ /* 0x000fe4000001ff00 */
[----:B------:R-:W-:Y:S01]  /*0760*/  CS2R R136, SRZ ;  /* 0x0000000000887805 */ /* 0x000fe2000001ff00 */
[----:B------:R2:W-:Y:S01]  /*0770*/  STL [R1+0x470], RZ ;  /* 0x000470ff01007387 */ /* 0x0005e20000100800 */
[----:B------:R-:W-:-:S02]  /*0780*/  CS2R R138, SRZ ;  /* 0x00000000008a7805 */ /* 0x000fc4000001ff00 */
[----:B------:R-:W-:Y:S01]  /*0790*/  CS2R R140, SRZ ;  /* 0x00000000008c7805 */ /* 0x000fe2000001ff00 */
[----:B------:R-:W-:Y:S01]  /*07a0*/  IMAD.HI.U32 R4, R4, R13, RZ ;  /* 0x0000000d04047227 */ /* 0x000fe200078e00ff */
[----:B------:R2:W-:Y:S01]  /*07b0*/  STL [R1+0x474], RZ ;  /* 0x000474ff01007387 */ /* 0x0005e20000100800 */
[----:B------:R-:W-:Y:S02]  /*07c0*/  CS2R R142, SRZ ;  /* 0x00000000008e7805 */ /* 0x000fe4000001ff00 */
[----:B------:R-:W-:Y:S01]  /*07d0*/  CS2R R144, SRZ ;  /* 0x0000000000907805 */ /* 0x000fe2000001ff00 */
[----:B------:R-:W-:Y:S01]  /*07e0*/  IMAD R0, R4, R0, R13 ;  /* 0x0000000004007224 */ /* 0x000fe200078e020d */
[----:B------:R2:W-:Y:S01]  /*07f0*/  STL [R1+0x478], RZ ;  /* 0x000478ff01007387 */ /* 0x0005e20000100800 */
[----:B------:R-:W-:Y:S02]  /*0800*/  CS2R R146, SRZ ;  /* 0x0000000000927805 */ /* 0x000fe4000001ff00 */
[----:B------:R-:W-:-:S02]  /*0810*/  CS2R R148, SRZ ;  /* 0x0000000000947805 */ /* 0x000fc4000001ff00 */
[----:B------:R-:W-:Y:S01]  /*0820*/  CS2R R150, SRZ ;  /* 0x0000000000967805 */ /* 0x000fe2000001ff00 */
[----:B------:R2:W-:Y:S01]  /*0830*/  STL [R1+0x47c], RZ ;  /* 0x00047cff01007387 */ /* 0x0005e20000100800 */
[----:B------:R-:W-:-:S03]  /*0840*/  ISETP.GT.U32.AND P1, PT, R9, R0, PT ;  /* 0x000000000900720c */ /* 0x000fc60003f24070 */
[----:B------:R2:W-:Y:S04]  /*0850*/  STL [R1+0x480], RZ ;  /* 0x000480ff01007387 */ /* 0x0005e80000100800 */
[----:B------:R2:W-:Y:S04]  /*0860*/  STL [R1+0x484], RZ ;  /* 0x000484ff01007387 */ /* 0x0005e80000100800 */
[----:B------:R2:W-:Y:S02]  /*0870*/  STL [R1+0x488], RZ ;  /* 0x000488ff01007387 */ /* 0x0005e40000100800 */
[----:B------:R-:W-:-:S02]  /*0880*/  @!P1 IMAD.IADD R0, R0, 0x1, -R9 ;  /* 0x0000000100009824 */ /* 0x000fc400078e0a09 */
[----:B------:R2:W-:Y:S01]  /*0890*/  STL [R1+0x48c], RZ ;  /* 0x00048cff01007387 */ /* 0x0005e20000100800 */
[----:B------:R-:W-:Y:S01]  /*08a0*/  @!P1 VIADD R4, R4, 0x1 ;  /* 0x0000000104049836 */ /* 0x000fe20000000000 */
[----:B------:R-:W-:Y:S02]  /*08b0*/  ISETP.NE.AND P1, PT, R6, RZ, PT ;  /* 0x000000ff0600720c */ /* 0x000fe40003f25270 */
[----:B------:R2:W-:Y:S01]  /*08c0*/  STL [R1+0x490], RZ ;  /* 0x000490ff01007387 */ /* 0x0005e20000100800 */
[----:B------:R-:W-:Y:S02]  /*08d0*/  ISETP.GE.U32.AND P0, PT, R0, R9, PT ;  /* 0x000000090000720c */ /* 0x000fe40003f06070 */
[----:B------:R-:W-:Y:S01]  /*08e0*/  LOP3.LUT R0, R7, R6, RZ, 0x3c, !PT ;  /* 0x0000000607007212 */ /* 0x000fe200078e3cff */
[----:B------:R2:W-:Y:S03]  /*08f0*/  STL [R1+0x494], RZ ;  /* 0x000494ff01007387 */ /* 0x0005e60000100800 */
[----:B------:R-:W-:Y:S01]  /*0900*/  ISETP.GE.AND P2, PT, R0, RZ, PT ;  /* 0x000000ff0000720c */ /* 0x000fe20003f46270 */
[----:B------:R2:W-:Y:S01]  /*0910*/  STL [R1+0x498], RZ ;  /* 0x000498ff01007387 */ /* 0x0005e20000100800 */
[----:B------:R-:W-:-:S03]  /*0920*/  VIADD R0, R2, 0xff ;  /* 0x000000ff02007836 */ /* 0x000fc60000000000 */
[----:B------:R2:W-:Y:S02]  /*0930*/  STL [R1+0x49c], RZ ;  /* 0x00049cff01007387 */ /* 0x0005e40000100800 */
[----:B------:R-:W-:Y:S01]  /*0940*/  @P0 VIADD R4, R4, 0x1 ;  /* 0x0000000104040836 */ /* 0x000fe20000000000 */
[----:B------:R-:W-:Y:S01]  /*0950*/  SHF.R.S32.HI R5, RZ, 0x1f, R0 ;  /* 0x0000001fff057819 */ /* 0x000fe20000011400 */
[----:B------:R2:W-:Y:S03]  /*0960*/  STL [R1+0x4a0], RZ ;  /* 0x0004a0ff01007387 */ /* 0x0005e60000100800 */
[----:B------:R-:W-:Y:S01]  /*0970*/  LEA.HI R5, R5, R0, RZ, 0x8 ;  /* 0x0000000005057211 */ /* 0x000fe200078f40ff */
[----:B------:R2:W-:Y:S01]  /*0980*/  STL [R1+0x4a4], RZ ;  /* 0x0004a4ff01007387 */ /* 0x0005e20000100800 */
[----:B------:R-:W-:Y:S01]  /*0990*/  @!P2 IMAD.MOV R4, RZ, RZ, -R4 ;  /* 0x000000ffff04a224 */ /* 0x000fe200078e0a04 */
[----:B------:R-:W-:-:S02]  /*09a0*/  @!P1 LOP3.LUT R4, RZ, R6, RZ, 0x33, !PT ;  /* 0x00000006ff049212 */ /* 0x000fc400078e33ff */
[----:B------:R2:W-:Y:S03]  /*09b0*/  STL [R1+0x4a8], RZ ;  /* 0x0004a8ff01007387 */ /* 0x0005e60000100800 */
[----:B------:R-:W-:Y:S01]  /*09c0*/  IMAD.SHL.U32 R8, R4, 0x8, RZ ;  /* 0x0000000804087824 */ /* 0x000fe200078e00ff */
[----:B------:R2:W-:Y:S01]  /*09d0*/  STL [R1+0x4ac], RZ ;  /* 0x0004acff01007387 */ /* 0x0005e20000100800 */
[----:B------:R-:W-:-:S03]  /*09e0*/  IMAD.MOV R4, RZ, RZ, -R4 ;  /* 0x000000ffff047224 */ /* 0x000fc600078e0a04 */
[----:B------:R2:W-:Y:S01]  /*09f0*/  STL [R1+0x4b0], RZ ;  /* 0x0004b0ff01007387 */ /* 0x0005e20000100800 */
[----:B------:R-:W-:Y:S01]  /*0a00*/  LEA.HI.SX32 R5, R5, -R8, 0x18 ;  /* 0x8000000805057211 */ /* 0x000fe200078fc2ff */
[----:B------:R-:W-:Y:S02]  /*0a10*/  IMAD R6, R6, R4, R7 ;  /* 0x0000000406067224 */ /* 0x000fe400078e0207 */
[----:B------:R2:W-:Y:S01]  /*0a20*/  STL [R1+0x4b4], RZ ;  /* 0x0004b4ff01007387 */ /* 0x0005e20000100800 */
[----:B------:R-:W-:Y:S02]  /*0a30*/  VIMNMX R13, R5, 0x8, PT ;  /* 0x00000008050d7848 */ /* 0x000fe40003fe0100 */
[----:B------:R-:W-:Y:S01]  /*0a40*/  IABS R11, R6 ;  /* 0x00000006000b7213 */ /* 0x000fe20000000000 */
[----:B------:R2:W-:Y:S01]  /*0a50*/  STL [R1+0x4b8], RZ ;  /* 0x0004b8ff01007387 */ /* 0x0005e20000100800 */
[----:B------:R-:W-:-:S03]  /*0a60*/  IABS R9, R13 ;  /* 0x0000000d00097213 */ /* 0x000fc60000000000 */
[----:B------:R2:W-:Y:S01]  /*0a70*/  STL [R1+0x4bc], RZ ;  /* 0x0004bcff01007387 */ /* 0x0005e20000100800 */
[----:B------:R-:W0:Y:S03]  /*0a80*/  I2F.RP R0, R9 ;  /* 0x0000000900007306 */ /* 0x000e260000209400 */
[----:B------:R2:W-:Y:S04]  /*0a90*/  STL [R1+0x4c0], RZ ;  /* 0x0004c0ff01007387 */ /* 0x0005e80000100800 */
[----:B------:R2:W-:Y:S04]  /*0aa0*/  STL [R1+0x4c4], RZ ;  /* 0x0004c4ff01007387 */ /* 0x0005e80000100800 */
[----:B------:R2:W-:Y:S04]  /*0ab0*/  STL [R1+0x4c8], RZ ;  /* 0x0004c8ff01007387 */ /* 0x0005e80000100800 */
[----:B------:R2:W-:Y:S01]  /*0ac0*/  STL [R1+0x4cc], RZ ;  /* 0x0004ccff01007387 */ /* 0x0005e20000100800 */
[----:B0-----:R-:W0:Y:S03]  /*0ad0*/  MUFU.RCP R0, R0 ;  /* 0x0000000000007308 */ /* 0x001e260000001000 */
[----:B------:R2:W-:Y:S04]  /*0ae0*/  STL [R1+0x4d0], RZ ;  /* 0x0004d0ff01007387 */ /* 0x0005e80000100800 */
[----:B------:R2:W-:Y:S04]  /*0af0*/  STL [R1+0x4d4], RZ ;  /* 0x0004d4ff01007387 */ /* 0x0005e80000100800 */
[----:B------:R2:W-:Y:S04]  /*0b00*/  STL [R1+0x4d8], RZ ;  /* 0x0004d8ff01007387 */ /* 0x0005e80000100800 */
[----:B------:R2:W-:Y:S01]  /*0b10*/  STL [R1+0x4dc], RZ ;  /* 0x0004dcff01007387 */ /* 0x0005e20000100800 */
[----:B0-----:R-:W-:-:S03]  /*0b20*/  VIADD R5, R0, 0xffffffe ;  /* 0x0ffffffe00057836 */ /* 0x001fc60000000000 */
[----:B------:R2:W-:Y:S04]  /*0b30*/  STL [R1+0x4e0], RZ ;  /* 0x0004e0ff01007387 */ /* 0x0005e80000100800 */
[----:B------:R2:W-:Y:S01]  /*0b40*/  STL [R1+0x4e4], RZ ;  /* 0x0004e4ff01007387 */ /* 0x0005e20000100800 */
[----:B------:R-:W0:Y:S03]  /*0b50*/  F2I.FTZ.U32.TRUNC.NTZ R5, R5 ;  /* 0x0000000500057305 */ /* 0x000e26000021f000 */
[----:B------:R2:W-:Y:S04]  /*0b60*/  STL [R1+0x4e8], RZ ;  /* 0x0004e8ff01007387 */ /* 0x0005e80000100800 */
[----:B------:R2:W-:Y:S04]  /*0b70*/  STL [R1+0x4ec], RZ ;  /* 0x0004ecff01007387 */ /* 0x0005e80000100800 */
[----:B------:R2:W-:Y:S04]  /*0b80*/  STL [R1+0x4f0], RZ ;  /* 0x0004f0ff01007387 */ /* 0x0005e80000100800 */
[----:B------:R2:W-:Y:S01]  /*0b90*/  STL [R1+0x4f4], RZ ;  /* 0x0004f4ff01007387 */ /* 0x0005e20000100800 */
[----:B0-----:R-:W-:-:S03]  /*0ba0*/  IMAD.MOV R10, RZ, RZ, -R5 ;  /* 0x000000ffff0a7224 */ /* 0x001fc600078e0a05 */
[----:B------:R2:W-:Y:S01]  /*0bb0*/  STL [R1+0x4f8], RZ ;  /* 0x0004f8ff01007387 */ /* 0x0005e20000100800 */
[----:B------:R-:W-:Y:S01]  /*0bc0*/  IMAD.MOV.U32 R4, RZ, RZ, R10 ;  /* 0x000000ffff047224 */ /* 0x000fe200078e000a */
[----:B------:R-:W-:Y:S02]  /*0bd0*/  IABS R10, R13 ;  /* 0x0000000d000a7213 */ /* 0x000fe40000000000 */
[----:B------:R2:W-:Y:S01]  /*0be0*/  STL [R1+0x4fc], RZ ;  /* 0x0004fcff01007387 */ /* 0x0005e20000100800 */
[----:B------:R-:W-:Y:S02]  /*0bf0*/  IMAD R7, R4, R9, RZ ;  /* 0x0000000904077224 */ /* 0x000fe400078e02ff */
[----:B------:R-:W-:Y:S01]  /*0c00*/  IMAD.MOV.U32 R4, RZ, RZ, RZ ;  /* 0x000000ffff047224 */ /* 0x000fe200078e00ff */
[----:B------:R2:W-:Y:S01]  /*0c10*/  STL [R1+0x500], RZ ;  /* 0x000500ff01007387 */ /* 0x0005e20000100800 */
[----:B------:R-:W-:Y:S02]  /*0c20*/  IMAD.MOV R0, RZ, RZ, -R10 ;  /* 0x000000ffff007224 */ /* 0x000fe400078e0a0a */
[----:B------:R-:W-:Y:S01]  /*0c30*/  IMAD.HI.U32 R4, R5, R7, R4 ;  /* 0x0000000705047227 */ /* 0x000fe200078e0004 */
[----:B------:R2:W-:Y:S04]  /*0c40*/  STL [R1+0x504], RZ ;  /* 0x000504ff01007387 */ /* 0x0005e80000100800 */
[----:B------:R2:W-:Y:S01]  /*0c50*/  STL [R1+0x508], RZ ;  /* 0x000508ff01007387 */ /* 0x0005e20000100800 */
[----:B------:R-:W-:-:S03]  /*0c60*/  IMAD.HI.U32 R4, R4, R11, RZ ;  /* 0x0000000b04047227 */ /* 0x000fc600078e00ff */
[----:B------:R2:W-:Y:S01]  /*0c70*/  STL [R1+0x50c], RZ ;  /* 0x00050cff01007387 */ /* 0x0005e20000100800 */
[----:B------:R-:W-:-:S03]  /*0c80*/  IMAD R0, R4, R0, R11 ;  /* 0x0000000004007224 */ /* 0x000fc600078e020b */
[----:B------:R2:W-:Y:S02]  /*0c90*/  STL [R1+0x510], RZ ;  /* 0x000510ff01007387 */ /* 0x0005e40000100800 */
[----:B------:R-:W-:Y:S02]  /*0ca0*/  ISETP.GT.U32.AND P1, PT, R9, R0, PT ;  /* 0x000000000900720c */ /* 0x000fe40003f24070 */
[----:B------:R2:W-:Y:S04]  /*0cb0*/  STL [R1+0x514], RZ ;  /* 0x000514ff01007387 */ /* 0x0005e80000100800 */
[----:B------:R2:W-:Y:S04]  /*0cc0*/  STL [R1+0x518], RZ ;  /* 0x000518ff01007387 */ /* 0x0005e80000100800 */
[----:B------:R2:W-:Y:S03]  /*0cd0*/  STL [R1+0x51c], RZ ;  /* 0x00051cff01007387 */ /* 0x0005e60000100800 */
[----:B------:R-:W-:Y:S01]  /*0ce0*/  @!P1 IMAD.IADD R0, R0, 0x1, -R9 ;  /* 0x0000000100009824 */ /* 0x000fe200078e0a09 */
[----:B------:R2:W-:Y:S01]  /*0cf0*/  STL [R1+0x520], RZ ;  /* 0x000520ff01007387 */ /* 0x0005e20000100800 */
[----:B------:R-:W-:Y:S01]  /*0d00*/  @!P1 VIADD R4, R4, 0x1 ;  /* 0x0000000104049836 */ /* 0x000fe20000000000 */
[----:B------:R-:W-:-:S02]  /*0d10*/  ISETP.NE.AND P1, PT, R13, RZ, PT ;  /* 0x000000ff0d00720c */ /* 0x000fc40003f25270 */
[----:B------:R2:W-:Y:S01]  /*0d20*/  STL [R1+0x524], RZ ;  /* 0x000524ff01007387 */ /* 0x0005e20000100800 */
[----:B------:R-:W-:Y:S02]  /*0d30*/  ISETP.GE.U32.AND P0, PT, R0, R9, PT ;  /* 0x000000090000720c */ /* 0x000fe40003f06070 */
[-C--:B------:R-:W-:Y:S01]  /*0d40*/  LOP3.LUT R0, R6, R13.reuse, RZ, 0x3c, !PT ;  /* 0x0000000d06007212 */ /* 0x080fe200078e3cff */
[----:B------:R2:W-:Y:S03]  /*0d50*/  STL [R1+0x528], RZ ;  /* 0x000528ff01007387 */ /* 0x0005e60000100800 */
[----:B------:R-:W-:Y:S01]  /*0d60*/  ISETP.GE.AND P2, PT, R0, RZ, PT ;  /* 0x000000ff0000720c */ /* 0x000fe20003f46270 */
[----:B------:R2:W-:Y:S04]  /*0d70*/  STL [R1+0x52c], RZ ;  /* 0x00052cff01007387 */ /* 0x0005e80000100800 */
[----:B------:R2:W-:Y:S02]  /*0d80*/  STL [R1+0x530], RZ ;  /* 0x000530ff01007387 */ /* 0x0005e40000100800 */
[----:B------:R-:W-:Y:S01]  /*0d90*/  @P0 VIADD R4, R4, 0x1 ;  /* 0x0000000104040836 */ /* 0x000fe20000000000 */
[----:B------:R-:W-:Y:S01]  /*0da0*/  ISETP.GE.AND P0, PT, R199, 0x20, PT ;  /* 0x00000020c700780c */ /* 0x000fe20003f06270 */
[----:B------:R2:W-:Y:S04]  /*0db0*/  STL [R1+0x534], RZ ;  /* 0x000534ff01007387 */ /* 0x0005e80000100800 */
[----:B------:R2:W-:Y:S01]  /*0dc0*/  STL [R1+0x538], RZ ;  /* 0x000538ff01007387 */ /* 0x0005e20000100800 */
[----:B------:R-:W-:Y:S01]  /*0dd0*/  @!P2 IMAD.MOV R4, RZ, RZ, -R4 ;  /* 0x000000ffff04a224 */ /* 0x000fe200078e0a04 */
[----:B------:R-:W-:-:S02]  /*0de0*/  @!P1 LOP3.LUT R4, RZ, R13, RZ, 0x33, !PT ;  /* 0x0000000dff049212 */ /* 0x000fc400078e33ff */
[----:B------:R2:W-:Y:S03]  /*0df0*/  STL [R1+0x53c], RZ ;  /* 0x00053cff01007387 */ /* 0x0005e60000100800 */
[----:B------:R-:W-:Y:S01]  /*0e00*/  IMAD.MOV R0, RZ, RZ, -R4 ;  /* 0x000000ffff007224 */ /* 0x000fe200078e0a04 */
[----:B------:R2:W-:Y:S01]  /*0e10*/  STL [R1+0x540], RZ ;  /* 0x000540ff01007387 */ /* 0x0005e20000100800 */
[----:B------:R-:W-:Y:S02]  /*0e20*/  IMAD.SHL.U32 R4, R4, 0x200, RZ ;  /* 0x0000020004047824 */ /* 0x000fe400078e00ff */
[----:B------:R-:W-:Y:S01]  /*0e30*/  IMAD R0, R13, R0, R6 ;  /* 0x000000000d007224 */ /* 0x000fe200078e0206 */
[----:B------:R2:W-:Y:S03]  /*0e40*/  STL [R1+0x544], RZ ;  /* 0x000544ff01007387 */ /* 0x0005e60000100800 */
[----:B------:R-:W-:Y:S01]  /*0e50*/  IMAD.IADD R0, R8, 0x1, R0 ;  /* 0x0000000108007824 */ /* 0x000fe200078e0200 */
[----:B------:R2:W-:Y:S04]  /*0e60*/  STL [R1+0x548], RZ ;  /* 0x000548ff01007387 */ /* 0x0005e80000100800 */
[----:B------:R2:W-:Y:S01]  /*0e70*/  STL [R1+0x54c], RZ ;  /* 0x00054cff01007387 */ /* 0x0005e20000100800 */
[----:B------:R-:W-:-:S03]  /*0e80*/  R2UR UR4, R0 ;  /* 0x00000000000472ca */ /* 0x000fc600000e0000 */
[----:B------:R2:W-:Y:S04]  /*0e90*/  STL [R1+0x550], RZ ;  /* 0x000550ff01007387 */ /* 0x0005e80000100800 */
[----:B------:R2:W-:Y:S04]  /*0ea0*/  STL [R1+0x554], RZ ;  /* 0x000554ff01007387 */ /* 0x0005e80000100800 */
[----:B------:R2:W-:Y:S02]  /*0eb0*/  STL [R1+0x558], RZ ;  /* 0x000558ff01007387 */ /* 0x0005e40000100800 */
[----:B------:R-:W-:-:S02]  /*0ec0*/  ULEA UR4, UR4, UR5, 0x8 ;  /* 0x0000000504047291 */ /* 0x000fc4000f8e403f */
[----:B------:R2:W-:Y:S01]  /*0ed0*/  STL [R1+0x55c], RZ ;  /* 0x00055cff01007387 */ /* 0x0005e20000100800 */
[----:B------:R-:W-:-:S03]  /*0ee0*/  ULEA UR5, UR7, UR6, 0x18 ;  /* 0x0000000607057291 */ /* 0x000fc6000f8ec03f */
[----:B------:R2:W-:Y:S01]  /*0ef0*/  STL [R1+0x560], RZ ;  /* 0x000560ff01007387 */ /* 0x0005e20000100800 */
[----:B------:R-:W-:-:S03]  /*0f00*/  VIADD R17, R196, UR4 ;  /* 0x00000004c4117c36 */ /* 0x000fc60008000000 */
[----:B------:R2:W-:Y:S04]  /*0f10*/  STL [R1+0x564], RZ ;  /* 0x000564ff01007387 */ /* 0x0005e80000100800 */
        /* <DEDUP_REMOVED lines=166> */
[----:B------:R2:W-:Y:S04]  /*1980*/  STL [R1], RZ ;  /* 0x000000ff01007387 */ /* 0x0005e80000100800 */
        /* <DEDUP_REMOVED lines=127> */
[----:B------:R2:W-:Y:S01]  /*2180*/  STL [R1+0x930], R17 ;  /* 0x0009301101007387 */ /* 0x0005e20000100800 */
[----:B------:R-:W-:Y:S05]  /*2190*/  @!P0 BRA `(.L_x_0) ;  /* 0x00000148003c8947 */ /* 0x000fea0003800000 */
[----:B------:R-:W-:Y:S01]  /*21a0*/  IABS R12, R2 ;  /* 0x00000002000c7213 */ /* 0x000fe20000000000 */
[----:B------:R-:W-:Y:S01]  /*21b0*/  ULDC UR4, c[0x0][0x240] ;  /* 0x0000900000047ab9 */ /* 0x000fe20000000800 */
[----:B------:R-:W-:Y:S01]  /*21c0*/  IABS R0, R3 ;  /* 0x0000000300007213 */ /* 0x000fe20000000000 */
[----:B------:R-:W-:Y:S01]  /*21d0*/  ULDC.64 UR10, c[0x0][0x218] ;  /* 0x00008600000a7ab9 */ /* 0x000fe20000000a00 */
[----:B------:R-:W0:Y:S01]  /*21e0*/  I2F.RP R10, R12 ;  /* 0x0000000c000a7306 */ /* 0x000e220000209400 */
[----:B------:R-:W-:Y:S01]  /*21f0*/  SHF.R.S32.HI R6, RZ, 0x1f, R199 ;  /* 0x0000001fff067819 */ /* 0x000fe200000114c7 */
[----:B------:R-:W-:Y:S01]  /*2200*/  ULDC.64 UR8, c[0x0][0x218] ;  /* 0x0000860000087ab9 */ /* 0x000fe20000000a00 */
[----:B------:R-:W-:Y:S01]  /*2210*/  IABS R14, R17 ;  /* 0x00000011000e7213 */ /* 0x000fe20000000000 */
[----:B------:R-:W-:Y:S01]  /*2220*/  ULDC.64 UR6, c[0x0][0x218] ;  /* 0x0000860000067ab9 */ /* 0x000fe20000000a00 */
[----:B------:R-:W-:Y:S01]  /*2230*/  LEA.HI R199, R6, R199, RZ, 0x5 ;  /* 0x000000c706c77211 */ /* 0x000fe200078f28ff */
[----:B------:R-:W-:Y:S01]  /*2240*/  IMAD.MOV.U32 R6, RZ, RZ, RZ ;  /* 0x000000ffff067224 */ /* 0x000fe200078e00ff */
[----:B------:R-:W-:Y:S01]  /*2250*/  SHF.R.U32.HI R13, RZ, 0x5, R153 ;  /* 0x00000005ff0d7819 */ /* 0x000fe20000011699 */
[----:B------:R-:W1:Y:S01]  /*2260*/  I2F.RP R5, R0 ;  /* 0x0000000000057306 */ /* 0x000e620000209400 */
[----:B------:R-:W-:Y:S01]  /*2270*/  ISETP.GE.AND P3, PT, R17, RZ, PT ;  /* 0x000000ff1100720c */ /* 0x000fe20003f66270 */
[----:B------:R-:W-:Y:S01]  /*2280*/  ULDC.64 UR14, c[0x0][0x218] ;  /* 0x00008600000e7ab9 */ /* 0x000fe20000000a00 */
[----:B------:R-:W-:Y:S01]  /*2290*/  ISETP.NE.AND P4, PT, R2, RZ, PT ;  /* 0x000000ff0200720c */ /* 0x000fe20003f85270 */
[----:B------:R-:W-:Y:S01]  /*22a0*/  ULDC.64 UR12, c[0x0][0x218] ;  /* 0x00008600000c7ab9 */ /* 0x000fe20000000a00 */
[----:B------:R-:W-:-:S02]  /*22b0*/  CS2R R122, SRZ ;  /* 0x00000000007a7805 */ /* 0x000fc4000001ff00 */
[----:B------:R-:W-:Y:S02]  /*22c0*/  CS2R R124, SRZ ;  /* 0x00000000007c7805 */ /* 0x000fe4000001ff00 */
[----:B------:R-:W-:Y:S01]  /*22d0*/  CS2R R126, SRZ ;  /* 0x00000000007e7805 */ /* 0x000fe2000001ff00 */
[----:B0-----:R-:W0:Y:S01]  /*22e0*/  MUFU.RCP R10, R10 ;  /* 0x0000000a000a7308 */ /* 0x001e220000001000 */
[----:B------:R-:W-:Y:S02]  /*22f0*/  CS2R R128, SRZ ;  /* 0x0000000000807805 */ /* 0x000fe4000001ff00 */
[----:B------:R-:W-:Y:S02]  /*2300*/  CS2R R130, SRZ ;  /* 0x0000000000827805 */ /* 0x000fe4000001ff00 */
[----:B------:R-:W-:Y:S02]  /*2310*/  CS2R R132, SRZ ;  /* 0x0000000000847805 */ /* 0x000fe4000001ff00 */
[----:B------:R-:W-:-:S02]  /*2320*/  CS2R R134, SRZ ;  /* 0x0000000000867805 */ /* 0x000fc4000001ff00 */
[----:B------:R-:W-:Y:S02]  /*2330*/  CS2R R136, SRZ ;  /* 0x0000000000887805 */ /* 0x000fe4000001ff00 */
[----:B------:R-:W-:Y:S02]  /*2340*/  CS2R R138, SRZ ;  /* 0x00000000008a7805 */ /* 0x000fe4000001ff00 */
[----:B------:R-:W-:Y:S01]  /*2350*/  SHF.R.S32.HI R199, RZ, 0x5, R199 ;  /* 0x00000005ffc77819 */ /* 0x000fe200000114c7 */
[----:B-1----:R-:W1:Y:S01]  /*2360*/  MUFU.RCP R5, R5 ;  /* 0x0000000500057308 */ /* 0x002e620000001000 */
[----:B------:R-:W-:Y:S02]  /*2370*/  CS2R R140, SRZ ;  /* 0x00000000008c7805 */ /* 0x000fe4000001ff00 */
[----:B------:R-:W-:Y:S02]  /*2380*/  CS2R R142, SRZ ;  /* 0x00000000008e7805 */ /* 0x000fe4000001ff00 */
[----:B------:R-:W-:-:S02]  /*2390*/  CS2R R144, SRZ ;  /* 0x0000000000907805 */ /* 0x000fc4000001ff00 */
[----:B------:R-:W-:Y:S02]  /*23a0*/  CS2R R146, SRZ ;  /* 0x0000000000927805 */ /* 0x000fe4000001ff00 */
[----:B------:R-:W-:Y:S02]  /*23b0*/  CS2R R148, SRZ ;  /* 0x0000000000947805 */ /* 0x000fe4000001ff00 */
[----:B------:R-:W-:Y:S01]  /*23c0*/  CS2R R150, SRZ ;  /* 0x0000000000967805 */ /* 0x000fe2000001ff00 */
[----:B------:R-:W-:Y:S01]  /*23d0*/  UMOV UR16, 0xffffff80 ;  /* 0xffffff8000107882 */ /* 0x000fe20000000000 */
[----:B------:R-:W-:Y:S01]  /*23e0*/  UMOV UR17, 0x3fffffef ;  /* 0x3fffffef00117882 */ /* 0x000fe20000000000 */
[----:B0-----:R-:W-:-:S06]  /*23f0*/  VIADD R7, R10, 0xffffffe ;  /* 0x0ffffffe0a077836 */ /* 0x001fcc0000000000 */
[----:B------:R-:W0:Y:S01]  /*2400*/  F2I.FTZ.U32.TRUNC.NTZ R7, R7 ;  /* 0x0000000700077305 */ /* 0x000e22000021f000 */
[----:B-1----:R-:W-:Y:S01]  /*2410*/  VIADD R8, R5, 0xffffffe ;  /* 0x0ffffffe05087836 */ /* 0x002fe20000000000 */
[----:B------:R-:W-:-:S04]  /*2420*/  SGXT.U32 R5, R13, 0x2 ;  /* 0x000000020d05781a */ /* 0x000fc80000000000 */
[----:B------:R-:W-:Y:S02]  /*2430*/  LOP3.LUT R5, R4, R5, RZ, 0xfc, !PT ;  /* 0x0000000504057212 */ /* 0x000fe400078efcff */
[----:B------:R1:W3:Y:S02]  /*2440*/  F2I.FTZ.U32.TRUNC.NTZ R9, R8 ;  /* 0x0000000800097305 */ /* 0x0002e4000021f000 */
[C---:B------:R-:W-:Y:S02]  /*2450*/  LOP3.LUT R16, R5.reuse, 0x1e8, RZ, 0xfc, !PT ;  /* 0x000001e805107812 */ /* 0x040fe400078efcff */
[C---:B--2---:R-:W-:Y:S01]  /*2460*/  LOP3.LUT R17, R5.reuse, 0x130, RZ, 0xfc, !PT ;  /* 0x0000013005117812 */ /* 0x044fe200078efcff */
[----:B0-----:R-:W-:Y:S01]  /*2470*/  IMAD.MOV R11, RZ, RZ, -R7 ;  /* 0x000000ffff0b7224 */ /* 0x001fe200078e0a07 */
[----:B------:R-:W-:Y:S01]  /*2480*/  IABS R211, R16 ;  /* 0x0000001000d37213 */ /* 0x000fe20000000000 */
[----:B-1----:R-:W-:Y:S01]  /*2490*/  IMAD.MOV.U32 R8, RZ, RZ, RZ ;  /* 0x000000ffff087224 */ /* 0x002fe200078e00ff */
[----:B------:R-:W-:Y:S01]  /*24a0*/  LOP3.LUT R19, R5, 0x128, RZ, 0xfc, !PT ;  /* 0x0000012805137812 */ /* 0x000fe200078efcff */
[----:B------:R-:W-:Y:S01]  /*24b0*/  IMAD R11, R11, R12, RZ ;  /* 0x0000000c0b0b7224 */ /* 0x000fe200078e02ff */
[----:B------:R-:W-:-:S02]  /*24c0*/  LOP3.LUT R18, R5, 0x12c, RZ, 0xfc, !PT ;  /* 0x0000012c05127812 */ /* 0x000fc400078efcff */
[----:B------:R-:W-:Y:S01]  /*24d0*/  LOP3.LUT R22, R5, 0x94, RZ, 0xfc, !PT ;  /* 0x0000009405167812 */ /* 0x000fe200078efcff */
[----:B------:R-:W-:Y:S01]  /*24e0*/  IMAD.HI.U32 R11, R7, R11, R6 ;  /* 0x0000000b070b7227 */ /* 0x000fe200078e0006 */
[----:B------:R-:W-:Y:S02]  /*24f0*/  LEA.HI R7, R153, R4, RZ, 0x1b ;  /* 0x0000000499077211 */ /* 0x000fe400078fd8ff */
[----:B------:R-:W-:Y:S01]  /*2500*/  IABS R51, R18 ;  /* 0x0000001200337213 */ /* 0x000fe20000000000 */
[----:B---3--:R-:W-:Y:S01]  /*2510*/  IMAD.MOV R15, RZ, RZ, -R9 ;  /* 0x000000ffff0f7224 */ /* 0x008fe200078e0a09 */
[----:B------:R-:W-:Y:S01]  /*2520*/  LOP3.LUT R78, R5, 0x8c, RZ, 0xfc, !PT ;  /* 0x0000008c054e7812 */ /* 0x000fe200078efcff */
[----:B------:R-:W-:Y:S01]  /*2530*/  IMAD.HI.U32 R11, R11, R14, RZ ;  /* 0x0000000e0b0b7227 */ /* 0x000fe200078e00ff */
[----:B------:R-:W-:Y:S02]  /*2540*/  LOP3.LUT R80, R5, 0x88, RZ, 0xfc, !PT ;  /* 0x0000008805507812 */ /* 0x000fe400078efcff */
[----:B------:R-:W-:Y:S01]  /*2550*/  IABS R85, R78 ;  /* 0x0000004e00557213 */ /* 0x000fe20000000000 */
[----:B------:R-:W-:Y:S01]  /*2560*/  IMAD R13, R15, R0, RZ ;  /* 0x000000000f0d7224 */ /* 0x000fe200078e02ff */
[C---:B------:R-:W-:Y:S01]  /*2570*/  LOP3.LUT R15, R5.reuse, 0x1f0, RZ, 0xfc, !PT ;  /* 0x000001f0050f7812 */ /* 0x040fe200078efcff */
[----:B------:R-:W-:Y:S01]  /*2580*/  IMAD.MOV R11, RZ, RZ, -R11 ;  /* 0x000000ffff0b7224 */ /* 0x000fe200078e0a0b */
[----:B------:R-:W-:Y:S01]  /*2590*/  LOP3.LUT R82, R5, 0x84, RZ, 0xfc, !PT ;  /* 0x0000008405527812 */ /* 0x000fe200078efcff */
[----:B------:R-:W-:Y:S01]  /*25a0*/  VIADD R10, R7, 0x1fc ;  /* 0x000001fc070a7836 */ /* 0x000fe20000000000 */
[----:B------:R-:W-:Y:S01]  /*25b0*/  IABS R207, R15 ;  /* 0x0000000f00cf7213 */ /* 0x000fe20000000000 */
[----:B------:R-:W-:Y:S01]  /*25c0*/  IMAD.HI.U32 R6, R9, R13, R8 ;  /* 0x0000000d09067227 */ /* 0x000fe200078e0008 */
[----:B------:R-:W-:-:S02]  /*25d0*/  IABS R13, R5 ;  /* 0x00000005000d7213 */ /* 0x000fc40000000000 */
[----:B------:R-:W-:Y:S01]  /*25e0*/  ISETP.GE.AND P5, PT, R10, RZ, PT ;  /* 0x000000ff0a00720c */ /* 0x000fe20003fa6270 */
[----:B------:R-:W-:Y:S01]  /*25f0*/  IMAD R11, R12, R11, R14 ;  /* 0x0000000b0c0b7224 */ /* 0x000fe200078e020e */
[----:B------:R-:W-:Y:S01]  /*2600*/  IABS R201, R10 ;  /* 0x0000000a00c97213 */ /* 0x000fe20000000000 */
[----:B------:R-:W-:Y:S01]  /*2610*/  IMAD.HI.U32 R10, R6, R13, RZ ;  /* 0x0000000d060a7227 */ /* 0x000fe200078e00ff */
[C---:B------:R-:W-:Y:S02]  /*2620*/  LOP3.LUT R8, R5.reuse, 0x1f8, RZ, 0xfc, !PT ;  /* 0x000001f805087812 */ /* 0x040fe400078efcff */
[----:B------:R-:W-:Y:S01]  /*2630*/  ISETP.GT.U32.AND P0, PT, R12, R11, PT ;  /* 0x0000000b0c00720c */ /* 0x000fe20003f04070 */
[----:B------:R-:W-:Y:S01]  /*2640*/  IMAD.MOV R10, RZ, RZ, -R10 ;  /* 0x000000ffff0a7224 */ /* 0x000fe200078e0a0a */
[----:B------:R-:W-:Y:S02]  /*2650*/  ISETP.GE.AND P1, PT, R8, RZ, PT ;  /* 0x000000ff0800720c */ /* 0x000fe40003f26270 */
[----:B------:R-:W-:Y:S01]  /*2660*/  IABS R203, R8 ;  /* 0x0000000800cb7213 */ /* 0x000fe20000000000 */
[----:B------:R-:W-:Y:S01]  /*2670*/  IMAD R13, R0, R10, R13 ;  /* 0x0000000a000d7224 */ /* 0x000fe200078e020d */
[C---:B------:R-:W-:Y:S01]  /*2680*/  LOP3.LUT R14, R5.reuse, 0x1f4, RZ, 0xfc, !PT ;  /* 0x000001f4050e7812 */ /* 0x040fe200078efcff */
[----:B------:R-:W-:Y:S01]  /*2690*/  IMAD.HI.U32 R8, R6, R201, RZ ;  /* 0x000000c906087227 */ /* 0x000fe200078e00ff */
[----:B------:R-:W-:-:S02]  /*26a0*/  LOP3.LUT R10, R5, 0x1ec, RZ, 0xfc, !PT ;  /* 0x000001ec050a7812 */ /* 0x000fc400078efcff */
[----:B------:R-:W-:Y:S01]  /*26b0*/  IABS R205, R14 ;  /* 0x0000000e00cd7213 */ /* 0x000fe20000000000 */
[----:B------:R-:W-:Y:S01]  /*26c0*/  IMAD.HI.U32 R9, R6, R203, RZ ;  /* 0x000000cb06097227 */ /* 0x000fe200078e00ff */
[----:B------:R-:W-:Y:S02]  /*26d0*/  IABS R209, R10 ;  /* 0x0000000a00d17213 */ /* 0x000fe40000000000 */
[----:B------:R-:W-:Y:S01]  /*26e0*/  LOP3.LUT R84, R5, 0x80, RZ, 0xfc, !PT ;  /* 0x0000008005547812 */ /* 0x000fe200078efcff */
[----:B------:R-:W-:Y:S01]  /*26f0*/  @!P0 IMAD.IADD R11, R11, 0x1, -R12 ;  /* 0x000000010b0b8824 */ /* 0x000fe200078e0a0c */
[----:B------:R-:W-:Y:S01]  /*2700*/  ISETP.GT.U32.AND P0, PT, R0, R13, PT ;  /* 0x0000000d0000720c */ /* 0x000fe20003f04070 */
[----:B------:R-:W-:Y:S01]  /*2710*/  IMAD.MOV R8, RZ, RZ, -R8 ;  /* 0x000000ffff087224 */ /* 0x000fe200078e0a08 */
[C---:B------:R-:W-:Y:S01]  /*2720*/  LOP3.LUT R86, R5.reuse, 0x6c, RZ, 0xfc, !PT ;  /* 0x0000006c05567812 */ /* 0x040fe200078efcff */
[----:B------:R-:W-:Y:S01]  /*2730*/  IMAD.MOV R9, RZ, RZ, -R9 ;  /* 0x000000ffff097224 */ /* 0x000fe200078e0a09 */
[----:B------:R-:W-:Y:S01]  /*2740*/  ISETP.GT.U32.AND P2, PT, R12, R11, PT ;  /* 0x0000000b0c00720c */ /* 0x000fe20003f44070 */
[----:B------:R-:W-:Y:S01]  /*2750*/  IMAD R201, R0, R8, R201 ;  /* 0x0000000800c97224 */ /* 0x000fe200078e02c9 */
[----:B------:R-:W-:Y:S01]  /*2760*/  IABS R89, R86 ;  /* 0x0000005600597213 */ /* 0x000fe20000000000 */
[----:B------:R-:W-:Y:S01]  /*2770*/  IMAD.HI.U32 R8, R6, R205, RZ ;  /* 0x000000cd06087227 */ /* 0x000fe200078e00ff */
[----:B------:R-:W-:-:S02]  /*2780*/  LOP3.LUT R90, R5, 0x68, RZ, 0xfc, !PT ;  /* 0x00000068055a7812 */ /* 0x000fc400078efcff */
[C---:B------:R-:W-:Y:S01]  /*2790*/  LOP3.LUT R92, R5.reuse, 0x64, RZ, 0xfc, !PT ;  /* 0x00000064055c7812 */ /* 0x040fe200078efcff */
[C---:B------:R-:W-:Y:S01]  /*27a0*/  IMAD R203, R0.reuse, R9, R203 ;  /* 0x0000000900cb7224 */ /* 0x040fe200078e02cb */
[----:B------:R-:W-:Y:S01]  /*27b0*/  LOP3.LUT R94, R5, 0x60, RZ, 0xfc, !PT ;  /* 0x00000060055e7812 */ /* 0x000fe200078efcff */
[----:B------:R-:W-:Y:S01]  /*27c0*/  @!P0 IMAD.IADD R13, R13, 0x1, -R0 ;  /* 0x000000010d0d8824 */ /* 0x000fe200078e0a00 */
[C---:B------:R-:W-:Y:S01]  /*27d0*/  ISETP.GT.U32.AND P0, PT, R0.reuse, R201, PT ;  /* 0x000000c90000720c */ /* 0x040fe20003f04070 */
[----:B------:R-:W-:Y:S01]  /*27e0*/  IMAD.MOV R8, RZ, RZ, -R8 ;  /* 0x000000ffff087224 */ /* 0x000fe200078e0a08 */
[----:B------:R-:W-:Y:S01]  /*27f0*/  ISETP.GT.U32.AND P6, PT, R0, R203, PT ;  /* 0x000000cb0000720c */ /* 0x000fe20003fc4070 */
[----:B------:R-:W-:Y:S01]  /*2800*/  IMAD.HI.U32 R9, R6, R207, RZ ;  /* 0x000000cf06097227 */ /* 0x000fe200078e00ff */
[----:B------:R-:W-:Y:S02]  /*2810*/  IABS R91, R92 ;  /* 0x0000005c005b7213 */ /* 0x000fe40000000000 */
[C---:B------:R-:W-:Y:S01]  /*2820*/  LOP3.LUT R96, R5.reuse, 0x58, RZ, 0xfc, !PT ;  /* 0x0000005805607812 */ /* 0x040fe200078efcff */
[----:B------:R-:W-:Y:S01]  /*2830*/  IMAD R205, R0, R8, R205 ;  /* 0x0000000800cd7224 */ /* 0x000fe200078e02cd */
[----:B------:R-:W-:Y:S01]  /*2840*/  LOP3.LUT R97, R5, 0x54, RZ, 0xfc, !PT ;  /* 0x0000005405617812 */ /* 0x000fe200078efcff */
[----:B------:R-:W-:Y:S01]  /*2850*/  IMAD.MOV R9, RZ, RZ, -R9 ;  /* 0x000000ffff097224 */ /* 0x000fe200078e0a09 */
[----:B------:R-:W-:Y:S01]  /*2860*/  IABS R93, R96 ;  /* 0x00000060005d7213 */ /* 0x000fe20000000000 */
[----:B------:R-:W-:Y:S01]  /*2870*/  IMAD.HI.U32 R8, R6, R209, RZ ;  /* 0x000000d106087227 */ /* 0x000fe200078e00ff */
[----:B------:R-:W-:-:S02]  /*2880*/  IABS R95, R97 ;  /* 0x00000061005f7213 */ /* 0x000fc40000000000 */
[C---:B------:R-:W-:Y:S01]  /*2890*/  LOP3.LUT R98, R5.reuse, 0x50, RZ, 0xfc, !PT ;  /* 0x0000005005627812 */ /* 0x040fe200078efcff */
[C---:B------:R-:W-:Y:S01]  /*28a0*/  IMAD R207, R0.reuse, R9, R207 ;  /* 0x0000000900cf7224 */ /* 0x040fe200078e02cf */
[C---:B------:R-:W-:Y:S01]  /*28b0*/  LOP3.LUT R99, R5.reuse, 0x4c, RZ, 0xfc, !PT ;  /* 0x0000004c05637812 */ /* 0x040fe200078efcff */
[----:B------:R-:W-:Y:S01]  /*28c0*/  IMAD.MOV R8, RZ, RZ, -R8 ;  /* 0x000000ffff087224 */ /* 0x000fe200078e0a08 */
[----:B------:R-:W-:Y:S01]  /*28d0*/  LOP3.LUT R110, R5, 0x30, RZ, 0xfc, !PT ;  /* 0x00000030056e7812 */ /* 0x000fe200078efcff */
[----:B------:R-:W-:Y:S01]  /*28e0*/  @!P2 IMAD.IADD R11, R11, 0x1, -R12 ;  /* 0x000000010b0ba824 */ /* 0x000fe200078e0a0c */
[C---:B------:R-:W-:Y:S01]  /*28f0*/  ISETP.GT.U32.AND P2, PT, R0.reuse, R13, PT ;  /* 0x0000000d0000720c */ /* 0x040fe20003f44070 */
[C---:B------:R-:W-:Y:S01]  /*2900*/  IMAD R209, R0.reuse, R8, R209 ;  /* 0x0000000800d17224 */ /* 0x040fe200078e02d1 */
[----:B------:R-:W-:Y:S01]  /*2910*/  LOP3.LUT R12, R5, 0x1e4, RZ, 0xfc, !PT ;  /* 0x000001e4050c7812 */ /* 0x000fe200078efcff */
[----:B------:R-:W-:Y:S01]  /*2920*/  @!P0 IMAD.IADD R201, R201, 0x1, -R0 ;  /* 0x00000001c9c98824 */ /* 0x000fe200078e0a00 */
[----:B------:R-:W-:Y:S01]  /*2930*/  ISETP.GT.U32.AND P0, PT, R0, R207, PT ;  /* 0x000000cf0000720c */ /* 0x000fe20003f04070 */
[----:B------:R-:W-:Y:S01]  /*2940*/  IMAD.HI.U32 R9, R6, R211, RZ ;  /* 0x000000d306097227 */ /* 0x000fe200078e00ff */
[----:B------:R-:W-:-:S02]  /*2950*/  IABS R213, R12 ;  /* 0x0000000c00d57213 */ /* 0x000fc40000000000 */
[----:B------:R-:W-:Y:S01]  /*2960*/  IABS R107, R110 ;  /* 0x0000006e006b7213 */ /* 0x000fe20000000000 */
[----:B------:R-:W-:Y:S01]  /*2970*/  @!P3 IMAD.MOV R11, RZ, RZ, -R11 ;  /* 0x000000ffff0bb224 */ /* 0x000fe200078e0a0b */
[----:B------:R-:W-:Y:S01]  /*2980*/  @!P4 LOP3.LUT R11, RZ, R2, RZ, 0x33, !PT ;  /* 0x00000002ff0bc212 */ /* 0x000fe200078e33ff */
[--C-:B------:R-:W-:Y:S01]  /*2990*/  @!P6 IMAD.IADD R203, R203, 0x1, -R0.reuse ;  /* 0x00000001cbcbe824 */ /* 0x100fe200078e0a00 */
[C---:B------:R-:W-:Y:S01]  /*29a0*/  ISETP.GT.U32.AND P4, PT, R0.reuse, R205, PT ;  /* 0x000000cd0000720c */ /* 0x040fe20003f84070 */
[----:B------:R-:W-:Y:S01]  /*29b0*/  IMAD.MOV R9, RZ, RZ, -R9 ;  /* 0x000000ffff097224 */ /* 0x000fe200078e0a09 */
[C---:B------:R-:W-:Y:S01]  /*29c0*/  ISETP.GT.U32.AND P6, PT, R0.reuse, R209, PT ;  /* 0x000000d10000720c */ /* 0x040fe20003fc4070 */
[----:B------:R-:W-:Y:S01]  /*29d0*/  VIADD R8, R7, 0x1dc ;  /* 0x000001dc07087836 */ /* 0x000fe20000000000 */
[C---:B------:R-:W-:Y:S01]  /*29e0*/  ISETP.GT.U32.AND P3, PT, R0.reuse, R201, PT ;  /* 0x000000c90000720c */ /* 0x040fe20003f64070 */
[----:B------:R-:W-:Y:S01]  /*29f0*/  IMAD R211, R0, R9, R211 ;  /* 0x0000000900d37224 */ /* 0x000fe200078e02d3 */
[----:B------:R-:W-:Y:S01]  /*2a00*/  LOP3.LUT R9, R5, 0x1e0, RZ, 0xfc, !PT ;  /* 0x000001e005097812 */ /* 0x000fe200078efcff */
[--C-:B------:R-:W-:Y:S01]  /*2a10*/  @!P0 IMAD.IADD R207, R207, 0x1, -R0.reuse ;  /* 0x00000001cfcf8824 */ /* 0x100fe200078e0a00 */
[----:B------:R-:W-:Y:S01]  /*2a20*/  IABS R217, R8 ;  /* 0x0000000800d97213 */ /* 0x000fe20000000000 */
[----:B------:R-:W-:Y:S01]  /*2a30*/  @!P2 IMAD.IADD R13, R13, 0x1, -R0 ;  /* 0x000000010d0da824 */ /* 0x000fe200078e0a00 */
[----:B------:R-:W-:Y:S01]  /*2a40*/  IABS R215, R9 ;  /* 0x0000000900d77213 */ /* 0x000fe20000000000 */
[----:B------:R-:W-:Y:S01]  /*2a50*/  IMAD.HI.U32 R2, R6, R213, RZ ;  /* 0x000000d506027227 */ /* 0x000fe200078e00ff */
[----:B------:R-:W-:-:S02]  /*2a60*/  ISETP.GE.AND P2, PT, R5, RZ, PT ;  /* 0x000000ff0500720c */ /* 0x000fc40003f46270 */
[----:B------:R-:W-:Y:S01]  /*2a70*/  ISETP.GT.U32.AND P0, PT, R0, R203, PT ;  /* 0x000000cb0000720c */ /* 0x000fe20003f04070 */
[--C-:B------:R-:W-:Y:S01]  /*2a80*/  @!P4 IMAD.IADD R205, R205, 0x1, -R0.reuse ;  /* 0x00000001cdcdc824 */ /* 0x100fe200078e0a00 */
[----:B------:R-:W-:Y:S01]  /*2a90*/  ISETP.GE.AND P4, PT, R8, RZ, PT ;  /* 0x000000ff0800720c */ /* 0x000fe20003f86270 */
[----:B------:R-:W-:Y:S01]  /*2aa0*/  @!P6 IMAD.IADD R209, R209, 0x1, -R0 ;  /* 0x00000001d1d1e824 */ /* 0x000fe200078e0a00 */
[----:B------:R-:W-:Y:S01]  /*2ab0*/  ISETP.GT.U32.AND P6, PT, R0, R207, PT ;  /* 0x000000cf0000720c */ /* 0x000fe20003fc4070 */
[----:B------:R-:W-:Y:S01]  /*2ac0*/  IMAD.HI.U32 R8, R6, R215, RZ ;  /* 0x000000d706087227 */ /* 0x000fe200078e00ff */
[C---:B------:R-:W-:Y:S02]  /*2ad0*/  LOP3.LUT R112, R5.reuse, 0x2c, RZ, 0xfc, !PT ;  /* 0x0000002c05707812 */ /* 0x040fe400078efcff */
[C---:B------:R-:W-:Y:S01]  /*2ae0*/  LOP3.LUT R114, R5.reuse, 0x28, RZ, 0xfc, !PT ;  /* 0x0000002805727812 */ /* 0x040fe200078efcff */
[----:B------:R-:W-:Y:S01]  /*2af0*/  IMAD.MOV R8, RZ, RZ, -R8 ;  /* 0x000000ffff087224 */ /* 0x000fe200078e0a08 */
[----:B------:R-:W-:Y:S01]  /*2b00*/  LOP3.LUT R116, R5, 0x20, RZ, 0xfc, !PT ;  /* 0x0000002005747812 */ /* 0x000fe200078efcff */
[--C-:B------:R-:W-:Y:S01]  /*2b10*/  @!P3 IMAD.IADD R201, R201, 0x1, -R0.reuse ;  /* 0x00000001c9c9b824 */ /* 0x100fe200078e0a00 */
[C---:B------:R-:W-:Y:S01]  /*2b20*/  ISETP.GT.U32.AND P3, PT, R0.reuse, R205, PT ;  /* 0x000000cd0000720c */ /* 0x040fe20003f64070 */
[C---:B------:R-:W-:Y:S01]  /*2b30*/  IMAD R215, R0.reuse, R8, R215 ;  /* 0x0000000800d77224 */ /* 0x040fe200078e02d7 */
[----:B------:R-:W-:Y:S01]  /*2b40*/  LOP3.LUT R115, R5, 0x24, RZ, 0xfc, !PT ;  /* 0x0000002405737812 */ /* 0x000fe200078efcff */
[----:B------:R-:W-:Y:S01]  /*2b50*/  @!P5 IMAD.MOV R201, RZ, RZ, -R201 ;  /* 0x000000ffffc9d224 */ /* 0x000fe200078e0ac9 */
[C---:B------:R-:W-:Y:S01]  /*2b60*/  ISETP.GT.U32.AND P5, PT, R0.reuse, R211, PT ;  /* 0x000000d30000720c */ /* 0x040fe20003fa4070 */
[----:B------:R-:W-:Y:S01]  /*2b70*/  @!P6 IMAD.IADD R207, R207, 0x1, -R0 ;  /* 0x00000001cfcfe824 */ /* 0x000fe200078e0a00 */
[----:B------:R-:W-:Y:S01]  /*2b80*/  ISETP.GT.U32.AND P6, PT, R0, R215, PT ;  /* 0x000000d70000720c */ /* 0x000fe20003fc4070 */
[----:B------:R-:W-:Y:S01]  /*2b90*/  IMAD.MOV R2, RZ, RZ, -R2 ;  /* 0x000000ffff027224 */ /* 0x000fe200078e0a02 */
[----:B------:R-:W-:Y:S01]  /*2ba0*/  IABS R109, R116 ;  /* 0x00000074006d7213 */ /* 0x000fe20000000000 */
[----:B------:R-:W-:Y:S01]  /*2bb0*/  IMAD.HI.U32 R8, R6, R217, RZ ;  /* 0x000000d906087227 */ /* 0x000fe200078e00ff */
[----:B------:R-:W-:-:S02]  /*2bc0*/  LOP3.LUT R117, R5, 0x18, RZ, 0xfc, !PT ;  /* 0x0000001805757812 */ /* 0x000fc400078efcff */
[C---:B------:R-:W-:Y:S01]  /*2bd0*/  LOP3.LUT R118, R5.reuse, 0x14, RZ, 0xfc, !PT ;  /* 0x0000001405767812 */ /* 0x040fe200078efcff */
[----:B------:R-:W-:Y:S01]  /*2be0*/  IMAD R213, R0, R2, R213 ;  /* 0x0000000200d57224 */ /* 0x000fe200078e02d5 */
[C---:B------:R-:W-:Y:S01]  /*2bf0*/  LOP3.LUT R119, R5.reuse, 0x10, RZ, 0xfc, !PT ;  /* 0x0000001005777812 */ /* 0x040fe200078efcff */
[----:B------:R-:W-:Y:S01]  /*2c00*/  IMAD.MOV.U32 R2, RZ, RZ, R13 ;  /* 0x000000ffff027224 */ /* 0x000fe200078e000d */
[----:B------:R-:W-:Y:S01]  /*2c10*/  LOP3.LUT R13, R5, 0x1d8, RZ, 0xfc, !PT ;  /* 0x000001d8050d7812 */ /* 0x000fe200078efcff */
[----:B------:R-:W-:Y:S01]  /*2c20*/  @!P5 IMAD.IADD R211, R211, 0x1, -R0 ;  /* 0x00000001d3d3d824 */ /* 0x000fe200078e0a00 */
[----:B------:R-:W-:Y:S01]  /*2c30*/  ISETP.GE.AND P5, PT, R10, RZ, PT ;  /* 0x000000ff0a00720c */ /* 0x000fe20003fa6270 */
[----:B------:R-:W-:Y:S01]  /*2c40*/  @!P2 IMAD.MOV R2, RZ, RZ, -R2 ;  /* 0x000000ffff02a224 */ /* 0x000fe200078e0a02 */
[C---:B------:R-:W-:Y:S01]  /*2c50*/  ISETP.GT.U32.AND P2, PT, R0.reuse, R209, PT ;  /* 0x000000d10000720c */ /* 0x040fe20003f44070 */
[----:B------:R-:W-:Y:S01]  /*2c60*/  @!P6 IMAD.IADD R215, R215, 0x1, -R0 ;  /* 0x00000001d7d7e824 */ /* 0x000fe200078e0a00 */
[----:B------:R-:W-:Y:S01]  /*2c70*/  IABS R219, R13 ;  /* 0x0000000d00db7213 */ /* 0x000fe20000000000 */
[----:B------:R-:W-:Y:S01]  /*2c80*/  IMAD.MOV R8, RZ, RZ, -R8 ;  /* 0x000000ffff087224 */ /* 0x000fe200078e0a08 */
[----:B------:R-:W-:Y:S01]  /*2c90*/  LOP3.LUT R10, R5, 0x1d4, RZ, 0xfc, !PT ;  /* 0x000001d4050a7812 */ /* 0x000fe200078efcff */
[----:B------:R-:W-:Y:S01]  /*2ca0*/  @!P0 IMAD.IADD R203, R203, 0x1, -R0 ;  /* 0x00000001cbcb8824 */ /* 0x000fe200078e0a00 */
[C---:B------:R-:W-:Y:S01]  /*2cb0*/  ISETP.GT.U32.AND P0, PT, R0.reuse, R213, PT ;  /* 0x000000d50000720c */ /* 0x040fe20003f04070 */
[C---:B------:R-:W-:Y:S01]  /*2cc0*/  IMAD R217, R0.reuse, R8, R217 ;  /* 0x0000000800d97224 */ /* 0x040fe200078e02d9 */
[----:B------:R-:W-:Y:S01]  /*2cd0*/  ISETP.GT.U32.AND P6, PT, R0, R215, PT ;  /* 0x000000d70000720c */ /* 0x000fe20003fc4070 */
[----:B------:R-:W-:Y:S01]  /*2ce0*/  IMAD.HI.U32 R8, R6, R219, RZ ;  /* 0x000000db06087227 */ /* 0x000fe200078e00ff */
[----:B------:R-:W-:-:S02]  /*2cf0*/  IABS R221, R10 ;  /* 0x0000000a00dd7213 */ /* 0x000fc40000000000 */
[----:B------:R-:W-:Y:S01]  /*2d00*/  LOP3.LUT R120, R5, 0xc, RZ, 0xfc, !PT ;  /* 0x0000000c05787812 */ /* 0x000fe200078efcff */
[----:B------:R-:W-:Y:S01]  /*2d10*/  @!P2 IMAD.IADD R209, R209, 0x1, -R0 ;  /* 0x00000001d1d1a824 */ /* 0x000fe200078e0a00 */
[----:B------:R-:W-:Y:S01]  /*2d20*/  ISETP.GE.AND P2, PT, R15, RZ, PT ;  /* 0x000000ff0f00720c */ /* 0x000fe20003f46270 */
[----:B------:R-:W-:Y:S01]  /*2d30*/  IMAD.MOV R8, RZ, RZ, -R8 ;  /* 0x000000ffff087224 */ /* 0x000fe200078e0a08 */
[----:B------:R-:W-:Y:S01]  /*2d40*/  LOP3.LUT R15, R5, 0x1c4, RZ, 0xfc, !PT ;  /* 0x000001c4050f7812 */ /* 0x000fe200078efcff */
[----:B------:R-:W-:Y:S01]  /*2d50*/  @!P1 IMAD.MOV R203, RZ, RZ, -R203 ;  /* 0x000000ffffcb9224 */ /* 0x000fe200078e0acb */
[C---:B------:R-:W-:Y:S01]  /*2d60*/  ISETP.GT.U32.AND P1, PT, R0.reuse, R211, PT ;  /* 0x000000d30000720c */ /* 0x040fe20003f24070 */
[----:B------:R-:W-:Y:S01]  /*2d70*/  @!P5 IMAD.MOV R209, RZ, RZ, -R209 ;  /* 0x000000ffffd1d224 */ /* 0x000fe200078e0ad1 */
[C---:B------:R-:W-:Y:S01]  /*2d80*/  ISETP.GT.U32.AND P5, PT, R0.reuse, R217, PT ;  /* 0x000000d90000720c */ /* 0x040fe20003fa4070 */
[----:B------:R-:W-:Y:S01]  /*2d90*/  IMAD R219, R0, R8, R219 ;  /* 0x0000000800db7224 */ /* 0x000fe200078e02db */
[----:B------:R-:W-:Y:S01]  /*2da0*/  IABS R229, R15 ;  /* 0x0000000f00e57213 */ /* 0x000fe20000000000 */
[--C-:B------:R-:W-:Y:S01]  /*2db0*/  @!P0 IMAD.IADD R213, R213, 0x1, -R0.reuse ;  /* 0x00000001d5d58824 */ /* 0x100fe200078e0a00 */
[----:B------:R-:W-:Y:S01]  /*2dc0*/  ISETP.GE.AND P0, PT, R16, RZ, PT ;  /* 0x000000ff1000720c */ /* 0x000fe20003f06270 */
[--C-:B------:R-:W-:Y:S01]  /*2dd0*/  @!P6 IMAD.IADD R215, R215, 0x1, -R0.reuse ;  /* 0x00000001d7d7e824 */ /* 0x100fe200078e0a00 */
[----:B------:R-:W-:Y:S01]  /*2de0*/  ISETP.GT.U32.AND P6, PT, R0, R219, PT ;  /* 0x000000db0000720c */ /* 0x000fe20003fc4070 */
[--C-:B------:R-:W-:Y:S01]  /*2df0*/  @!P3 IMAD.IADD R205, R205, 0x1, -R0.reuse ;  /* 0x00000001cdcdb824 */ /* 0x100fe200078e0a00 */
[----:B------:R-:W-:Y:S01]  /*2e00*/  ISETP.GE.AND P3, PT, R14, RZ, PT ;  /* 0x000000ff0e00720c */ /* 0x000fe20003f66270 */
[----:B------:R-:W-:Y:S01]  /*2e10*/  @!P2 IMAD.MOV R207, RZ, RZ, -R207 ;  /* 0x000000ffffcfa224 */ /* 0x000fe200078e0acf */
[----:B------:R-:W-:Y:S01]  /*2e20*/  ISETP.GE.AND P2, PT, R12, RZ, PT ;  /* 0x000000ff0c00720c */ /* 0x000fe20003f46270 */
[--C-:B------:R-:W-:Y:S01]  /*2e30*/  @!P1 IMAD.IADD R211, R211, 0x1, -R0.reuse ;  /* 0x00000001d3d39824 */ /* 0x100fe200078e0a00 */
[----:B------:R-:W-:Y:S01]  /*2e40*/  LOP3.LUT R12, R5, 0x1d0, RZ, 0xfc, !PT ;  /* 0x000001d0050c7812 */ /* 0x000fe200078efcff */
[----:B------:R-:W-:Y:S01]  /*2e50*/  @!P5 IMAD.IADD R217, R217, 0x1, -R0 ;  /* 0x00000001d9d9d824 */ /* 0x000fe200078e0a00 */
[----:B------:R-:W-:Y:S01]  /*2e60*/  LOP3.LUT R14, R5, 0x1c8, RZ, 0xfc, !PT ;  /* 0x000001c8050e7812 */ /* 0x000fe200078efcff */
[----:B------:R-:W-:Y:S01]  /*2e70*/  IMAD.HI.U32 R8, R6, R221, RZ ;  /* 0x000000dd06087227 */ /* 0x000fe200078e00ff */
[----:B------:R-:W-:-:S02]  /*2e80*/  IABS R223, R12 ;  /* 0x0000000c00df7213 */ /* 0x000fc40000000000 */
[----:B------:R-:W-:Y:S01]  /*2e90*/  ISETP.GE.AND P1, PT, R9, RZ, PT ;  /* 0x000000ff0900720c */ /* 0x000fe20003f26270 */
[----:B------:R-:W-:Y:S01]  /*2ea0*/  @!P0 IMAD.MOV R211, RZ, RZ, -R211 ;  /* 0x000000ffffd38224 */ /* 0x000fe200078e0ad3 */
[C---:B------:R-:W-:Y:S01]  /*2eb0*/  ISETP.GT.U32.AND P0, PT, R0.reuse, R217, PT ;  /* 0x000000d90000720c */ /* 0x040fe20003f04070 */
[----:B------:R-:W-:Y:S01]  /*2ec0*/  @!P6 IMAD.IADD R219, R219, 0x1, -R0 ;  /* 0x00000001dbdbe824 */ /* 0x000fe200078e0a00 */
[----:B------:R-:W-:Y:S01]  /*2ed0*/  IABS R227, R14 ;  /* 0x0000000e00e37213 */ /* 0x000fe20000000000 */
[----:B------:R-:W-:Y:S01]  /*2ee0*/  @!P3 IMAD.MOV R205, RZ, RZ, -R205 ;  /* 0x000000ffffcdb224 */ /* 0x000fe200078e0acd */
[C---:B------:R-:W-:Y:S01]  /*2ef0*/  ISETP.GT.U32.AND P3, PT, R0.reuse, R213, PT ;  /* 0x000000d50000720c */ /* 0x040fe20003f64070 */
[----:B------:R-:W-:Y:S01]  /*2f00*/  IMAD.MOV R8, RZ, RZ, -R8 ;  /* 0x000000ffff087224 */ /* 0x000fe200078e0a08 */
[----:B------:R-:W-:Y:S01]  /*2f10*/  ISETP.GT.U32.AND P6, PT, R0, R219, PT ;  /* 0x000000db0000720c */ /* 0x000fe20003fc4070 */
[----:B------:R-:W-:Y:S01]  /*2f20*/  IMAD.HI.U32 R9, R6, R227, RZ ;  /* 0x000000e306097227 */ /* 0x000fe200078e00ff */
[----:B------:R-:W-:-:S02]  /*2f30*/  ISETP.GE.AND P5, PT, R10, RZ, PT ;  /* 0x000000ff0a00720c */ /* 0x000fc40003fa6270 */
[C---:B------:R-:W-:Y:S01]  /*2f40*/  LOP3.LUT R16, R5.reuse, 0x1c0, RZ, 0xfc, !PT ;  /* 0x000001c005107812 */ /* 0x040fe200078efcff */
[----:B------:R-:W-:Y:S01]  /*2f50*/  IMAD R221, R0, R8, R221 ;  /* 0x0000000800dd7224 */ /* 0x000fe200078e02dd */
[----:B------:R-:W-:Y:S01]  /*2f60*/  LOP3.LUT R121, R5, 0x8, RZ, 0xfc, !PT ;  /* 0x0000000805797812 */ /* 0x000fe200078efcff */
[----:B------:R-:W-:Y:S01]  /*2f70*/  IMAD.HI.U32 R8, R6, R223, RZ ;  /* 0x000000df06087227 */ /* 0x000fe200078e00ff */
[----:B------:R-:W-:Y:S02]  /*2f80*/  IABS R231, R16 ;  /* 0x0000001000e77213 */ /* 0x000fe40000000000 */
[----:B------:R-:W-:Y:S01]  /*2f90*/  IABS R113, R121 ;  /* 0x0000007900717213 */ /* 0x000fe20000000000 */
[----:B------:R-:W-:Y:S02]  /*2fa0*/  IMAD.MOV R8, RZ, RZ, -R8 ;  /* 0x000000ffff087224 */ /* 0x000fe400078e0a08 */
[----:B------:R-:W-:Y:S01]  /*2fb0*/  @!P0 IMAD.IADD R217, R217, 0x1, -R0 ;  /* 0x00000001d9d98824 */ /* 0x000fe200078e0a00 */
[C---:B------:R-:W-:Y:S01]  /*2fc0*/  ISETP.GT.U32.AND P0, PT, R0.reuse, R221, PT ;  /* 0x000000dd0000720c */ /* 0x040fe20003f04070 */
[----:B------:R-:W-:-:S02]  /*2fd0*/  IMAD R223, R0, R8, R223 ;  /* 0x0000000800df7224 */ /* 0x000fc400078e02df */
[--C-:B------:R-:W-:Y:S01]  /*2fe0*/  @!P3 IMAD.IADD R213, R213, 0x1, -R0.reuse ;  /* 0x00000001d5d5b824 */ /* 0x100fe200078e0a00 */
[----:B------:R-:W-:Y:S01]  /*2ff0*/  ISETP.GE.AND P3, PT, R13, RZ, PT ;  /* 0x000000ff0d00720c */ /* 0x000fe20003f66270 */
[--C-:B------:R-:W-:Y:S01]  /*3000*/  @!P6 IMAD.IADD R219, R219, 0x1, -R0.reuse ;  /* 0x00000001dbdbe824 */ /* 0x100fe200078e0a00 */
[----:B------:R-:W-:Y:S01]  /*3010*/  LOP3.LUT R13, R5, 0x1cc, RZ, 0xfc, !PT ;  /* 0x000001cc050d7812 */ /* 0x000fe200078efcff */
[----:B------:R-:W-:Y:S01]  /*3020*/  IMAD.HI.U32 R10, R6, R229, RZ ;  /* 0x000000e5060a7227 */ /* 0x000fe200078e00ff */
[----:B------:R-:W-:Y:S02]  /*3030*/  ISETP.GT.U32.AND P6, PT, R0, R223, PT ;  /* 0x000000df0000720c */ /* 0x000fe40003fc4070 */
[----:B------:R-:W-:Y:S01]  /*3040*/  IABS R225, R13 ;  /* 0x0000000d00e17213 */ /* 0x000fe20000000000 */
[----:B------:R-:W-:Y:S02]  /*3050*/  IMAD.MOV R9, RZ, RZ, -R9 ;  /* 0x000000ffff097224 */ /* 0x000fe400078e0a09 */
[----:B------:R-:W-:Y:S01]  /*3060*/  @!P0 IMAD.IADD R221, R221, 0x1, -R0 ;  /* 0x00000001dddd8824 */ /* 0x000fe200078e0a00 */
[----:B------:R-:W-:Y:S01]  /*3070*/  ISETP.GE.AND P0, PT, R12, RZ, PT ;  /* 0x000000ff0c00720c */ /* 0x000fe20003f06270 */
[----:B------:R-:W-:Y:S01]  /*3080*/  IMAD.HI.U32 R8, R6, R225, RZ ;  /* 0x000000e106087227 */ /* 0x000fe200078e00ff */
[----:B------:R-:W-:-:S03]  /*3090*/  LOP3.LUT R12, R5, 0x1b0, RZ, 0xfc, !PT ;  /* 0x000001b0050c7812 */ /* 0x000fc600078efcff */
[----:B------:R-:W-:Y:S01]  /*30a0*/  IMAD.MOV R8, RZ, RZ, -R8 ;  /* 0x000000ffff087224 */ /* 0x000fe200078e0a08 */
[----:B------:R-:W-:Y:S01]  /*30b0*/  IABS R239, R12 ;  /* 0x0000000c00ef7213 */ /* 0x000fe20000000000 */
[----:B------:R-:W-:Y:S01]  /*30c0*/  @!P6 IMAD.IADD R223, R223, 0x1, -R0 ;  /* 0x00000001dfdfe824 */ /* 0x000fe200078e0a00 */
[C---:B------:R-:W-:Y:S01]  /*30d0*/  ISETP.GT.U32.AND P6, PT, R0.reuse, R221, PT ;  /* 0x000000dd0000720c */ /* 0x040fe20003fc4070 */
[C---:B------:R-:W-:Y:S02]  /*30e0*/  IMAD R225, R0.reuse, R8, R225 ;  /* 0x0000000800e17224 */ /* 0x040fe400078e02e1 */
[----:B------:R-:W-:Y:S02]  /*30f0*/  IMAD.MOV R10, RZ, RZ, -R10 ;  /* 0x000000ffff0a7224 */ /* 0x000fe400078e0a0a */
[C---:B------:R-:W-:Y:S02]  /*3100*/  IMAD R227, R0.reuse, R9, R227 ;  /* 0x0000000900e37224 */ /* 0x040fe400078e02e3 */
[----:B------:R-:W-:Y:S01]  /*3110*/  @!P1 IMAD.MOV R215, RZ, RZ, -R215 ;  /* 0x000000ffffd79224 */ /* 0x000fe200078e0ad7 */
[C---:B------:R-:W-:Y:S01]  /*3120*/  ISETP.GT.U32.AND P1, PT, R0.reuse, R225, PT ;  /* 0x000000e10000720c */ /* 0x040fe20003f24070 */
[C---:B------:R-:W-:Y:S01]  /*3130*/  IMAD R229, R0.reuse, R10, R229 ;  /* 0x0000000a00e57224 */ /* 0x040fe200078e02e5 */
[----:B------:R-:W-:Y:S01]  /*3140*/  LOP3.LUT R10, R5, 0x1b4, RZ, 0xfc, !PT ;  /* 0x000001b4050a7812 */ /* 0x000fe200078efcff */
[----:B------:R-:W-:Y:S01]  /*3150*/  @!P4 IMAD.MOV R217, RZ, RZ, -R217 ;  /* 0x000000ffffd9c224 */ /* 0x000fe200078e0ad9 */
[C---:B------:R-:W-:Y:S01]  /*3160*/  ISETP.GT.U32.AND P4, PT, R0.reuse, R227, PT ;  /* 0x000000e30000720c */ /* 0x040fe20003f84070 */
[----:B------:R-:W-:Y:S01]  /*3170*/  @!P6 IMAD.IADD R221, R221, 0x1, -R0 ;  /* 0x00000001dddde824 */ /* 0x000fe200078e0a00 */
[----:B------:R-:W-:Y:S01]  /*3180*/  ISETP.GT.U32.AND P6, PT, R0, R229, PT ;  /* 0x000000e50000720c */ /* 0x000fe20003fc4070 */
[----:B------:R-:W-:Y:S01]  /*3190*/  VIADD R9, R7, 0x1bc ;  /* 0x000001bc07097836 */ /* 0x000fe20000000000 */
[----:B------:R-:W-:Y:S01]  /*31a0*/  IABS R237, R10 ;  /* 0x0000000a00ed7213 */ /* 0x000fe20000000000 */
[----:B------:R-:W-:-:S03]  /*31b0*/  IMAD.HI.U32 R8, R6, R231, RZ ;  /* 0x000000e706087227 */ /* 0x000fc600078e00ff */
[----:B------:R-:W-:Y:S01]  /*31c0*/  IABS R233, R9 ;  /* 0x0000000900e97213 */ /* 0x000fe20000000000 */
[--C-:B------:R-:W-:Y:S01]  /*31d0*/  @!P1 IMAD.IADD R225, R225, 0x1, -R0.reuse ;  /* 0x00000001e1e19824 */ /* 0x100fe200078e0a00 */
[----:B------:R-:W-:Y:S01]  /*31e0*/  ISETP.GE.AND P1, PT, R14, RZ, PT ;  /* 0x000000ff0e00720c */ /* 0x000fe20003f26270 */
[----:B------:R-:W-:Y:S01]  /*31f0*/  @!P2 IMAD.MOV R213, RZ, RZ, -R213 ;  /* 0x000000ffffd5a224 */ /* 0x000fe200078e0ad5 */
[C---:B------:R-:W-:Y:S01]  /*3200*/  ISETP.GT.U32.AND P2, PT, R0.reuse, R223, PT ;  /* 0x000000df0000720c */ /* 0x040fe20003f44070 */
[----:B------:R-:W-:Y:S01]  /*3210*/  @!P4 IMAD.IADD R227, R227, 0x1, -R0 ;  /* 0x00000001e3e3c824 */ /* 0x000fe200078e0a00 */
[C---:B------:R-:W-:Y:S01]  /*3220*/  ISETP.GT.U32.AND P4, PT, R0.reuse, R225, PT ;  /* 0x000000e10000720c */ /* 0x040fe20003f84070 */
[----:B------:R-:W-:Y:S01]  /*3230*/  IMAD.MOV R8, RZ, RZ, -R8 ;  /* 0x000000ffff087224 */ /* 0x000fe200078e0a08 */
[----:B------:R-:W-:Y:S01]  /*3240*/  LOP3.LUT R14, R5, 0x18c, RZ, 0xfc, !PT ;  /* 0x0000018c050e7812 */ /* 0x000fe200078efcff */
[----:B------:R-:W-:Y:S01]  /*3250*/  @!P6 IMAD.IADD R229, R229, 0x1, -R0 ;  /* 0x00000001e5e5e824 */ /* 0x000fe200078e0a00 */
[C---:B------:R-:W-:Y:S01]  /*3260*/  ISETP.GT.U32.AND P6, PT, R0.reuse, R227, PT ;  /* 0x000000e30000720c */ /* 0x040fe20003fc4070 */
[----:B------:R-:W-:Y:S01]  /*3270*/  IMAD R231, R0, R8, R231 ;  /* 0x0000000800e77224 */ /* 0x000fe200078e02e7 */
[----:B------:R-:W-:Y:S01]  /*3280*/  IABS R75, R14 ;  /* 0x0000000e004b7213 */ /* 0x000fe20000000000 */
[----:B------:R-:W-:-:S04]  /*3290*/  IMAD.HI.U32 R8, R6, R233, RZ ;  /* 0x000000e906087227 */ /* 0x000fc800078e00ff */
[----:B------:R-:W-:Y:S02]  /*32a0*/  IMAD.MOV R8, RZ, RZ, -R8 ;  /* 0x000000ffff087224 */ /* 0x000fe400078e0a08 */
[--C-:B------:R-:W-:Y:S01]  /*32b0*/  @!P2 IMAD.IADD R223, R223, 0x1, -R0.reuse ;  /* 0x00000001dfdfa824 */ /* 0x100fe200078e0a00 */
[----:B------:R-:W-:Y:S01]  /*32c0*/  ISETP.GE.AND P2, PT, R9, RZ, PT ;  /* 0x000000ff0900720c */ /* 0x000fe20003f46270 */
[--C-:B------:R-:W-:Y:S01]  /*32d0*/  @!P4 IMAD.IADD R225, R225, 0x1, -R0.reuse ;  /* 0x00000001e1e1c824 */ /* 0x100fe200078e0a00 */
[C---:B------:R-:W-:Y:S01]  /*32e0*/  ISETP.GT.U32.AND P4, PT, R0.reuse, R231, PT ;  /* 0x000000e70000720c */ /* 0x040fe20003f84070 */
[C---:B------:R-:W-:Y:S01]  /*32f0*/  IMAD R233, R0.reuse, R8, R233 ;  /* 0x0000000800e97224 */ /* 0x040fe200078e02e9 */
[----:B------:R-:W-:Y:S01]  /*3300*/  LOP3.LUT R9, R5, 0x1b8, RZ, 0xfc, !PT ;  /* 0x000001b805097812 */ /* 0x000fe200078efcff */
[----:B------:R-:W-:Y:S02]  /*3310*/  @!P6 IMAD.IADD R227, R227, 0x1, -R0 ;  /* 0x00000001e3e3e824 */ /* 0x000fe400078e0a00 */
[----:B------:R-:W-:Y:S01]  /*3320*/  @!P5 IMAD.MOV R221, RZ, RZ, -R221 ;  /* 0x000000ffffddd224 */ /* 0x000fe200078e0add */
[C---:B------:R-:W-:Y:S01]  /*3330*/  ISETP.GT.U32.AND P6, PT, R0.reuse, R233, PT ;  /* 0x000000e90000720c */ /* 0x040fe20003fc4070 */
[----:B------:R-:W-:Y:S01]  /*3340*/  @!P0 IMAD.MOV R223, RZ, RZ, -R223 ;  /* 0x000000ffffdf8224 */ /* 0x000fe200078e0adf */
[----:B------:R-:W-:Y:S01]  /*3350*/  IABS R235, R9 ;  /* 0x0000000900eb7213 */ /* 0x000fe20000000000 */
[----:B------:R-:W-:Y:S01]  /*3360*/  @!P3 IMAD.MOV R219, RZ, RZ, -R219 ;  /* 0x000000ffffdbb224 */ /* 0x000fe200078e0adb */
[----:B------:R-:W-:Y:S01]  /*3370*/  ISETP.GT.U32.AND P5, PT, R0, R229, PT ;  /* 0x000000e50000720c */ /* 0x000fe20003fa4070 */
[----:B------:R-:W-:Y:S01]  /*3380*/  @!P1 IMAD.MOV R227, RZ, RZ, -R227 ;  /* 0x000000ffffe39224 */ /* 0x000fe200078e0ae3 */
[----:B------:R-:W-:Y:S01]  /*3390*/  ISETP.GE.AND P0, PT, R15, RZ, PT ;  /* 0x000000ff0f00720c */ /* 0x000fe20003f06270 */
[----:B------:R-:W-:Y:S01]  /*33a0*/  IMAD.HI.U32 R8, R6, R235, RZ ;  /* 0x000000eb06087227 */ /* 0x000fe200078e00ff */
[----:B------:R-:W-:-:S02]  /*33b0*/  ISETP.GE.AND P3, PT, R13, RZ, PT ;  /* 0x000000ff0d00720c */ /* 0x000fc40003f66270 */
[----:B------:R-:W-:Y:S01]  /*33c0*/  ISETP.GE.AND P1, PT, R10, RZ, PT ;  /* 0x000000ff0a00720c */ /* 0x000fe20003f26270 */
[----:B------:R-:W-:Y:S01]  /*33d0*/  @!P4 IMAD.IADD R231, R231, 0x1, -R0 ;  /* 0x00000001e7e7c824 */ /* 0x000fe200078e0a00 */
[----:B------:R-:W-:Y:S01]  /*33e0*/  ISETP.GE.AND P4, PT, R9, RZ, PT ;  /* 0x000000ff0900720c */ /* 0x000fe20003f86270 */
[----:B------:R-:W-:Y:S01]  /*33f0*/  IMAD.MOV R8, RZ, RZ, -R8 ;  /* 0x000000ffff087224 */ /* 0x000fe200078e0a08 */
[----:B------:R-:W-:Y:S01]  /*3400*/  LOP3.LUT R10, R5, 0x1a8, RZ, 0xfc, !PT ;  /* 0x000001a8050a7812 */ /* 0x000fe200078efcff */
[----:B------:R-:W-:Y:S01]  /*3410*/  @!P6 IMAD.IADD R233, R233, 0x1, -R0 ;  /* 0x00000001e9e9e824 */ /* 0x000fe200078e0a00 */
[C---:B------:R-:W-:Y:S01]  /*3420*/  ISETP.GT.U32.AND P6, PT, R0.reuse, R231, PT ;  /* 0x000000e70000720c */ /* 0x040fe20003fc4070 */
[----:B------:R-:W-:Y:S01]  /*3430*/  IMAD R235, R0, R8, R235 ;  /* 0x0000000800eb7224 */ /* 0x000fe200078e02eb */
[----:B------:R-:W-:Y:S01]  /*3440*/  IABS R243, R10 ;  /* 0x0000000a00f37213 */ /* 0x000fe20000000000 */
[----:B------:R-:W-:Y:S01]  /*3450*/  IMAD.HI.U32 R8, R6, R237, RZ ;  /* 0x000000ed06087227 */ /* 0x000fe200078e00ff */
[----:B------:R-:W-:-:S02]  /*3460*/  LOP3.LUT R13, R5, 0x198, RZ, 0xfc, !PT ;  /* 0x00000198050d7812 */ /* 0x000fc400078efcff */
[----:B------:R-:W-:Y:S01]  /*3470*/  LOP3.LUT R15, R5, 0x184, RZ, 0xfc, !PT ;  /* 0x00000184050f7812 */ /* 0x000fe200078efcff */
[----:B------:R-:W-:Y:S01]  /*3480*/  @!P5 IMAD.IADD R229, R229, 0x1, -R0 ;  /* 0x00000001e5e5d824 */ /* 0x000fe200078e0a00 */
[----:B------:R-:W-:Y:S01]  /*3490*/  ISETP.GE.AND P5, PT, R16, RZ, PT ;  /* 0x000000ff1000720c */ /* 0x000fe20003fa6270 */
[----:B------:R-:W-:Y:S01]  /*34a0*/  IMAD.MOV R9, RZ, RZ, -R8 ;  /* 0x000000ffff097224 */ /* 0x000fe200078e0a08 */
[----:B------:R-:W-:Y:S01]  /*34b0*/  IABS R251, R13 ;  /* 0x0000000d00fb7213 */ /* 0x000fe20000000000 */
        /* <DEDUP_REMOVED lines=8> */
[----:B------:R-:W-:Y:S01]  /*3540*/  IMAD.HI.U32 R8, R6, R239, RZ ;  /* 0x000000ef06087227 */ /* 0x000fe200078e00ff */
[----:B------:R-:W-:-:S02]  /*3550*/  IABS R241, R9 ;  /* 0x0000000900f17213 */ /* 0x000fc40000000000 */
[----:B------:R-:W-:Y:S01]  /*3560*/  IABS R73, R15 ;  /* 0x0000000f00497213 */ /* 0x000fe20000000000 */
[----:B------:R-:W-:Y:S01]  /*3570*/  IMAD.MOV R8, RZ, RZ, -R8 ;  /* 0x000000ffff087224 */ /* 0x000fe200078e0a08 */
[----:B------:R-:W-:Y:S01]  /*3580*/  LOP3.LUT R16, R5, 0x170, RZ, 0xfc, !PT ;  /* 0x0000017005107812 */ /* 0x000fe200078efcff */
[--C-:B------:R-:W-:Y:S02]  /*3590*/  @!P0 IMAD.IADD R235, R235, 0x1, -R0.reuse ;  /* 0x00000001ebeb8824 */ /* 0x100fe400078e0a00 */
[----:B------:R-:W-:Y:S02]  /*35a0*/  IMAD R239, R0, R8, R239 ;  /* 0x0000000800ef7224 */ /* 0x000fe400078e02ef */
[--C-:B------:R-:W-:Y:S01]  /*35b0*/  @!P3 IMAD.IADD R233, R233, 0x1, -R0.reuse ;  /* 0x00000001e9e9b824 */ /* 0x100fe200078e0a00 */
[----:B------:R-:W-:Y:S01]  /*35c0*/  ISETP.GE.AND P3, PT, R12, RZ, PT ;  /* 0x000000ff0c00720c */ /* 0x000fe20003f66270 */
[----:B------:R-:W-:Y:S01]  /*35d0*/  @!P6 IMAD.IADD R237, R237, 0x1, -R0 ;  /* 0x00000001edede824 */ /* 0x000fe200078e0a00 */
[----:B------:R-:W-:Y:S01]  /*35e0*/  LOP3.LUT R12, R5, 0x1a4, RZ, 0xfc, !PT ;  /* 0x000001a4050c7812 */ /* 0x000fe200078efcff */
[----:B------:R-:W-:Y:S01]  /*35f0*/  IMAD.HI.U32 R8, R6, R241, RZ ;  /* 0x000000f106087227 */ /* 0x000fe200078e00ff */
[----:B------:R-:W-:-:S02]  /*3600*/  ISETP.GT.U32.AND P6, PT, R0, R235, PT ;  /* 0x000000eb0000720c */ /* 0x000fc40003fc4070 */
[C---:B------:R-:W-:Y:S01]  /*3610*/  ISETP.GT.U32.AND P0, PT, R0.reuse, R239, PT ;  /* 0x000000ef0000720c */ /* 0x040fe20003f04070 */
[----:B------:R-:W-:Y:S01]  /*3620*/  @!P5 IMAD.MOV R231, RZ, RZ, -R231 ;  /* 0x000000ffffe7d224 */ /* 0x000fe200078e0ae7 */
[----:B------:R-:W-:Y:S01]  /*3630*/  IABS R245, R12 ;  /* 0x0000000c00f57213 */ /* 0x000fe20000000000 */
[----:B------:R-:W-:Y:S01]  /*3640*/  IMAD.MOV R8, RZ, RZ, -R8 ;  /* 0x000000ffff087224 */ /* 0x000fe200078e0a08 */
[C---:B------:R-:W-:Y:S01]  /*3650*/  ISETP.GT.U32.AND P5, PT, R0.reuse, R237, PT ;  /* 0x000000ed0000720c */ /* 0x040fe20003fa4070 */
[----:B------:R-:W-:Y:S01]  /*3660*/  @!P2 IMAD.MOV R233, RZ, RZ, -R233 ;  /* 0x000000ffffe9a224 */ /* 0x000fe200078e0ae9 */
[----:B------:R-:W-:Y:S01]  /*3670*/  ISETP.GE.AND P2, PT, R9, RZ, PT ;  /* 0x000000ff0900720c */ /* 0x000fe20003f46270 */
[----:B------:R-:W-:Y:S02]  /*3680*/  IMAD R241, R0, R8, R241 ;  /* 0x0000000800f17224 */ /* 0x000fe400078e02f1 */
[----:B------:R-:W-:-:S04]  /*3690*/  IMAD.HI.U32 R9, R6, R245, RZ ;  /* 0x000000f506097227 */ /* 0x000fc800078e00ff */
[--C-:B------:R-:W-:Y:S01]  /*36a0*/  @!P6 IMAD.IADD R235, R235, 0x1, -R0.reuse ;  /* 0x00000001ebebe824 */ /* 0x100fe200078e0a00 */
[----:B------:R-:W-:Y:S01]  /*36b0*/  ISETP.GT.U32.AND P6, PT, R0, R241, PT ;  /* 0x000000f10000720c */ /* 0x000fe20003fc4070 */
[----:B------:R-:W-:Y:S02]  /*36c0*/  IMAD.MOV R9, RZ, RZ, -R9 ;  /* 0x000000ffff097224 */ /* 0x000fe400078e0a09 */
[--C-:B------:R-:W-:Y:S02]  /*36d0*/  @!P0 IMAD.IADD R239, R239, 0x1, -R0.reuse ;  /* 0x00000001efef8824 */ /* 0x100fe400078e0a00 */
[----:B------:R-:W-:Y:S01]  /*36e0*/  @!P5 IMAD.IADD R237, R237, 0x1, -R0 ;  /* 0x00000001ededd824 */ /* 0x000fe200078e0a00 */
[----:B------:R-:W-:Y:S01]  /*36f0*/  ISETP.GE.AND P5, PT, R10, RZ, PT ;  /* 0x000000ff0a00720c */ /* 0x000fe20003fa6270 */
[C---:B------:R-:W-:Y:S01]  /*3700*/  IMAD R245, R0.reuse, R9, R245 ;  /* 0x0000000900f57224 */ /* 0x040fe200078e02f5 */
[----:B------:R-:W-:Y:S01]  /*3710*/  ISETP.GT.U32.AND P0, PT, R0, R239, PT ;  /* 0x000000ef0000720c */ /* 0x000fe20003f04070 */
[----:B------:R-:W-:Y:S01]  /*3720*/  IMAD.HI.U32 R8, R6, R243, RZ ;  /* 0x000000f306087227 */ /* 0x000fe200078e00ff */
[----:B------:R-:W-:-:S03]  /*3730*/  LOP3.LUT R10, R5, 0x1a0, RZ, 0xfc, !PT ;  /* 0x000001a0050a7812 */ /* 0x000fc600078efcff */
[----:B------:R-:W-:Y:S01]  /*3740*/  @!P1 IMAD.MOV R237, RZ, RZ, -R237 ;  /* 0x000000ffffed9224 */ /* 0x000fe200078e0aed */
[C---:B------:R-:W-:Y:S01]  /*3750*/  ISETP.GT.U32.AND P1, PT, R0.reuse, R245, PT ;  /* 0x000000f50000720c */ /* 0x040fe20003f24070 */
[----:B------:R-:W-:Y:S01]  /*3760*/  IMAD.MOV R8, RZ, RZ, -R8 ;  /* 0x000000ffff087224 */ /* 0x000fe200078e0a08 */
[----:B------:R-:W-:Y:S01]  /*3770*/  IABS R247, R10 ;  /* 0x0000000a00f77213 */ /* 0x000fe20000000000 */
[--C-:B------:R-:W-:Y:S02]  /*3780*/  @!P6 IMAD.IADD R241, R241, 0x1, -R0.reuse ;  /* 0x00000001f1f1e824 */ /* 0x100fe400078e0a00 */
[C---:B------:R-:W-:Y:S02]  /*3790*/  IMAD R243, R0.reuse, R8, R243 ;  /* 0x0000000800f37224 */ /* 0x040fe400078e02f3 */
[----:B------:R-:W-:Y:S01]  /*37a0*/  VIADD R8, R7, 0x19c ;  /* 0x0000019c07087836 */ /* 0x000fe20000000000 */
[C---:B------:R-:W-:Y:S01]  /*37b0*/  ISETP.GT.U32.AND P6, PT, R0.reuse, R241, PT ;  /* 0x000000f10000720c */ /* 0x040fe20003fc4070 */
[--C-:B------:R-:W-:Y:S01]  /*37c0*/  @!P0 IMAD.IADD R239, R239, 0x1, -R0.reuse ;  /* 0x00000001efef8824 */ /* 0x100fe200078e0a00 */
[----:B------:R-:W-:Y:S01]  /*37d0*/  ISETP.GT.U32.AND P0, PT, R0, R243, PT ;  /* 0x000000f30000720c */ /* 0x000fe20003f04070 */
[----:B------:R-:W-:Y:S01]  /*37e0*/  @!P4 IMAD.MOV R235, RZ, RZ, -R235 ;  /* 0x000000ffffebc224 */ /* 0x000fe200078e0aeb */
[----:B------:R-:W-:Y:S01]  /*37f0*/  ISETP.GE.AND P4, PT, R8, RZ, PT ;  /* 0x000000ff0800720c */ /* 0x000fe20003f86270 */
[----:B------:R-:W-:Y:S01]  /*3800*/  @!P1 IMAD.IADD R245, R245, 0x1, -R0 ;  /* 0x00000001f5f59824 */ /* 0x000fe200078e0a00 */
[----:B------:R-:W-:Y:S01]  /*3810*/  IABS R249, R8 ;  /* 0x0000000800f97213 */ /* 0x000fe20000000000 */
[----:B------:R-:W-:-:S03]  /*3820*/  IMAD.HI.U32 R8, R6, R247, RZ ;  /* 0x000000f706087227 */ /* 0x000fc600078e00ff */
[----:B------:R-:W-:Y:S01]  /*3830*/  ISETP.GT.U32.AND P1, PT, R0, R245, PT ;  /* 0x000000f50000720c */ /* 0x000fe20003f24070 */
[----:B------:R-:W-:Y:S02]  /*3840*/  IMAD.MOV R9, RZ, RZ, -R8 ;  /* 0x000000ffff097224 */ /* 0x000fe400078e0a08 */
[----:B------:R-:W-:-:S04]  /*3850*/  IMAD.HI.U32 R8, R6, R249, RZ ;  /* 0x000000f906087227 */ /* 0x000fc800078e00ff */
[----:B------:R-:W-:Y:S01]  /*3860*/  @!P6 IMAD.IADD R241, R241, 0x1, -R0 ;  /* 0x00000001f1f1e824 */ /* 0x000fe200078e0a00 */
[----:B------:R-:W-:Y:S01]  /*3870*/  ISETP.GE.AND P6, PT, R10, RZ, PT ;  /* 0x000000ff0a00720c */ /* 0x000fe20003fc6270 */
[C---:B------:R-:W-:Y:S01]  /*3880*/  IMAD R247, R0.reuse, R9, R247 ;  /* 0x0000000900f77224 */ /* 0x040fe200078e02f7 */
[----:B------:R-:W-:Y:S01]  /*3890*/  LOP3.LUT R10, R5, 0x194, RZ, 0xfc, !PT ;  /* 0x00000194050a7812 */ /* 0x000fe200078efcff */
[----:B------:R-:W-:Y:S02]  /*38a0*/  IMAD.MOV R8, RZ, RZ, -R8 ;  /* 0x000000ffff087224 */ /* 0x000fe400078e0a08 */
[--C-:B------:R-:W-:Y:S01]  /*38b0*/  @!P0 IMAD.IADD R243, R243, 0x1, -R0.reuse ;  /* 0x00000001f3f38824 */ /* 0x100fe200078e0a00 */
[----:B------:R-:W-:Y:S01]  /*38c0*/  IABS R77, R10 ;  /* 0x0000000a004d7213 */ /* 0x000fe20000000000 */
[----:B------:R-:W-:Y:S01]  /*38d0*/  @!P2 IMAD.MOV R241, RZ, RZ, -R241 ;  /* 0x000000fffff1a224 */ /* 0x000fe200078e0af1 */
[C---:B------:R-:W-:Y:S01]  /*38e0*/  ISETP.GT.U32.AND P2, PT, R0.reuse, R247, PT ;  /* 0x000000f70000720c */ /* 0x040fe20003f44070 */
[C---:B------:R-:W-:Y:S01]  /*38f0*/  IMAD R249, R0.reuse, R8, R249 ;  /* 0x0000000800f97224 */ /* 0x040fe200078e02f9 */
[----:B------:R-:W-:Y:S01]  /*3900*/  ISETP.GT.U32.AND P0, PT, R0, R243, PT ;  /* 0x000000f30000720c */ /* 0x000fe20003f04070 */
[----:B------:R-:W-:-:S02]  /*3910*/  @!P1 IMAD.IADD R245, R245, 0x1, -R0 ;  /* 0x00000001f5f59824 */ /* 0x000fc400078e0a00 */
[----:B------:R-:W-:Y:S01]  /*3920*/  @!P3 IMAD.MOV R239, RZ, RZ, -R239 ;  /* 0x000000ffffefb224 */ /* 0x000fe200078e0aef */
[----:B------:R-:W-:Y:S01]  /*3930*/  ISETP.GT.U32.AND P1, PT, R0, R249, PT ;  /* 0x000000f90000720c */ /* 0x000fe20003f24070 */
[----:B------:R-:W-:Y:S01]  /*3940*/  IMAD.HI.U32 R9, R6, R251, RZ ;  /* 0x000000fb06097227 */ /* 0x000fe200078e00ff */
[----:B------:R-:W-:Y:S02]  /*3950*/  ISETP.GE.AND P3, PT, R12, RZ, PT ;  /* 0x000000ff0c00720c */ /* 0x000fe40003f66270 */
[----:B------:R-:W-:Y:S01]  /*3960*/  LOP3.LUT R12, R5, 0x190, RZ, 0xfc, !PT ;  /* 0x00000190050c7812 */ /* 0x000fe200078efcff */
[----:B------:R-:W-:Y:S02]  /*3970*/  IMAD.MOV R9, RZ, RZ, -R9 ;  /* 0x000000ffff097224 */ /* 0x000fe400078e0a09 */
[--C-:B------:R-:W-:Y:S02]  /*3980*/  @!P2 IMAD.IADD R247, R247, 0x1, -R0.reuse ;  /* 0x00000001f7f7a824 */ /* 0x100fe400078e0a00 */
[--C-:B------:R-:W-:Y:S01]  /*3990*/  @!P0 IMAD.IADD R243, R243, 0x1, -R0.reuse ;  /* 0x00000001f3f38824 */ /* 0x100fe200078e0a00 */
[----:B------:R-:W-:Y:S01]  /*39a0*/  ISETP.GE.AND P0, PT, R13, RZ, PT ;  /* 0x000000ff0d00720c */ /* 0x000fe20003f06270 */
[C---:B------:R-:W-:Y:S01]  /*39b0*/  IMAD R251, R0.reuse, R9, R251 ;  /* 0x0000000900fb7224 */ /* 0x040fe200078e02fb */
[----:B------:R-:W-:Y:S01]  /*39c0*/  IABS R13, R12 ;  /* 0x0000000c000d7213 */ /* 0x000fe20000000000 */
[----:B------:R-:W-:Y:S01]  /*39d0*/  @!P1 IMAD.IADD R249, R249, 0x1, -R0 ;  /* 0x00000001f9f99824 */ /* 0x000fe200078e0a00 */
[----:B------:R-:W-:Y:S01]  /*39e0*/  ISETP.GT.U32.AND P2, PT, R0, R247, PT ;  /* 0x000000f70000720c */ /* 0x000fe20003f44070 */
[----:B------:R-:W-:Y:S01]  /*39f0*/  @!P3 IMAD.MOV R245, RZ, RZ, -R245 ;  /* 0x000000fffff5b224 */ /* 0x000fe200078e0af5 */
[----:B------:R-:W-:Y:S01]  /*3a00*/  ISETP.GE.AND P3, PT, R10, RZ, PT ;  /* 0x000000ff0a00720c */ /* 0x000fe20003f66270 */
[----:B------:R-:W-:Y:S01]  /*3a10*/  IMAD.HI.U32 R9, R6, R13, RZ ;  /* 0x0000000d06097227 */ /* 0x000fe200078e00ff */
[----:B------:R-:W-:-:S03]  /*3a20*/  ISETP.GT.U32.AND P1, PT, R0, R249, PT ;  /* 0x000000f90000720c */ /* 0x000fc60003f24070 */
[----:B------:R-:W-:Y:S01]  /*3a30*/  @!P5 IMAD.MOV R243, RZ, RZ, -R243 ;  /* 0x000000fffff3d224 */ /* 0x000fe200078e0af3 */
[----:B------:R-:W-:Y:S01]  /*3a40*/  ISETP.GT.U32.AND P5, PT, R0, R251, PT ;  /* 0x000000fb0000720c */ /* 0x000fe20003fa4070 */
[----:B------:R-:W-:-:S04]  /*3a50*/  IMAD.HI.U32 R10, R6, R75, RZ ;  /* 0x0000004b060a7227 */ /* 0x000fc800078e00ff */
[----:B------:R-:W-:Y:S02]  /*3a60*/  IMAD.MOV R9, RZ, RZ, -R9 ;  /* 0x000000ffff097224 */ /* 0x000fe400078e0a09 */
[----:B------:R-:W-:Y:S01]  /*3a70*/  @!P2 IMAD.IADD R247, R247, 0x1, -R0 ;  /* 0x00000001f7f7a824 */ /* 0x000fe200078e0a00 */
[----:B------:R-:W-:Y:S01]  /*3a80*/  ISETP.GE.AND P2, PT, R12, RZ, PT ;  /* 0x000000ff0c00720c */ /* 0x000fe20003f46270 */
[----:B------:R-:W-:Y:S01]  /*3a90*/  IMAD.MOV R10, RZ, RZ, -R10 ;  /* 0x000000ffff0a7224 */ /* 0x000fe200078e0a0a */
[----:B------:R-:W-:Y:S01]  /*3aa0*/  LOP3.LUT R12, R5, 0x188, RZ, 0xfc, !PT ;  /* 0x00000188050c7812 */ /* 0x000fe200078efcff */
[----:B------:R-:W-:Y:S02]  /*3ab0*/  IMAD R76, R0, R9, R13 ;  /* 0x00000009004c7224 */ /* 0x000fe400078e020d */
[----:B------:R-:W-:Y:S01]  /*3ac0*/  IMAD.HI.U32 R8, R6, R77, RZ ;  /* 0x0000004d06087227 */ /* 0x000fe200078e00ff */
[----:B------:R-:W-:-:S03]  /*3ad0*/  IABS R13, R12 ;  /* 0x0000000c000d7213 */ /* 0x000fc60000000000 */
[C---:B------:R-:W-:Y:S02]  /*3ae0*/  IMAD R75, R0.reuse, R10, R75 ;  /* 0x0000000a004b7224 */ /* 0x040fe400078e024b */
[----:B------:R-:W-:Y:S02]  /*3af0*/  @!P1 IMAD.IADD R249, R249, 0x1, -R0 ;  /* 0x00000001f9f99824 */ /* 0x000fe400078e0a00 */
[----:B------:R-:W-:Y:S01]  /*3b00*/  @!P6 IMAD.MOV R247, RZ, RZ, -R247 ;  /* 0x000000fffff7e224 */ /* 0x000fe200078e0af7 */
[C---:B------:R-:W-:Y:S01]  /*3b10*/  ISETP.GT.U32.AND P6, PT, R0.reuse, R76, PT ;  /* 0x0000004c0000720c */ /* 0x040fe20003fc4070 */
[----:B------:R-:W-:Y:S02]  /*3b20*/  IMAD.MOV R8, RZ, RZ, -R8 ;  /* 0x000000ffff087224 */ /* 0x000fe400078e0a08 */
[----:B------:R-:W-:Y:S01]  /*3b30*/  @!P4 IMAD.MOV R249, RZ, RZ, -R249 ;  /* 0x000000fffff9c224 */ /* 0x000fe200078e0af9 */
[----:B------:R-:W-:Y:S01]  /*3b40*/  ISETP.GT.U32.AND P4, PT, R0, R75, PT ;  /* 0x0000004b0000720c */ /* 0x000fe20003f84070 */
[----:B------:R-:W-:-:S02]  /*3b50*/  @!P5 IMAD.IADD R251, R251, 0x1, -R0 ;  /* 0x00000001fbfbd824 */ /* 0x000fc400078e0a00 */
[----:B------:R-:W-:Y:S02]  /*3b60*/  IMAD R77, R0, R8, R77 ;  /* 0x00000008004d7224 */ /* 0x000fe400078e024d */
[----:B------:R-:W-:Y:S01]  /*3b70*/  IMAD.HI.U32 R8, R6, R13, RZ ;  /* 0x0000000d06087227 */ /* 0x000fe200078e00ff */
[C---:B------:R-:W-:Y:S02]  /*3b80*/  ISETP.GT.U32.AND P5, PT, R0.reuse, R251, PT ;  /* 0x000000fb0000720c */ /* 0x040fe40003fa4070 */
[----:B------:R-:W-:Y:S01]  /*3b90*/  ISETP.GT.U32.AND P1, PT, R0, R77, PT ;  /* 0x0000004d0000720c */ /* 0x000fe20003f24070 */
[----:B------:R-:W-:Y:S02]  /*3ba0*/  @!P6 IMAD.IADD R76, R76, 0x1, -R0 ;  /* 0x000000014c4ce824 */ /* 0x000fe400078e0a00 */
[----:B------:R-:W-:-:S03]  /*3bb0*/  IMAD.HI.U32 R9, R6, R73, RZ ;  /* 0x0000004906097227 */ /* 0x000fc600078e00ff */
[C---:B------:R-:W-:Y:S01]  /*3bc0*/  ISETP.GT.U32.AND P6, PT, R0.reuse, R76, PT ;  /* 0x0000004c0000720c */ /* 0x040fe20003fc4070 */
[----:B------:R-:W-:Y:S02]  /*3bd0*/  @!P4 IMAD.IADD R75, R75, 0x1, -R0 ;  /* 0x000000014b4bc824 */ /* 0x000fe400078e0a00 */
[----:B------:R-:W-:Y:S02]  /*3be0*/  IMAD.MOV R8, RZ, RZ, -R8 ;  /* 0x000000ffff087224 */ /* 0x000fe400078e0a08 */
[--C-:B------:R-:W-:Y:S01]  /*3bf0*/  @!P5 IMAD.IADD R251, R251, 0x1, -R0.reuse ;  /* 0x00000001fbfbd824 */ /* 0x100fe200078e0a00 */
[----:B------:R-:W-:Y:S01]  /*3c00*/  ISETP.GT.U32.AND P4, PT, R0, R75, PT ;  /* 0x0000004b0000720c */ /* 0x000fe20003f84070 */
[--C-:B------:R-:W-:Y:S01]  /*3c10*/  @!P1 IMAD.IADD R77, R77, 0x1, -R0.reuse ;  /* 0x000000014d4d9824 */ /* 0x100fe200078e0a00 */
[----:B------:R-:W-:Y:S01]  /*3c20*/  ISETP.GE.AND P1, PT, R12, RZ, PT ;  /* 0x000000ff0c00720c */ /* 0x000fe20003f26270 */
[----:B------:R-:W-:Y:S01]  /*3c30*/  @!P0 IMAD.MOV R251, RZ, RZ, -R251 ;  /* 0x000000fffffb8224 */ /* 0x000fe200078e0afb */
[----:B------:R-:W-:Y:S01]  /*3c40*/  LOP3.LUT R12, R5, 0x180, RZ, 0xfc, !PT ;  /* 0x00000180050c7812 */ /* 0x000fe200078efcff */
[----:B------:R-:W-:Y:S01]  /*3c50*/  IMAD.MOV R9, RZ, RZ, -R9 ;  /* 0x000000ffff097224 */ /* 0x000fe200078e0a09 */
[C---:B------:R-:W-:Y:S01]  /*3c60*/  ISETP.GT.U32.AND P0, PT, R0.reuse, R77, PT ;  /* 0x0000004d0000720c */ /* 0x040fe20003f04070 */
[C---:B------:R-:W-:Y:S01]  /*3c70*/  IMAD R74, R0.reuse, R8, R13 ;  /* 0x00000008004a7224 */ /* 0x040fe200078e020d */
[----:B------:R-:W-:Y:S01]  /*3c80*/  IABS R10, R12 ;  /* 0x0000000c000a7213 */ /* 0x000fe20000000000 */
[----:B------:R-:W-:Y:S01]  /*3c90*/  IMAD R73, R0, R9, R73 ;  /* 0x0000000900497224 */ /* 0x000fe200078e0249 */
[----:B------:R-:W-:Y:S01]  /*3ca0*/  ISETP.GE.AND P5, PT, R14, RZ, PT ;  /* 0x000000ff0e00720c */ /* 0x000fe20003fa6270 */
[--C-:B------:R-:W-:Y:S01]  /*3cb0*/  @!P6 IMAD.IADD R76, R76, 0x1, -R0.reuse ;  /* 0x000000014c4ce824 */ /* 0x100fe200078e0a00 */
[C---:B------:R-:W-:Y:S01]  /*3cc0*/  ISETP.GT.U32.AND P6, PT, R0.reuse, R74, PT ;  /* 0x0000004a0000720c */ /* 0x040fe20003fc4070 */
[----:B------:R-:W-:Y:S01]  /*3cd0*/  @!P4 IMAD.IADD R75, R75, 0x1, -R0 ;  /* 0x000000014b4bc824 */ /* 0x000fe200078e0a00 */
[----:B------:R-:W-:Y:S01]  /*3ce0*/  ISETP.GT.U32.AND P4, PT, R0, R73, PT ;  /* 0x000000490000720c */ /* 0x000fe20003f84070 */
[----:B------:R-:W-:Y:S01]  /*3cf0*/  VIADD R8, R7, 0x17c ;  /* 0x0000017c07087836 */ /* 0x000fe20000000000 */
[C---:B------:R-:W-:Y:S01]  /*3d00*/  LOP3.LUT R14, R5.reuse, 0x174, RZ, 0xfc, !PT ;  /* 0x00000174050e7812 */ /* 0x040fe200078efcff */
[----:B------:R-:W-:Y:S01]  /*3d10*/  IMAD.MOV.U32 R9, RZ, RZ, R10 ;  /* 0x000000ffff097224 */ /* 0x000fe200078e000a */
[----:B------:R-:W-:Y:S01]  /*3d20*/  LOP3.LUT R10, R5, 0x178, RZ, 0xfc, !PT ;  /* 0x00000178050a7812 */ /* 0x000fe200078efcff */
[----:B------:R-:W-:Y:S01]  /*3d30*/  @!P0 IMAD.IADD R77, R77, 0x1, -R0 ;  /* 0x000000014d4d8824 */ /* 0x000fe200078e0a00 */
[----:B------:R-:W-:Y:S01]  /*3d40*/  ISETP.GE.AND P0, PT, R8, RZ, PT ;  /* 0x000000ff0800720c */ /* 0x000fe20003f06270 */
[----:B------:R-:W-:Y:S01]  /*3d50*/  @!P2 IMAD.MOV R76, RZ, RZ, -R76 ;  /* 0x000000ffff4ca224 */ /* 0x000fe200078e0a4c */
[----:B------:R-:W-:Y:S01]  /*3d60*/  IABS R71, R8 ;  /* 0x0000000800477213 */ /* 0x000fe20000000000 */
[----:B------:R-:W-:Y:S01]  /*3d70*/  IMAD.HI.U32 R8, R6, R9, RZ ;  /* 0x0000000906087227 */ /* 0x000fe200078e00ff */
[----:B------:R-:W-:-:S02]  /*3d80*/  IABS R13, R10 ;  /* 0x0000000a000d7213 */ /* 0x000fc40000000000 */
[----:B------:R-:W-:Y:S01]  /*3d90*/  IABS R69, R14 ;  /* 0x0000000e00457213 */ /* 0x000fe20000000000 */
[----:B------:R-:W-:Y:S02]  /*3da0*/  @!P6 IMAD.IADD R74, R74, 0x1, -R0 ;  /* 0x000000014a4ae824 */ /* 0x000fe400078e0a00 */
[----:B------:R-:W-:Y:S02]  /*3db0*/  IMAD.MOV R8, RZ, RZ, -R8 ;  /* 0x000000ffff087224 */ /* 0x000fe400078e0a08 */
[----:B------:R-:W-:Y:S01]  /*3dc0*/  @!P4 IMAD.IADD R73, R73, 0x1, -R0 ;  /* 0x000000014949c824 */ /* 0x000fe200078e0a00 */
[C---:B------:R-:W-:Y:S01]  /*3dd0*/  ISETP.GT.U32.AND P4, PT, R0.reuse, R74, PT ;  /* 0x0000004a0000720c */ /* 0x040fe20003f84070 */
[----:B------:R-:W-:Y:S02]  /*3de0*/  IMAD R72, R0, R8, R9 ;  /* 0x0000000800487224 */ /* 0x000fe400078e0209 */
[----:B------:R-:W-:Y:S01]  /*3df0*/  IMAD.HI.U32 R8, R6, R71, RZ ;  /* 0x0000004706087227 */ /* 0x000fe200078e00ff */
[----:B------:R-:W-:-:S02]  /*3e00*/  ISETP.GT.U32.AND P2, PT, R0, R73, PT ;  /* 0x000000490000720c */ /* 0x000fc40003f44070 */
[----:B------:R-:W-:Y:S01]  /*3e10*/  ISETP.GT.U32.AND P6, PT, R0, R72, PT ;  /* 0x000000480000720c */ /* 0x000fe20003fc4070 */
[----:B------:R-:W-:Y:S02]  /*3e20*/  IMAD.MOV R8, RZ, RZ, -R8 ;  /* 0x000000ffff087224 */ /* 0x000fe400078e0a08 */
[----:B------:R-:W-:-:S04]  /*3e30*/  IMAD.HI.U32 R9, R6, R13, RZ ;  /* 0x0000000d06097227 */ /* 0x000fc800078e00ff */
[----:B------:R-:W-:Y:S01]  /*3e40*/  IMAD R71, R0, R8, R71 ;  /* 0x0000000800477224 */ /* 0x000fe200078e0247 */
[----:B------:R-:W-:Y:S01]  /*3e50*/  IABS R8, R16 ;  /* 0x0000001000087213 */ /* 0x000fe20000000000 */
[----:B------:R-:W-:Y:S02]  /*3e60*/  IMAD.MOV R9, RZ, RZ, -R9 ;  /* 0x000000ffff097224 */ /* 0x000fe400078e0a09 */
[----:B------:R-:W-:Y:S01]  /*3e70*/  @!P4 IMAD.IADD R74, R74, 0x1, -R0 ;  /* 0x000000014a4ac824 */ /* 0x000fe200078e0a00 */
[C---:B------:R-:W-:Y:S01]  /*3e80*/  ISETP.GT.U32.AND P4, PT, R0.reuse, R71, PT ;  /* 0x000000470000720c */ /* 0x040fe20003f84070 */
[----:B------:R-:W-:Y:S01]  /*3e90*/  @!P3 IMAD.MOV R77, RZ, RZ, -R77 ;  /* 0x000000ffff4db224 */ /* 0x000fe200078e0a4d */
[----:B------:R-:W-:Y:S01]  /*3ea0*/  ISETP.GE.AND P3, PT, R15, RZ, PT ;  /* 0x000000ff0f00720c */ /* 0x000fe20003f66270 */
[----:B------:R-:W-:Y:S02]  /*3eb0*/  IMAD R70, R0, R9, R13 ;  /* 0x0000000900467224 */ /* 0x000fe400078e020d */
[----:B------:R-:W-:-:S02]  /*3ec0*/  @!P5 IMAD.MOV R75, RZ, RZ, -R75 ;  /* 0x000000ffff4bd224 */ /* 0x000fc400078e0a4b */
[----:B------:R-:W-:Y:S01]  /*3ed0*/  IMAD.MOV.U32 R9, RZ, RZ, R8 ;  /* 0x000000ffff097224 */ /* 0x000fe200078e0008 */
[----:B------:R-:W-:Y:S01]  /*3ee0*/  ISETP.GT.U32.AND P5, PT, R0, R70, PT ;  /* 0x000000460000720c */ /* 0x000fe20003fa4070 */
[----:B------:R-:W-:-:S04]  /*3ef0*/  IMAD.HI.U32 R8, R6, R69, RZ ;  /* 0x0000004506087227 */ /* 0x000fc800078e00ff */
[--C-:B------:R-:W-:Y:S02]  /*3f00*/  @!P2 IMAD.IADD R73, R73, 0x1, -R0.reuse ;  /* 0x000000014949a824 */ /* 0x100fe400078e0a00 */
[----:B------:R-:W-:Y:S01]  /*3f10*/  @!P4 IMAD.IADD R71, R71, 0x1, -R0 ;  /* 0x000000014747c824 */ /* 0x000fe200078e0a00 */
[----:B------:R-:W-:Y:S01]  /*3f20*/  ISETP.GE.AND P4, PT, R14, RZ, PT ;  /* 0x000000ff0e00720c */ /* 0x000fe20003f86270 */
[----:B------:R-:W-:Y:S01]  /*3f30*/  IMAD.MOV R8, RZ, RZ, -R8 ;  /* 0x000000ffff087224 */ /* 0x000fe200078e0a08 */
[----:B------:R-:W-:Y:S01]  /*3f40*/  LOP3.LUT R14, R5, 0x154, RZ, 0xfc, !PT ;  /* 0x00000154050e7812 */ /* 0x000fe200078efcff */
[----:B------:R-:W-:Y:S01]  /*3f50*/  @!P3 IMAD.MOV R73, RZ, RZ, -R73 ;  /* 0x000000ffff49b224 */ /* 0x000fe200078e0a49 */
[C---:B------:R-:W-:Y:S01]  /*3f60*/  ISETP.GT.U32.AND P3, PT, R0.reuse, R71, PT ;  /* 0x000000470000720c */ /* 0x040fe20003f64070 */
[----:B------:R-:W-:Y:S01]  /*3f70*/  IMAD R69, R0, R8, R69 ;  /* 0x0000000800457224 */ /* 0x000fe200078e0245 */
[----:B------:R-:W-:Y:S01]  /*3f80*/  IABS R61, R14 ;  /* 0x0000000e003d7213 */ /* 0x000fe20000000000 */
[----:B------:R-:W-:-:S03]  /*3f90*/  IMAD.HI.U32 R8, R6, R9, RZ ;  /* 0x0000000906087227 */ /* 0x000fc600078e00ff */
[----:B------:R-:W-:Y:S01]  /*3fa0*/  ISETP.GT.U32.AND P2, PT, R0, R69, PT ;  /* 0x000000450000720c */ /* 0x000fe20003f44070 */
[--C-:B------:R-:W-:Y:S02]  /*3fb0*/  @!P6 IMAD.IADD R72, R72, 0x1, -R0.reuse ;  /* 0x000000014848e824 */ /* 0x100fe400078e0a00 */
[----:B------:R-:W-:Y:S02]  /*3fc0*/  @!P5 IMAD.IADD R70, R70, 0x1, -R0 ;  /* 0x000000014646d824 */ /* 0x000fe400078e0a00 */
[----:B------:R-:W-:Y:S01]  /*3fd0*/  IMAD.MOV R8, RZ, RZ, -R8 ;  /* 0x000000ffff087224 */ /* 0x000fe200078e0a08 */
[C---:B------:R-:W-:Y:S01]  /*3fe0*/  ISETP.GT.U32.AND P6, PT, R0.reuse, R72, PT ;  /* 0x000000480000720c */ /* 0x040fe20003fc4070 */
[----:B------:R-:W-:Y:S01]  /*3ff0*/  @!P3 IMAD.IADD R71, R71, 0x1, -R0 ;  /* 0x000000014747b824 */ /* 0x000fe200078e0a00 */
[C---:B------:R-:W-:Y:S01]  /*4000*/  ISETP.GT.U32.AND P5, PT, R0.reuse, R70, PT ;  /* 0x000000460000720c */ /* 0x040fe20003fa4070 */
[----:B------:R-:W-:Y:S01]  /*4010*/  IMAD R68, R0, R8, R9 ;  /* 0x0000000800447224 */ /* 0x000fe200078e0209 */
[----:B------:R-:W-:Y:S01]  /*4020*/  LOP3.LUT R8, R5, 0x16c, RZ, 0xfc, !PT ;  /* 0x0000016c05087812 */ /* 0x000fe200078efcff */
[----:B------:R-:W-:Y:S01]  /*4030*/  @!P1 IMAD.MOV R74, RZ, RZ, -R74 ;  /* 0x000000ffff4a9224 */ /* 0x000fe200078e0a4a */
[----:B------:R-:W-:Y:S01]  /*4040*/  ISETP.GE.AND P1, PT, R12, RZ, PT ;  /* 0x000000ff0c00720c */ /* 0x000fe20003f26270 */
[----:B------:R-:W-:Y:S01]  /*4050*/  @!P2 IMAD.IADD R69, R69, 0x1, -R0 ;  /* 0x000000014545a824 */ /* 0x000fe200078e0a00 */
[----:B------:R-:W-:Y:S01]  /*4060*/  ISETP.GT.U32.AND P3, PT, R0, R68, PT ;  /* 0x000000440000720c */ /* 0x000fe20003f64070 */
[----:B------:R-:W-:Y:S01]  /*4070*/  @!P0 IMAD.MOV R71, RZ, RZ, -R71 ;  /* 0x000000ffff478224 */ /* 0x000fe200078e0a47 */
[----:B------:R-:W-:-:S02]  /*4080*/  IABS R67, R8 ;  /* 0x0000000800437213 */ /* 0x000fc40000000000 */
[C---:B------:R-:W-:Y:S01]  /*4090*/  LOP3.LUT R12, R5.reuse, 0x164, RZ, 0xfc, !PT ;  /* 0x00000164050c7812 */ /* 0x040fe200078efcff */
[--C-:B------:R-:W-:Y:S01]  /*40a0*/  @!P6 IMAD.IADD R72, R72, 0x1, -R0.reuse ;  /* 0x000000014848e824 */ /* 0x100fe200078e0a00 */
[----:B------:R-:W-:Y:S01]  /*40b0*/  ISETP.GE.AND P6, PT, R10, RZ, PT ;  /* 0x000000ff0a00720c */ /* 0x000fe20003fc6270 */
[----:B------:R-:W-:Y:S01]  /*40c0*/  @!P5 IMAD.IADD R70, R70, 0x1, -R0 ;  /* 0x000000014646d824 */ /* 0x000fe200078e0a00 */
[----:B------:R-:W-:Y:S01]  /*40d0*/  ISETP.GE.AND P5, PT, R8, RZ, PT ;  /* 0x000000ff0800720c */ /* 0x000fe20003fa6270 */
[----:B------:R-:W-:Y:S01]  /*40e0*/  IMAD.HI.U32 R8, R6, R67, RZ ;  /* 0x0000004306087227 */ /* 0x000fe200078e00ff */
[----:B------:R-:W-:Y:S02]  /*40f0*/  LOP3.LUT R10, R5, 0x168, RZ, 0xfc, !PT ;  /* 0x00000168050a7812 */ /* 0x000fe400078efcff */
[----:B------:R-:W-:Y:S01]  /*4100*/  IABS R65, R12 ;  /* 0x0000000c00417213 */ /* 0x000fe20000000000 */
[----:B------:R-:W-:Y:S01]  /*4110*/  IMAD.MOV R8, RZ, RZ, -R8 ;  /* 0x000000ffff087224 */ /* 0x000fe200078e0a08 */
[----:B------:R-:W-:Y:S01]  /*4120*/  IABS R13, R10 ;  /* 0x0000000a000d7213 */ /* 0x000fe20000000000 */
[----:B------:R-:W-:Y:S01]  /*4130*/  @!P3 IMAD.IADD R68, R68, 0x1, -R0 ;  /* 0x000000014444b824 */ /* 0x000fe200078e0a00 */
[C---:B------:R-:W-:Y:S01]  /*4140*/  ISETP.GT.U32.AND P2, PT, R0.reuse, R69, PT ;  /* 0x000000450000720c */ /* 0x040fe20003f44070 */
[----:B------:R-:W-:Y:S01]  /*4150*/  IMAD R67, R0, R8, R67 ;  /* 0x0000000800437224 */ /* 0x000fe200078e0243 */
[----:B------:R-:W-:Y:S01]  /*4160*/  ISETP.GE.AND P0, PT, R12, RZ, PT ;  /* 0x000000ff0c00720c */ /* 0x000fe20003f06270 */
[----:B------:R-:W-:Y:S01]  /*4170*/  @!P1 IMAD.MOV R72, RZ, RZ, -R72 ;  /* 0x000000ffff489224 */ /* 0x000fe200078e0a48 */
[----:B------:R-:W-:Y:S01]  /*4180*/  ISETP.GT.U32.AND P3, PT, R0, R68, PT ;  /* 0x000000440000720c */ /* 0x000fe20003f64070 */
[----:B------:R-:W-:Y:S01]  /*4190*/  @!P6 IMAD.MOV R70, RZ, RZ, -R70 ;  /* 0x000000ffff46e224 */ /* 0x000fe200078e0a46 */
[----:B------:R-:W-:Y:S01]  /*41a0*/  ISETP.GE.AND P1, PT, R16, RZ, PT ;  /* 0x000000ff1000720c */ /* 0x000fe20003f26270 */
[----:B------:R-:W-:Y:S01]  /*41b0*/  IMAD.HI.U32 R8, R6, R65, RZ ;  /* 0x0000004106087227 */ /* 0x000fe200078e00ff */
[----:B------:R-:W-:-:S02]  /*41c0*/  ISETP.GT.U32.AND P6, PT, R0, R67, PT ;  /* 0x000000430000720c */ /* 0x000fc40003fc4070 */
[C---:B------:R-:W-:Y:S01]  /*41d0*/  LOP3.LUT R12, R5.reuse, 0x158, RZ, 0xfc, !PT ;  /* 0x00000158050c7812 */ /* 0x040fe200078efcff */
[----:B------:R-:W-:Y:S01]  /*41e0*/  IMAD.HI.U32 R9, R6, R13, RZ ;  /* 0x0000000d06097227 */ /* 0x000fe200078e00ff */
[----:B------:R-:W-:Y:S02]  /*41f0*/  LOP3.LUT R16, R5, 0x134, RZ, 0xfc, !PT ;  /* 0x0000013405107812 */ /* 0x000fe400078efcff */
[----:B------:R-:W-:Y:S01]  /*4200*/  IABS R15, R12 ;  /* 0x0000000c000f7213 */ /* 0x000fe20000000000 */
[----:B------:R-:W-:Y:S01]  /*4210*/  IMAD.MOV R8, RZ, RZ, -R8 ;  /* 0x000000ffff087224 */ /* 0x000fe200078e0a08 */
[----:B------:R-:W-:Y:S01]  /*4220*/  IABS R53, R16 ;  /* 0x0000001000357213 */ /* 0x000fe20000000000 */
[----:B------:R-:W-:Y:S02]  /*4230*/  IMAD.MOV R9, RZ, RZ, -R9 ;  /* 0x000000ffff097224 */ /* 0x000fe400078e0a09 */
[----:B------:R-:W-:Y:S02]  /*4240*/  @!P3 IMAD.IADD R68, R68, 0x1, -R0 ;  /* 0x000000014444b824 */ /* 0x000fe400078e0a00 */
[----:B------:R-:W-:-:S02]  /*4250*/  IMAD R65, R0, R8, R65 ;  /* 0x0000000800417224 */ /* 0x000fc400078e0241 */
[C---:B------:R-:W-:Y:S02]  /*4260*/  IMAD R66, R0.reuse, R9, R13 ;  /* 0x0000000900427224 */ /* 0x040fe400078e020d */
[----:B------:R-:W-:Y:S02]  /*4270*/  VIADD R9, R7, 0x15c ;  /* 0x0000015c07097836 */ /* 0x000fe40000000000 */
[----:B------:R-:W-:Y:S01]  /*4280*/  @!P6 IMAD.IADD R67, R67, 0x1, -R0 ;  /* 0x000000014343e824 */ /* 0x000fe200078e0a00 */
[C---:B------:R-:W-:Y:S01]  /*4290*/  ISETP.GT.U32.AND P3, PT, R0.reuse, R66, PT ;  /* 0x000000420000720c */ /* 0x040fe20003f64070 */
[----:B------:R-:W-:Y:S01]  /*42a0*/  @!P1 IMAD.MOV R68, RZ, RZ, -R68 ;  /* 0x000000ffff449224 */ /* 0x000fe200078e0a44 */
[----:B------:R-:W-:Y:S01]  /*42b0*/  ISETP.GT.U32.AND P1, PT, R0, R65, PT ;  /* 0x000000410000720c */ /* 0x000fe20003f24070 */
[----:B------:R-:W-:Y:S01]  /*42c0*/  @!P2 IMAD.IADD R69, R69, 0x1, -R0 ;  /* 0x000000014545a824 */ /* 0x000fe200078e0a00 */
[----:B------:R-:W-:Y:S02]  /*42d0*/  ISETP.GE.AND P2, PT, R10, RZ, PT ;  /* 0x000000ff0a00720c */ /* 0x000fe40003f46270 */
[----:B------:R-:W-:Y:S01]  /*42e0*/  IABS R63, R9 ;  /* 0x00000009003f7213 */ /* 0x000fe20000000000 */
[----:B------:R-:W-:Y:S01]  /*42f0*/  @!P4 IMAD.MOV R69, RZ, RZ, -R69 ;  /* 0x000000ffff45c224 */ /* 0x000fe200078e0a45 */
[----:B------:R-:W-:-:S02]  /*4300*/  ISETP.GT.U32.AND P6, PT, R0, R67, PT ;  /* 0x000000430000720c */ /* 0x000fc40003fc4070 */
[----:B------:R-:W-:Y:S02]  /*4310*/  LOP3.LUT R10, R5, 0x160, RZ, 0xfc, !PT ;  /* 0x00000160050a7812 */ /* 0x000fe400078efcff */
[----:B------:R-:W-:Y:S01]  /*4320*/  ISETP.GE.AND P4, PT, R9, RZ, PT ;  /* 0x000000ff0900720c */ /* 0x000fe20003f86270 */
[----:B------:R-:W-:Y:S01]  /*4330*/  IMAD.HI.U32 R9, R6, R63, RZ ;  /* 0x0000003f06097227 */ /* 0x000fe200078e00ff */
[----:B------:R-:W-:-:S03]  /*4340*/  IABS R13, R10 ;  /* 0x0000000a000d7213 */ /* 0x000fc60000000000 */
[----:B------:R-:W-:Y:S02]  /*4350*/  IMAD.MOV R9, RZ, RZ, -R9 ;  /* 0x000000ffff097224 */ /* 0x000fe400078e0a09 */
[----:B------:R-:W-:Y:S02]  /*4360*/  @!P1 IMAD.IADD R65, R65, 0x1, -R0 ;  /* 0x0000000141419824 */ /* 0x000fe400078e0a00 */
[----:B------:R-:W-:-:S03]  /*4370*/  IMAD.HI.U32 R8, R6, R13, RZ ;  /* 0x0000000d06087227 */ /* 0x000fc600078e00ff */
[----:B------:R-:W-:Y:S01]  /*4380*/  ISETP.GT.U32.AND P1, PT, R0, R65, PT ;  /* 0x000000410000720c */ /* 0x000fe20003f24070 */
[----:B------:R-:W-:Y:S01]  /*4390*/  @!P6 IMAD.IADD R67, R67, 0x1, -R0 ;  /* 0x000000014343e824 */ /* 0x000fe200078e0a00 */
[----:B------:R-:W-:Y:S01]  /*43a0*/  ISETP.GE.AND P6, PT, R10, RZ, PT ;  /* 0x000000ff0a00720c */ /* 0x000fe20003fc6270 */
[----:B------:R-:W-:Y:S01]  /*43b0*/  IMAD R63, R0, R9, R63 ;  /* 0x00000009003f7224 */ /* 0x000fe200078e023f */
[----:B------:R-:W-:Y:S01]  /*43c0*/  LOP3.LUT R10, R5, 0x150, RZ, 0xfc, !PT ;  /* 0x00000150050a7812 */ /* 0x000fe200078efcff */
[----:B------:R-:W-:Y:S02]  /*43d0*/  IMAD.MOV R64, RZ, RZ, -R8 ;  /* 0x000000ffff407224 */ /* 0x000fe400078e0a08 */
[----:B------:R-:W-:-:S04]  /*43e0*/  IMAD.HI.U32 R8, R6, R15, RZ ;  /* 0x0000000f06087227 */ /* 0x000fc800078e00ff */
[----:B------:R-:W-:Y:S01]  /*43f0*/  @!P5 IMAD.MOV R67, RZ, RZ, -R67 ;  /* 0x000000ffff43d224 */ /* 0x000fe200078e0a43 */
[----:B------:R-:W-:Y:S01]  /*4400*/  ISETP.GT.U32.AND P5, PT, R0, R63, PT ;  /* 0x0000003f0000720c */ /* 0x000fe20003fa4070 */
[----:B------:R-:W-:Y:S02]  /*4410*/  @!P3 IMAD.IADD R66, R66, 0x1, -R0 ;  /* 0x000000014242b824 */ /* 0x000fe400078e0a00 */
[----:B------:R-:W-:Y:S02]  /*4420*/  IMAD.MOV R8, RZ, RZ, -R8 ;  /* 0x000000ffff087224 */ /* 0x000fe400078e0a08 */
[----:B------:R-:W-:Y:S01]  /*4430*/  IMAD.HI.U32 R9, R6, R61, RZ ;  /* 0x0000003d06097227 */ /* 0x000fe200078e00ff */
[----:B------:R-:W-:-:S03]  /*4440*/  ISETP.GT.U32.AND P3, PT, R0, R66, PT ;  /* 0x000000420000720c */ /* 0x000fc60003f64070 */
[C---:B------:R-:W-:Y:S01]  /*4450*/  IMAD R62, R0.reuse, R8, R15 ;  /* 0x00000008003e7224 */ /* 0x040fe200078e020f */
[----:B------:R-:W-:Y:S01]  /*4460*/  LOP3.LUT R15, R5, 0x148, RZ, 0xfc, !PT ;  /* 0x00000148050f7812 */ /* 0x000fe200078efcff */
[----:B------:R-:W-:Y:S02]  /*4470*/  IMAD.MOV R9, RZ, RZ, -R9 ;  /* 0x000000ffff097224 */ /* 0x000fe400078e0a09 */
[--C-:B------:R-:W-:Y:S01]  /*4480*/  @!P1 IMAD.IADD R65, R65, 0x1, -R0.reuse ;  /* 0x0000000141419824 */ /* 0x100fe200078e0a00 */
[C---:B------:R-:W-:Y:S01]  /*4490*/  ISETP.GT.U32.AND P1, PT, R0.reuse, R62, PT ;  /* 0x0000003e0000720c */ /* 0x040fe20003f24070 */
[C---:B------:R-:W-:Y:S01]  /*44a0*/  IMAD R61, R0.reuse, R9, R61 ;  /* 0x00000009003d7224 */ /* 0x040fe200078e023d */
[----:B------:R-:W-:Y:S01]  /*44b0*/  IABS R9, R10 ;  /* 0x0000000a00097213 */ /* 0x000fe20000000000 */
[--C-:B------:R-:W-:Y:S02]  /*44c0*/  @!P5 IMAD.IADD R63, R63, 0x1, -R0.reuse ;  /* 0x000000013f3fd824 */ /* 0x100fe400078e0a00 */
[----:B------:R-:W-:Y:S01]  /*44d0*/  IMAD R64, R0, R64, R13 ;  /* 0x0000004000407224 */ /* 0x000fe200078e020d */
[----:B------:R-:W-:Y:S01]  /*44e0*/  IABS R13, R15 ;  /* 0x0000000f000d7213 */ /* 0x000fe20000000000 */
[----:B------:R-:W-:Y:S01]  /*44f0*/  @!P3 IMAD.IADD R66, R66, 0x1, -R0 ;  /* 0x000000014242b824 */ /* 0x000fe200078e0a00 */
[----:B------:R-:W-:Y:S01]  /*4500*/  ISETP.GT.U32.AND P5, PT, R0, R63, PT ;  /* 0x0000003f0000720c */ /* 0x000fe20003fa4070 */
[----:B------:R-:W-:Y:S01]  /*4510*/  IMAD.HI.U32 R8, R6, R9, RZ ;  /* 0x0000000906087227 */ /* 0x000fe200078e00ff */
[----:B------:R-:W-:-:S03]  /*4520*/  ISETP.GT.U32.AND P3, PT, R0, R64, PT ;  /* 0x000000400000720c */ /* 0x000fc60003f64070 */
[----:B------:R-:W-:Y:S01]  /*4530*/  @!P2 IMAD.MOV R66, RZ, RZ, -R66 ;  /* 0x000000ffff42a224 */ /* 0x000fe200078e0a42 */
[----:B------:R-:W-:Y:S01]  /*4540*/  ISETP.GE.AND P2, PT, R12, RZ, PT ;  /* 0x000000ff0c00720c */ /* 0x000fe20003f46270 */
[----:B------:R-:W-:Y:S01]  /*4550*/  IMAD.MOV R8, RZ, RZ, -R8 ;  /* 0x000000ffff087224 */ /* 0x000fe200078e0a08 */
[----:B------:R-:W-:Y:S01]  /*4560*/  LOP3.LUT R12, R5, 0x14c, RZ, 0xfc, !PT ;  /* 0x0000014c050c7812 */ /* 0x000fe200078efcff */
[--C-:B------:R-:W-:Y:S02]  /*4570*/  @!P1 IMAD.IADD R62, R62, 0x1, -R0.reuse ;  /* 0x000000013e3e9824 */ /* 0x100fe400078e0a00 */
[----:B------:R-:W-:Y:S01]  /*4580*/  @!P0 IMAD.MOV R65, RZ, RZ, -R65 ;  /* 0x000000ffff418224 */ /* 0x000fe200078e0a41 */
[C---:B------:R-:W-:Y:S01]  /*4590*/  ISETP.GT.U32.AND P0, PT, R0.reuse, R61, PT ;  /* 0x0000003d0000720c */ /* 0x040fe20003f04070 */
[C---:B------:R-:W-:Y:S01]  /*45a0*/  IMAD R60, R0.reuse, R8, R9 ;  /* 0x00000008003c7224 */ /* 0x040fe200078e0209 */
[----:B------:R-:W-:Y:S01]  /*45b0*/  IABS R59, R12 ;  /* 0x0000000c003b7213 */ /* 0x000fe20000000000 */
[--C-:B------:R-:W-:Y:S01]  /*45c0*/  @!P5 IMAD.IADD R63, R63, 0x1, -R0.reuse ;  /* 0x000000013f3fd824 */ /* 0x100fe200078e0a00 */
[----:B------:R-:W-:Y:S01]  /*45d0*/  ISETP.GT.U32.AND P1, PT, R0, R62, PT ;  /* 0x0000003e0000720c */ /* 0x000fe20003f24070 */
[----:B------:R-:W-:Y:S01]  /*45e0*/  @!P3 IMAD.IADD R64, R64, 0x1, -R0 ;  /* 0x000000014040b824 */ /* 0x000fe200078e0a00 */
[----:B------:R-:W-:Y:S01]  /*45f0*/  ISETP.GT.U32.AND P5, PT, R0, R60, PT ;  /* 0x0000003c0000720c */ /* 0x000fe20003fa4070 */
[----:B------:R-:W-:-:S03]  /*4600*/  IMAD.HI.U32 R8, R6, R59, RZ ;  /* 0x0000003b06087227 */ /* 0x000fc600078e00ff */
[C---:B------:R-:W-:Y:S01]  /*4610*/  ISETP.GT.U32.AND P3, PT, R0.reuse, R64, PT ;  /* 0x000000400000720c */ /* 0x040fe20003f64070 */
[----:B------:R-:W-:Y:S02]  /*4620*/  IMAD.MOV R8, RZ, RZ, -R8 ;  /* 0x000000ffff087224 */ /* 0x000fe400078e0a08 */
[--C-:B------:R-:W-:Y:S02]  /*4630*/  @!P0 IMAD.IADD R61, R61, 0x1, -R0.reuse ;  /* 0x000000013d3d8824 */ /* 0x100fe400078e0a00 */
[----:B------:R-:W-:Y:S01]  /*4640*/  IMAD R59, R0, R8, R59 ;  /* 0x00000008003b7224 */ /* 0x000fe200078e023b */
[----:B------:R-:W-:Y:S01]  /*4650*/  LOP3.LUT R8, R5, 0x144, RZ, 0xfc, !PT ;  /* 0x0000014405087812 */ /* 0x000fe200078efcff */
[--C-:B------:R-:W-:Y:S01]  /*4660*/  @!P1 IMAD.IADD R62, R62, 0x1, -R0.reuse ;  /* 0x000000013e3e9824 */ /* 0x100fe200078e0a00 */
[----:B------:R-:W-:Y:S01]  /*4670*/  ISETP.GT.U32.AND P0, PT, R0, R61, PT ;  /* 0x0000003d0000720c */ /* 0x000fe20003f04070 */
[----:B------:R-:W-:Y:S01]  /*4680*/  @!P5 IMAD.IADD R60, R60, 0x1, -R0 ;  /* 0x000000013c3cd824 */ /* 0x000fe200078e0a00 */
[----:B------:R-:W-:Y:S01]  /*4690*/  IABS R57, R8 ;  /* 0x0000000800397213 */ /* 0x000fe20000000000 */
[----:B------:R-:W-:Y:S01]  /*46a0*/  @!P2 IMAD.MOV R62, RZ, RZ, -R62 ;  /* 0x000000ffff3ea224 */ /* 0x000fe200078e0a3e */
[----:B------:R-:W-:Y:S01]  /*46b0*/  ISETP.GT.U32.AND P2, PT, R0, R59, PT ;  /* 0x0000003b0000720c */ /* 0x000fe20003f44070 */
[----:B------:R-:W-:Y:S01]  /*46c0*/  @!P3 IMAD.IADD R64, R64, 0x1, -R0 ;  /* 0x000000014040b824 */ /* 0x000fe200078e0a00 */
[----:B------:R-:W-:Y:S01]  /*46d0*/  ISETP.GT.U32.AND P5, PT, R0, R60, PT ;  /* 0x0000003c0000720c */ /* 0x000fe20003fa4070 */
[----:B------:R-:W-:Y:S01]  /*46e0*/  IMAD.HI.U32 R9, R6, R13, RZ ;  /* 0x0000000d06097227 */ /* 0x000fe200078e00ff */
[----:B------:R-:W-:-:S02]  /*46f0*/  ISETP.GE.AND P3, PT, R14, RZ, PT ;  /* 0x000000ff0e00720c */ /* 0x000fc40003f66270 */
[----:B------:R-:W-:Y:S01]  /*4700*/  LOP3.LUT R14, R5, 0x138, RZ, 0xfc, !PT ;  /* 0x00000138050e7812 */ /* 0x000fe200078efcff */
[----:B------:R-:W-:Y:S01]  /*4710*/  @!P6 IMAD.MOV R64, RZ, RZ, -R64 ;  /* 0x000000ffff40e224 */ /* 0x000fe200078e0a40 */
[----:B------:R-:W-:Y:S01]  /*4720*/  ISETP.GE.AND P6, PT, R10, RZ, PT ;  /* 0x000000ff0a00720c */ /* 0x000fe20003fc6270 */
[--C-:B------:R-:W-:Y:S01]  /*4730*/  @!P0 IMAD.IADD R61, R61, 0x1, -R0.reuse ;  /* 0x000000013d3d8824 */ /* 0x100fe200078e0a00 */
[----:B------:R-:W-:Y:S01]  /*4740*/  ISETP.GE.AND P0, PT, R8, RZ, PT ;  /* 0x000000ff0800720c */ /* 0x000fe20003f06270 */
[----:B------:R-:W-:Y:S01]  /*4750*/  IMAD.MOV R9, RZ, RZ, -R9 ;  /* 0x000000ffff097224 */ /* 0x000fe200078e0a09 */
[----:B------:R-:W-:Y:S01]  /*4760*/  LOP3.LUT R8, R5, 0x140, RZ, 0xfc, !PT ;  /* 0x0000014005087812 */ /* 0x000fe200078efcff */
[--C-:B------:R-:W-:Y:S01]  /*4770*/  @!P2 IMAD.IADD R59, R59, 0x1, -R0.reuse ;  /* 0x000000013b3ba824 */ /* 0x100fe200078e0a00 */
[----:B------:R-:W-:Y:S01]  /*4780*/  ISETP.GE.AND P1, PT, R15, RZ, PT ;  /* 0x000000ff0f00720c */ /* 0x000fe20003f26270 */
[----:B------:R-:W-:Y:S01]  /*4790*/  IMAD R58, R0, R9, R13 ;  /* 0x00000009003a7224 */ /* 0x000fe200078e020d */
[----:B------:R-:W-:Y:S01]  /*47a0*/  IABS R13, R8 ;  /* 0x00000008000d7213 */ /* 0x000fe20000000000 */
[----:B------:R-:W-:Y:S01]  /*47b0*/  @!P5 IMAD.IADD R60, R60, 0x1, -R0 ;  /* 0x000000013c3cd824 */ /* 0x000fe200078e0a00 */
[----:B------:R-:W-:Y:S01]  /*47c0*/  ISETP.GE.AND P5, PT, R8, RZ, PT ;  /* 0x000000ff0800720c */ /* 0x000fe20003fa6270 */
[----:B------:R-:W-:Y:S01]  /*47d0*/  IMAD.HI.U32 R8, R6, R57, RZ ;  /* 0x0000003906087227 */ /* 0x000fe200078e00ff */
[----:B------:R-:W-:-:S02]  /*47e0*/  ISETP.GT.U32.AND P2, PT, R0, R59, PT ;  /* 0x0000003b0000720c */ /* 0x000fc40003f44070 */
[----:B------:R-:W-:Y:S01]  /*47f0*/  IABS R15, R14 ;  /* 0x0000000e000f7213 */ /* 0x000fe20000000000 */
[----:B------:R-:W-:Y:S01]  /*4800*/  @!P4 IMAD.MOV R63, RZ, RZ, -R63 ;  /* 0x000000ffff3fc224 */ /* 0x000fe200078e0a3f */
[----:B------:R-:W-:Y:S01]  /*4810*/  ISETP.GE.AND P4, PT, R12, RZ, PT ;  /* 0x000000ff0c00720c */ /* 0x000fe20003f86270 */
[----:B------:R-:W-:Y:S02]  /*4820*/  IMAD.MOV R12, RZ, RZ, -R8 ;  /* 0x000000ffff0c7224 */ /* 0x000fe400078e0a08 */
[----:B------:R-:W-:Y:S01]  /*4830*/  @!P6 IMAD.MOV R60, RZ, RZ, -R60 ;  /* 0x000000ffff3ce224 */ /* 0x000fe200078e0a3c */
[----:B------:R-:W-:Y:S01]  /*4840*/  ISETP.GT.U32.AND P6, PT, R0, R58, PT ;  /* 0x0000003a0000720c */ /* 0x000fe20003fc4070 */
[----:B------:R-:W-:-:S04]  /*4850*/  IMAD.HI.U32 R8, R6, R13, RZ ;  /* 0x0000000d06087227 */ /* 0x000fc800078e00ff */
[C---:B------:R-:W-:Y:S02]  /*4860*/  IMAD R57, R0.reuse, R12, R57 ;  /* 0x0000000c00397224 */ /* 0x040fe400078e0239 */
[----:B------:R-:W-:Y:S02]  /*4870*/  IMAD.MOV R8, RZ, RZ, -R8 ;  /* 0x000000ffff087224 */ /* 0x000fe400078e0a08 */
[--C-:B------:R-:W-:Y:S01]  /*4880*/  @!P2 IMAD.IADD R59, R59, 0x1, -R0.reuse ;  /* 0x000000013b3ba824 */ /* 0x100fe200078e0a00 */
[C---:B------:R-:W-:Y:S01]  /*4890*/  ISETP.GT.U32.AND P2, PT, R0.reuse, R57, PT ;  /* 0x000000390000720c */ /* 0x040fe20003f44070 */
[----:B------:R-:W-:Y:S01]  /*48a0*/  IMAD R56, R0, R8, R13 ;  /* 0x0000000800387224 */ /* 0x000fe200078e020d */
[----:B------:R-:W-:Y:S01]  /*48b0*/  IABS R13, R17 ;  /* 0x00000011000d7213 */ /* 0x000fe20000000000 */
[----:B------:R-:W-:Y:S02]  /*48c0*/  VIADD R9, R7, 0x13c ;  /* 0x0000013c07097836 */ /* 0x000fe40000000000 */
[----:B------:R-:W-:Y:S01]  /*48d0*/  @!P6 IMAD.IADD R58, R58, 0x1, -R0 ;  /* 0x000000013a3ae824 */ /* 0x000fe200078e0a00 */
[----:B------:R-:W-:Y:S01]  /*48e0*/  ISETP.GT.U32.AND P6, PT, R0, R56, PT ;  /* 0x000000380000720c */ /* 0x000fe20003fc4070 */
[----:B------:R-:W-:Y:S01]  /*48f0*/  @!P3 IMAD.MOV R61, RZ, RZ, -R61 ;  /* 0x000000ffff3db224 */ /* 0x000fe200078e0a3d */
[----:B------:R-:W-:Y:S01]  /*4900*/  IABS R55, R9 ;  /* 0x0000000900377213 */ /* 0x000fe20000000000 */
[----:B------:R-:W-:Y:S01]  /*4910*/  IMAD.HI.U32 R10, R6, R15, RZ ;  /* 0x0000000f060a7227 */ /* 0x000fe200078e00ff */
[----:B------:R-:W-:-:S03]  /*4920*/  ISETP.GE.AND P3, PT, R9, RZ, PT ;  /* 0x000000ff0900720c */ /* 0x000fc60003f66270 */
[----:B------:R-:W-:Y:S01]  /*4930*/  @!P2 IMAD.IADD R57, R57, 0x1, -R0 ;  /* 0x000000013939a824 */ /* 0x000fe200078e0a00 */
[----:B------:R-:W-:Y:S01]  /*4940*/  ISETP.GT.U32.AND P2, PT, R0, R58, PT ;  /* 0x0000003a0000720c */ /* 0x000fe20003f44070 */
[----:B------:R-:W-:-:S04]  /*4950*/  IMAD.HI.U32 R9, R6, R55, RZ ;  /* 0x0000003706097227 */ /* 0x000fc800078e00ff */
[----:B------:R-:W-:Y:S02]  /*4960*/  IMAD.MOV R9, RZ, RZ, -R9 ;  /* 0x000000ffff097224 */ /* 0x000fe400078e0a09 */
[----:B------:R-:W-:Y:S01]  /*4970*/  @!P6 IMAD.IADD R56, R56, 0x1, -R0 ;  /* 0x000000013838e824 */ /* 0x000fe200078e0a00 */
[C---:B------:R-:W-:Y:S01]  /*4980*/  ISETP.GT.U32.AND P6, PT, R0.reuse, R57, PT ;  /* 0x000000390000720c */ /* 0x040fe20003fc4070 */
[----:B------:R-:W-:Y:S02]  /*4990*/  IMAD.MOV R10, RZ, RZ, -R10 ;  /* 0x000000ffff0a7224 */ /* 0x000fe400078e0a0a */
[----:B------:R-:W-:Y:S02]  /*49a0*/  IMAD R55, R0, R9, R55 ;  /* 0x0000000900377224 */ /* 0x000fe400078e0237 */
[----:B------:R-:W-:-:S04]  /*49b0*/  IMAD.HI.U32 R8, R6, R53, RZ ;  /* 0x0000003506087227 */ /* 0x000fc800078e00ff */
[----:B------:R-:W-:Y:S01]  /*49c0*/  @!P4 IMAD.MOV R59, RZ, RZ, -R59 ;  /* 0x000000ffff3bc224 */ /* 0x000fe200078e0a3b */
[C---:B------:R-:W-:Y:S01]  /*49d0*/  ISETP.GT.U32.AND P4, PT, R0.reuse, R56, PT ;  /* 0x000000380000720c */ /* 0x040fe20003f84070 */
[----:B------:R-:W-:Y:S01]  /*49e0*/  IMAD R54, R0, R10, R15 ;  /* 0x0000000a00367224 */ /* 0x000fe200078e020f */
[----:B------:R-:W-:Y:S01]  /*49f0*/  IABS R15, R19 ;  /* 0x00000013000f7213 */ /* 0x000fe20000000000 */
[----:B------:R-:W-:-:S04]  /*4a00*/  IMAD.HI.U32 R9, R6, R13, RZ ;  /* 0x0000000d06097227 */ /* 0x000fc800078e00ff */
[----:B------:R-:W-:Y:S02]  /*4a10*/  IMAD.MOV R12, RZ, RZ, -R8 ;  /* 0x000000ffff0c7224 */ /* 0x000fe400078e0a08 */
[----:B------:R-:W-:Y:S01]  /*4a20*/  @!P2 IMAD.IADD R58, R58, 0x1, -R0 ;  /* 0x000000013a3aa824 */ /* 0x000fe200078e0a00 */
[C---:B------:R-:W-:Y:S01]  /*4a30*/  ISETP.GT.U32.AND P2, PT, R0.reuse, R55, PT ;  /* 0x000000370000720c */ /* 0x040fe20003f44070 */
[----:B------:R-:W-:Y:S02]  /*4a40*/  IMAD.MOV R9, RZ, RZ, -R9 ;  /* 0x000000ffff097224 */ /* 0x000fe400078e0a09 */
[C---:B------:R-:W-:Y:S01]  /*4a50*/  IMAD R53, R0.reuse, R12, R53 ;  /* 0x0000000c00357224 */ /* 0x040fe200078e0235 */
[----:B------:R-:W-:Y:S01]  /*4a60*/  LOP3.LUT R12, R5, 0x124, RZ, 0xfc, !PT ;  /* 0x00000124050c7812 */ /* 0x000fe200078efcff */
[----:B------:R-:W-:Y:S01]  /*4a70*/  @!P1 IMAD.MOV R58, RZ, RZ, -R58 ;  /* 0x000000ffff3a9224 */ /* 0x000fe200078e0a3a */
[C---:B------:R-:W-:Y:S01]  /*4a80*/  ISETP.GT.U32.AND P1, PT, R0.reuse, R54, PT ;  /* 0x000000360000720c */ /* 0x040fe20003f24070 */
[C---:B------:R-:W-:Y:S01]  /*4a90*/  IMAD R52, R0.reuse, R9, R13 ;  /* 0x0000000900347224 */ /* 0x040fe200078e020d */
[----:B------:R-:W-:Y:S01]  /*4aa0*/  IABS R49, R12 ;  /* 0x0000000c00317213 */ /* 0x000fe20000000000 */
[--C-:B------:R-:W-:Y:S01]  /*4ab0*/  @!P6 IMAD.IADD R57, R57, 0x1, -R0.reuse ;  /* 0x000000013939e824 */ /* 0x100fe200078e0a00 */
[----:B------:R-:W-:Y:S01]  /*4ac0*/  ISETP.GT.U32.AND P6, PT, R0, R53, PT ;  /* 0x000000350000720c */ /* 0x000fe20003fc4070 */
[--C-:B------:R-:W-:Y:S01]  /*4ad0*/  @!P4 IMAD.IADD R56, R56, 0x1, -R0.reuse ;  /* 0x000000013838c824 */ /* 0x100fe200078e0a00 */
[----:B------:R-:W-:Y:S01]  /*4ae0*/  ISETP.GT.U32.AND P4, PT, R0, R52, PT ;  /* 0x000000340000720c */ /* 0x000fe20003f84070 */
[----:B------:R-:W-:Y:S01]  /*4af0*/  @!P2 IMAD.IADD R55, R55, 0x1, -R0 ;  /* 0x000000013737a824 */ /* 0x000fe200078e0a00 */
[----:B------:R-:W-:Y:S01]  /*4b00*/  ISETP.GE.AND P2, PT, R14, RZ, PT ;  /* 0x000000ff0e00720c */ /* 0x000fe20003f46270 */
[----:B------:R-:W-:Y:S01]  /*4b10*/  IMAD.HI.U32 R8, R6, R15, RZ ;  /* 0x0000000f06087227 */ /* 0x000fe200078e00ff */
[----:B------:R-:W-:-:S03]  /*4b20*/  LOP3.LUT R14, R5, 0x120, RZ, 0xfc, !PT ;  /* 0x00000120050e7812 */ /* 0x000fc600078efcff */
[----:B------:R-:W-:Y:S01]  /*4b30*/  @!P1 IMAD.IADD R54, R54, 0x1, -R0 ;  /* 0x0000000136369824 */ /* 0x000fe200078e0a00 */
[C---:B------:R-:W-:Y:S01]  /*4b40*/  ISETP.GT.U32.AND P1, PT, R0.reuse, R55, PT ;  /* 0x000000370000720c */ /* 0x040fe20003f24070 */
[----:B------:R-:W-:Y:S01]  /*4b50*/  IMAD.MOV R8, RZ, RZ, -R8 ;  /* 0x000000ffff087224 */ /* 0x000fe200078e0a08 */
[----:B------:R-:W-:Y:S01]  /*4b60*/  IABS R13, R14 ;  /* 0x0000000e000d7213 */ /* 0x000fe20000000000 */
[----:B------:R-:W-:Y:S01]  /*4b70*/  @!P6 IMAD.IADD R53, R53, 0x1, -R0 ;  /* 0x000000013535e824 */ /* 0x000fe200078e0a00 */
[C---:B------:R-:W-:Y:S01]  /*4b80*/  ISETP.GT.U32.AND P6, PT, R0.reuse, R54, PT ;  /* 0x000000360000720c */ /* 0x040fe20003fc4070 */
[----:B------:R-:W-:Y:S02]  /*4b90*/  IMAD R50, R0, R8, R15 ;  /* 0x0000000800327224 */ /* 0x000fe400078e020f */
[----:B------:R-:W-:-:S04]  /*4ba0*/  IMAD.HI.U32 R8, R6, R49, RZ ;  /* 0x0000003106087227 */ /* 0x000fc800078e00ff */
[----:B------:R-:W-:Y:S01]  /*4bb0*/  @!P4 IMAD.IADD R52, R52, 0x1, -R0 ;  /* 0x000000013434c824 */ /* 0x000fe200078e0a00 */
        /* <DEDUP_REMOVED lines=8> */
[----:B------:R-:W-:Y:S01]  /*4c40*/  @!P0 IMAD.MOV R57, RZ, RZ, -R57 ;  /* 0x000000ffff398224 */ /* 0x000fe200078e0a39 */
[C---:B------:R-:W-:Y:S01]  /*4c50*/  ISETP.GT.U32.AND P0, PT, R0.reuse, R52, PT ;  /* 0x000000340000720c */ /* 0x040fe20003f04070 */
[----:B------:R-:W-:Y:S01]  /*4c60*/  @!P3 IMAD.MOV R55, RZ, RZ, -R55 ;  /* 0x000000ffff37b224 */ /* 0x000fe200078e0a37 */
[C---:B------:R-:W-:Y:S01]  /*4c70*/  ISETP.GT.U32.AND P3, PT, R0.reuse, R49, PT ;  /* 0x000000310000720c */ /* 0x040fe20003f64070 */
[----:B------:R-:W-:-:S02]  /*4c80*/  IMAD R51, R0, R10, R51 ;  /* 0x0000000a00337224 */ /* 0x000fc400078e0233 */
[----:B------:R-:W-:Y:S01]  /*4c90*/  @!P4 IMAD.IADD R53, R53, 0x1, -R0 ;  /* 0x000000013535c824 */ /* 0x000fe200078e0a00 */
[----:B------:R-:W-:Y:S01]  /*4ca0*/  ISETP.GE.AND P4, PT, R17, RZ, PT ;  /* 0x000000ff1100720c */ /* 0x000fe20003f86270 */
[----:B------:R-:W-:Y:S01]  /*4cb0*/  @!P5 IMAD.MOV R56, RZ, RZ, -R56 ;  /* 0x000000ffff38d224 */ /* 0x000fe200078e0a38 */
[----:B------:R-:W-:Y:S01]  /*4cc0*/  ISETP.GT.U32.AND P5, PT, R0, R51, PT ;  /* 0x000000330000720c */ /* 0x000fe20003fa4070 */
[----:B------:R-:W-:-:S04]  /*4cd0*/  IMAD.HI.U32 R9, R6, R13, RZ ;  /* 0x0000000d06097227 */ /* 0x000fc800078e00ff */
[--C-:B------:R-:W-:Y:S01]  /*4ce0*/  @!P6 IMAD.IADD R54, R54, 0x1, -R0.reuse ;  /* 0x000000013636e824 */ /* 0x100fe200078e0a00 */
[----:B------:R-:W-:Y:S01]  /*4cf0*/  ISETP.GT.U32.AND P6, PT, R0, R50, PT ;  /* 0x000000320000720c */ /* 0x000fe20003fc4070 */
[----:B------:R-:W-:Y:S02]  /*4d00*/  IMAD.MOV R9, RZ, RZ, -R9 ;  /* 0x000000ffff097224 */ /* 0x000fe400078e0a09 */
[----:B------:R-:W-:Y:S02]  /*4d10*/  VIADD R8, R7, 0x11c ;  /* 0x0000011c07087836 */ /* 0x000fe40000000000 */
[--C-:B------:R-:W-:Y:S01]  /*4d20*/  @!P0 IMAD.IADD R52, R52, 0x1, -R0.reuse ;  /* 0x0000000134348824 */ /* 0x100fe200078e0a00 */
[----:B------:R-:W-:Y:S01]  /*4d30*/  ISETP.GE.AND P0, PT, R18, RZ, PT ;  /* 0x000000ff1200720c */ /* 0x000fe20003f06270 */
[----:B------:R-:W-:Y:S01]  /*4d40*/  IMAD R48, R0, R9, R13 ;  /* 0x0000000900307224 */ /* 0x000fe200078e020d */
[----:B------:R-:W-:Y:S01]  /*4d50*/  IABS R47, R8 ;  /* 0x00000008002f7213 */ /* 0x000fe20000000000 */
[----:B------:R-:W-:Y:S01]  /*4d60*/  @!P3 IMAD.IADD R49, R49, 0x1, -R0 ;  /* 0x000000013131b824 */ /* 0x000fe200078e0a00 */
[----:B------:R-:W-:Y:S01]  /*4d70*/  LOP3.LUT R9, R5, 0x118, RZ, 0xfc, !PT ;  /* 0x0000011805097812 */ /* 0x000fe200078efcff */
[----:B------:R-:W-:Y:S01]  /*4d80*/  @!P1 IMAD.MOV R53, RZ, RZ, -R53 ;  /* 0x000000ffff359224 */ /* 0x000fe200078e0a35 */
[----:B------:R-:W-:Y:S01]  /*4d90*/  ISETP.GE.AND P1, PT, R8, RZ, PT ;  /* 0x000000ff0800720c */ /* 0x000fe20003f26270 */
[----:B------:R-:W-:Y:S01]  /*4da0*/  @!P4 IMAD.MOV R52, RZ, RZ, -R52 ;  /* 0x000000ffff34c224 */ /* 0x000fe200078e0a34 */
[C---:B------:R-:W-:Y:S01]  /*4db0*/  ISETP.GT.U32.AND P4, PT, R0.reuse, R48, PT ;  /* 0x000000300000720c */ /* 0x040fe20003f84070 */
[----:B------:R-:W-:Y:S01]  /*4dc0*/  @!P5 IMAD.IADD R51, R51, 0x1, -R0 ;  /* 0x000000013333d824 */ /* 0x000fe200078e0a00 */
[----:B------:R-:W-:Y:S01]  /*4dd0*/  ISETP.GT.U32.AND P3, PT, R0, R49, PT ;  /* 0x000000310000720c */ /* 0x000fe20003f64070 */
[----:B------:R-:W-:Y:S01]  /*4de0*/  IMAD.HI.U32 R8, R6, R47, RZ ;  /* 0x0000002f06087227 */ /* 0x000fe200078e00ff */
[----:B------:R-:W-:-:S02]  /*4df0*/  IABS R13, R9 ;  /* 0x00000009000d7213 */ /* 0x000fc40000000000 */
[----:B------:R-:W-:Y:S01]  /*4e00*/  ISETP.GE.AND P5, PT, R19, RZ, PT ;  /* 0x000000ff1300720c */ /* 0x000fe20003fa6270 */
[----:B------:R-:W-:Y:S01]  /*4e10*/  @!P6 IMAD.IADD R50, R50, 0x1, -R0 ;  /* 0x000000013232e824 */ /* 0x000fe200078e0a00 */
[----:B------:R-:W-:Y:S01]  /*4e20*/  ISETP.GT.U32.AND P6, PT, R0, R51, PT ;  /* 0x000000330000720c */ /* 0x000fe20003fc4070 */
[----:B------:R-:W-:Y:S02]  /*4e30*/  IMAD.MOV R10, RZ, RZ, -R8 ;  /* 0x000000ffff0a7224 */ /* 0x000fe400078e0a08 */
[----:B------:R-:W-:-:S04]  /*4e40*/  IMAD.HI.U32 R8, R6, R13, RZ ;  /* 0x0000000d06087227 */ /* 0x000fc800078e00ff */
[----:B------:R-:W-:Y:S02]  /*4e50*/  IMAD R47, R0, R10, R47 ;  /* 0x0000000a002f7224 */ /* 0x000fe400078e022f */
[--C-:B------:R-:W-:Y:S02]  /*4e60*/  @!P4 IMAD.IADD R48, R48, 0x1, -R0.reuse ;  /* 0x000000013030c824 */ /* 0x100fe400078e0a00 */
[--C-:B------:R-:W-:Y:S01]  /*4e70*/  @!P3 IMAD.IADD R49, R49, 0x1, -R0.reuse ;  /* 0x000000013131b824 */ /* 0x100fe200078e0a00 */
[C---:B------:R-:W-:Y:S01]  /*4e80*/  ISETP.GT.U32.AND P3, PT, R0.reuse, R47, PT ;  /* 0x0000002f0000720c */ /* 0x040fe20003f64070 */
[----:B------:R-:W-:Y:S01]  /*4e90*/  @!P6 IMAD.IADD R51, R51, 0x1, -R0 ;  /* 0x000000013333e824 */ /* 0x000fe200078e0a00 */
[----:B------:R-:W-:Y:S01]  /*4ea0*/  ISETP.GT.U32.AND P4, PT, R0, R48, PT ;  /* 0x000000300000720c */ /* 0x000fe20003f84070 */
[----:B------:R-:W-:Y:S01]  /*4eb0*/  IMAD.MOV R8, RZ, RZ, -R8 ;  /* 0x000000ffff087224 */ /* 0x000fe200078e0a08 */
[----:B------:R-:W-:Y:S01]  /*4ec0*/  ISETP.GE.AND P6, PT, R12, RZ, PT ;  /* 0x000000ff0c00720c */ /* 0x000fe20003fc6270 */
[----:B------:R-:W-:Y:S01]  /*4ed0*/  @!P0 IMAD.MOV R51, RZ, RZ, -R51 ;  /* 0x000000ffff338224 */ /* 0x000fe200078e0a33 */
[----:B------:R-:W-:Y:S01]  /*4ee0*/  ISETP.GE.AND P0, PT, R9, RZ, PT ;  /* 0x000000ff0900720c */ /* 0x000fe20003f06270 */
[----:B------:R-:W-:Y:S01]  /*4ef0*/  IMAD R46, R0, R8, R13 ;  /* 0x00000008002e7224 */ /* 0x000fe200078e020d */
[C---:B------:R-:W-:Y:S01]  /*4f00*/  LOP3.LUT R9, R5.reuse, 0x114, RZ, 0xfc, !PT ;  /* 0x0000011405097812 */ /* 0x040fe200078efcff */
[----:B------:R-:W-:Y:S01]  /*4f10*/  @!P2 IMAD.MOV R54, RZ, RZ, -R54 ;  /* 0x000000ffff36a224 */ /* 0x000fe200078e0a36 */
[----:B------:R-:W-:-:S02]  /*4f20*/  LOP3.LUT R8, R5, 0x110, RZ, 0xfc, !PT ;  /* 0x0000011005087812 */ /* 0x000fc400078efcff */
[----:B------:R-:W-:Y:S01]  /*4f30*/  IABS R45, R9 ;  /* 0x00000009002d7213 */ /* 0x000fe20000000000 */
[--C-:B------:R-:W-:Y:S01]  /*4f40*/  @!P3 IMAD.IADD R47, R47, 0x1, -R0.reuse ;  /* 0x000000012f2fb824 */ /* 0x100fe200078e0a00 */
[----:B------:R-:W-:Y:S01]  /*4f50*/  ISETP.GT.U32.AND P2, PT, R0, R50, PT ;  /* 0x000000320000720c */ /* 0x000fe20003f44070 */
[----:B------:R-:W-:Y:S01]  /*4f60*/  @!P4 IMAD.IADD R48, R48, 0x1, -R0 ;  /* 0x000000013030c824 */ /* 0x000fe200078e0a00 */
[----:B------:R-:W-:Y:S01]  /*4f70*/  ISETP.GE.AND P4, PT, R8, RZ, PT ;  /* 0x000000ff0800720c */ /* 0x000fe20003f86270 */
[----:B------:R-:W-:Y:S01]  /*4f80*/  @!P6 IMAD.MOV R49, RZ, RZ, -R49 ;  /* 0x000000ffff31e224 */ /* 0x000fe200078e0a31 */
[----:B------:R-:W-:Y:S01]  /*4f90*/  IABS R13, R8 ;  /* 0x00000008000d7213 */ /* 0x000fe20000000000 */
[----:B------:R-:W-:Y:S01]  /*4fa0*/  IMAD.HI.U32 R8, R6, R45, RZ ;  /* 0x0000002d06087227 */ /* 0x000fe200078e00ff */
[C---:B------:R-:W-:Y:S02]  /*4fb0*/  ISETP.GT.U32.AND P3, PT, R0.reuse, R47, PT ;  /* 0x0000002f0000720c */ /* 0x040fe40003f64070 */
[----:B------:R-:W-:Y:S01]  /*4fc0*/  ISETP.GT.U32.AND P6, PT, R0, R46, PT ;  /* 0x0000002e0000720c */ /* 0x000fe20003fc4070 */
[----:B------:R-:W-:Y:S01]  /*4fd0*/  IMAD.MOV R10, RZ, RZ, -R8 ;  /* 0x000000ffff0a7224 */ /* 0x000fe200078e0a08 */
[----:B------:R-:W-:Y:S01]  /*4fe0*/  LOP3.LUT R12, R5, 0x108, RZ, 0xfc, !PT ;  /* 0x00000108050c7812 */ /* 0x000fe200078efcff */
[----:B------:R-:W-:-:S03]  /*4ff0*/  IMAD.HI.U32 R8, R6, R13, RZ ;  /* 0x0000000d06087227 */ /* 0x000fc600078e00ff */
[----:B------:R-:W-:Y:S01]  /*5000*/  IABS R15, R12 ;  /* 0x0000000c000f7213 */ /* 0x000fe20000000000 */
[----:B------:R-:W-:Y:S02]  /*5010*/  IMAD R45, R0, R10, R45 ;  /* 0x0000000a002d7224 */ /* 0x000fe400078e022d */
[--C-:B------:R-:W-:Y:S01]  /*5020*/  @!P2 IMAD.IADD R50, R50, 0x1, -R0.reuse ;  /* 0x000000013232a824 */ /* 0x100fe200078e0a00 */
[----:B------:R-:W-:Y:S01]  /*5030*/  ISETP.GE.AND P2, PT, R14, RZ, PT ;  /* 0x000000ff0e00720c */ /* 0x000fe20003f46270 */
[----:B------:R-:W-:Y:S01]  /*5040*/  @!P3 IMAD.IADD R47, R47, 0x1, -R0 ;  /* 0x000000012f2fb824 */ /* 0x000fe200078e0a00 */
[----:B------:R-:W-:Y:S01]  /*5050*/  ISETP.GT.U32.AND P3, PT, R0, R45, PT ;  /* 0x0000002d0000720c */ /* 0x000fe20003f64070 */
[----:B------:R-:W-:Y:S01]  /*5060*/  @!P5 IMAD.MOV R50, RZ, RZ, -R50 ;  /* 0x000000ffff32d224 */ /* 0x000fe200078e0a32 */
[----:B------:R-:W-:Y:S01]  /*5070*/  ISETP.GE.AND P5, PT, R9, RZ, PT ;  /* 0x000000ff0900720c */ /* 0x000fe20003fa6270 */
[----:B------:R-:W-:Y:S01]  /*5080*/  @!P6 IMAD.IADD R46, R46, 0x1, -R0 ;  /* 0x000000012e2ee824 */ /* 0x000fe200078e0a00 */
[C---:B------:R-:W-:Y:S01]  /*5090*/  LOP3.LUT R9, R5.reuse, 0x10c, RZ, 0xfc, !PT ;  /* 0x0000010c05097812 */ /* 0x040fe200078efcff */
[----:B------:R-:W-:Y:S01]  /*50a0*/  IMAD.MOV R44, RZ, RZ, -R8 ;  /* 0x000000ffff2c7224 */ /* 0x000fe200078e0a08 */
[----:B------:R-:W-:Y:S01]  /*50b0*/  LOP3.LUT R14, R5, 0x104, RZ, 0xfc, !PT ;  /* 0x00000104050e7812 */ /* 0x000fe200078efcff */
[----:B------:R-:W-:Y:S01]  /*50c0*/  @!P1 IMAD.MOV R47, RZ, RZ, -R47 ;  /* 0x000000ffff2f9224 */ /* 0x000fe200078e0a2f */
[----:B------:R-:W-:Y:S01]  /*50d0*/  IABS R43, R9 ;  /* 0x00000009002b7213 */ /* 0x000fe20000000000 */
[C---:B------:R-:W-:Y:S01]  /*50e0*/  IMAD R44, R0.reuse, R44, R13 ;  /* 0x0000002c002c7224 */ /* 0x040fe200078e020d */
[----:B------:R-:W-:Y:S01]  /*50f0*/  ISETP.GT.U32.AND P6, PT, R0, R46, PT ;  /* 0x0000002e0000720c */ /* 0x000fe20003fc4070 */
[----:B------:R-:W-:Y:S01]  /*5100*/  @!P2 IMAD.MOV R48, RZ, RZ, -R48 ;  /* 0x000000ffff30a224 */ /* 0x000fe200078e0a30 */
[----:B------:R-:W-:Y:S01]  /*5110*/  IABS R41, R14 ;  /* 0x0000000e00297213 */ /* 0x000fe20000000000 */
[----:B------:R-:W-:Y:S01]  /*5120*/  IMAD.HI.U32 R8, R6, R43, RZ ;  /* 0x0000002b06087227 */ /* 0x000fe200078e00ff */
[----:B------:R-:W-:-:S02]  /*5130*/  ISETP.GE.AND P2, PT, R9, RZ, PT ;  /* 0x000000ff0900720c */ /* 0x000fc40003f46270 */
[----:B------:R-:W-:Y:S01]  /*5140*/  ISETP.GT.U32.AND P1, PT, R0, R44, PT ;  /* 0x0000002c0000720c */ /* 0x000fe20003f24070 */
[----:B------:R-:W-:Y:S02]  /*5150*/  @!P3 IMAD.IADD R45, R45, 0x1, -R0 ;  /* 0x000000012d2db824 */ /* 0x000fe400078e0a00 */
[----:B------:R-:W-:Y:S02]  /*5160*/  IMAD.MOV R8, RZ, RZ, -R8 ;  /* 0x000000ffff087224 */ /* 0x000fe400078e0a08 */
[----:B------:R-:W-:Y:S01]  /*5170*/  IMAD.HI.U32 R9, R6, R15, RZ ;  /* 0x0000000f06097227 */ /* 0x000fe200078e00ff */
[----:B------:R-:W-:-:S03]  /*5180*/  ISETP.GT.U32.AND P3, PT, R0, R45, PT ;  /* 0x0000002d0000720c */ /* 0x000fc60003f64070 */
[----:B------:R-:W-:Y:S02]  /*5190*/  IMAD R43, R0, R8, R43 ;  /* 0x00000008002b7224 */ /* 0x000fe400078e022b */
[----:B------:R-:W-:-:S04]  /*51a0*/  IMAD.HI.U32 R10, R6, R41, RZ ;  /* 0x00000029060a7227 */ /* 0x000fc800078e00ff */
[----:B------:R-:W-:Y:S01]  /*51b0*/  @!P6 IMAD.IADD R46, R46, 0x1, -R0 ;  /* 0x000000012e2ee824 */ /* 0x000fe200078e0a00 */
[C---:B------:R-:W-:Y:S01]  /*51c0*/  ISETP.GT.U32.AND P6, PT, R0.reuse, R43, PT ;  /* 0x0000002b0000720c */ /* 0x040fe20003fc4070 */
[----:B------:R-:W-:Y:S02]  /*51d0*/  IMAD.MOV R9, RZ, RZ, -R9 ;  /* 0x000000ffff097224 */ /* 0x000fe400078e0a09 */
[----:B------:R-:W-:Y:S02]  /*51e0*/  IMAD.MOV R10, RZ, RZ, -R10 ;  /* 0x000000ffff0a7224 */ /* 0x000fe400078e0a0a */
[C---:B------:R-:W-:Y:S01]  /*51f0*/  IMAD R42, R0.reuse, R9, R15 ;  /* 0x00000009002a7224 */ /* 0x040fe200078e020f */
[C---:B------:R-:W-:Y:S01]  /*5200*/  LOP3.LUT R15, R5.reuse, 0xf8, RZ, 0xfc, !PT ;  /* 0x000000f8050f7812 */ /* 0x040fe200078efcff */
[C---:B------:R-:W-:Y:S01]  /*5210*/  IMAD R41, R0.reuse, R10, R41 ;  /* 0x0000000a00297224 */ /* 0x040fe200078e0229 */
[----:B------:R-:W-:Y:S01]  /*5220*/  LOP3.LUT R10, R5, 0x100, RZ, 0xfc, !PT ;  /* 0x00000100050a7812 */ /* 0x000fe200078efcff */
[--C-:B------:R-:W-:Y:S01]  /*5230*/  @!P3 IMAD.IADD R45, R45, 0x1, -R0.reuse ;  /* 0x000000012d2db824 */ /* 0x100fe200078e0a00 */
[C---:B------:R-:W-:Y:S01]  /*5240*/  ISETP.GT.U32.AND P3, PT, R0.reuse, R42, PT ;  /* 0x0000002a0000720c */ /* 0x040fe20003f64070 */
[----:B------:R-:W-:Y:S01]  /*5250*/  VIADD R8, R7, 0xfc ;  /* 0x000000fc07087836 */ /* 0x000fe20000000000 */
[----:B------:R-:W-:Y:S01]  /*5260*/  IABS R9, R10 ;  /* 0x0000000a00097213 */ /* 0x000fe20000000000 */
[----:B------:R-:W-:Y:S01]  /*5270*/  @!P5 IMAD.MOV R45, RZ, RZ, -R45 ;  /* 0x000000ffff2dd224 */ /* 0x000fe200078e0a2d */
[----:B------:R-:W-:Y:S01]  /*5280*/  ISETP.GT.U32.AND P5, PT, R0, R41, PT ;  /* 0x000000290000720c */ /* 0x000fe20003fa4070 */
[--C-:B------:R-:W-:Y:S01]  /*5290*/  @!P1 IMAD.IADD R44, R44, 0x1, -R0.reuse ;  /* 0x000000012c2c9824 */ /* 0x100fe200078e0a00 */
[----:B------:R-:W-:Y:S01]  /*52a0*/  ISETP.GE.AND P1, PT, R8, RZ, PT ;  /* 0x000000ff0800720c */ /* 0x000fe20003f26270 */
[----:B------:R-:W-:Y:S01]  /*52b0*/  @!P6 IMAD.IADD R43, R43, 0x1, -R0 ;  /* 0x000000012b2be824 */ /* 0x000fe200078e0a00 */
[----:B------:R-:W-:Y:S01]  /*52c0*/  IABS R39, R8 ;  /* 0x0000000800277213 */ /* 0x000fe20000000000 */
[----:B------:R-:W-:Y:S01]  /*52d0*/  @!P0 IMAD.MOV R46, RZ, RZ, -R46 ;  /* 0x000000ffff2e8224 */ /* 0x000fe200078e0a2e */
[----:B------:R-:W-:Y:S01]  /*52e0*/  ISETP.GT.U32.AND P0, PT, R0, R44, PT ;  /* 0x0000002c0000720c */ /* 0x000fe20003f04070 */
[----:B------:R-:W-:Y:S01]  /*52f0*/  IMAD.HI.U32 R8, R6, R9, RZ ;  /* 0x0000000906087227 */ /* 0x000fe200078e00ff */
[----:B------:R-:W-:-:S02]  /*5300*/  ISETP.GT.U32.AND P6, PT, R0, R43, PT ;  /* 0x0000002b0000720c */ /* 0x000fc40003fc4070 */
[----:B------:R-:W-:Y:S01]  /*5310*/  IABS R13, R15 ;  /* 0x0000000f000d7213 */ /* 0x000fe20000000000 */
[----:B------:R-:W-:Y:S02]  /*5320*/  IMAD.MOV R8, RZ, RZ, -R8 ;  /* 0x000000ffff087224 */ /* 0x000fe400078e0a08 */
[--C-:B------:R-:W-:Y:S02]  /*5330*/  @!P3 IMAD.IADD R42, R42, 0x1, -R0.reuse ;  /* 0x000000012a2ab824 */ /* 0x100fe400078e0a00 */
[----:B------:R-:W-:Y:S02]  /*5340*/  @!P5 IMAD.IADD R41, R41, 0x1, -R0 ;  /* 0x000000012929d824 */ /* 0x000fe400078e0a00 */
[C---:B------:R-:W-:Y:S01]  /*5350*/  IMAD R40, R0.reuse, R8, R9 ;  /* 0x0000000800287224 */ /* 0x040fe200078e0209 */
[----:B------:R-:W-:Y:S01]  /*5360*/  ISETP.GT.U32.AND P3, PT, R0, R42, PT ;  /* 0x0000002a0000720c */ /* 0x000fe20003f64070 */
[----:B------:R-:W-:Y:S01]  /*5370*/  IMAD.HI.U32 R8, R6, R39, RZ ;  /* 0x0000002706087227 */ /* 0x000fe200078e00ff */
[----:B------:R-:W-:-:S03]  /*5380*/  ISETP.GT.U32.AND P5, PT, R0, R41, PT ;  /* 0x000000290000720c */ /* 0x000fc60003fa4070 */
[--C-:B------:R-:W-:Y:S01]  /*5390*/  @!P0 IMAD.IADD R44, R44, 0x1, -R0.reuse ;  /* 0x000000012c2c8824 */ /* 0x100fe200078e0a00 */
[----:B------:R-:W-:Y:S01]  /*53a0*/  ISETP.GE.AND P0, PT, R12, RZ, PT ;  /* 0x000000ff0c00720c */ /* 0x000fe20003f06270 */
[----:B------:R-:W-:Y:S01]  /*53b0*/  @!P6 IMAD.IADD R43, R43, 0x1, -R0 ;  /* 0x000000012b2be824 */ /* 0x000fe200078e0a00 */
[----:B------:R-:W-:Y:S01]  /*53c0*/  ISETP.GT.U32.AND P6, PT, R0, R40, PT ;  /* 0x000000280000720c */ /* 0x000fe20003fc4070 */
[----:B------:R-:W-:Y:S01]  /*53d0*/  IMAD.HI.U32 R9, R6, R13, RZ ;  /* 0x0000000d06097227 */ /* 0x000fe200078e00ff */
[----:B------:R-:W-:-:S03]  /*53e0*/  LOP3.LUT R12, R5, 0xe8, RZ, 0xfc, !PT ;  /* 0x000000e8050c7812 */ /* 0x000fc600078efcff */
[----:B------:R-:W-:Y:S02]  /*53f0*/  IMAD.MOV R8, RZ, RZ, -R8 ;  /* 0x000000ffff087224 */ /* 0x000fe400078e0a08 */
[----:B------:R-:W-:Y:S02]  /*5400*/  IMAD.MOV R9, RZ, RZ, -R9 ;  /* 0x000000ffff097224 */ /* 0x000fe400078e0a09 */
[----:B------:R-:W-:Y:S01]  /*5410*/  IMAD R39, R0, R8, R39 ;  /* 0x0000000800277224 */ /* 0x000fe200078e0227 */
[----:B------:R-:W-:Y:S01]  /*5420*/  LOP3.LUT R8, R5, 0xf4, RZ, 0xfc, !PT ;  /* 0x000000f405087812 */ /* 0x000fe200078efcff */
[--C-:B------:R-:W-:Y:S01]  /*5430*/  @!P3 IMAD.IADD R42, R42, 0x1, -R0.reuse ;  /* 0x000000012a2ab824 */ /* 0x100fe200078e0a00 */
[----:B------:R-:W-:Y:S01]  /*5440*/  ISETP.GE.AND P3, PT, R15, RZ, PT ;  /* 0x000000ff0f00720c */ /* 0x000fe20003f66270 */
[C---:B------:R-:W-:Y:S01]  /*5450*/  IMAD R38, R0.reuse, R9, R13 ;  /* 0x0000000900267224 */ /* 0x040fe200078e020d */
[----:B------:R-:W-:Y:S01]  /*5460*/  LOP3.LUT R9, R5, 0xf0, RZ, 0xfc, !PT ;  /* 0x000000f005097812 */ /* 0x000fe200078efcff */
[----:B------:R-:W-:Y:S01]  /*5470*/  @!P5 IMAD.IADD R41, R41, 0x1, -R0 ;  /* 0x000000012929d824 */ /* 0x000fe200078e0a00 */
[----:B------:R-:W-:Y:S01]  /*5480*/  ISETP.GT.U32.AND P5, PT, R0, R39, PT ;  /* 0x000000270000720c */ /* 0x000fe20003fa4070 */
[----:B------:R-:W-:Y:S01]  /*5490*/  @!P4 IMAD.MOV R44, RZ, RZ, -R44 ;  /* 0x000000ffff2cc224 */ /* 0x000fe200078e0a2c */
[----:B------:R-:W-:Y:S01]  /*54a0*/  ISETP.GE.AND P4, PT, R14, RZ, PT ;  /* 0x000000ff0e00720c */ /* 0x000fe20003f86270 */
[----:B------:R-:W-:Y:S01]  /*54b0*/  @!P6 IMAD.IADD R40, R40, 0x1, -R0 ;  /* 0x000000012828e824 */ /* 0x000fe200078e0a00 */
[----:B------:R-:W-:Y:S01]  /*54c0*/  IABS R37, R8 ;  /* 0x0000000800257213 */ /* 0x000fe20000000000 */
[----:B------:R-:W-:Y:S01]  /*54d0*/  @!P0 IMAD.MOV R42, RZ, RZ, -R42 ;  /* 0x000000ffff2a8224 */ /* 0x000fe200078e0a2a */
[C---:B------:R-:W-:Y:S01]  /*54e0*/  ISETP.GT.U32.AND P0, PT, R0.reuse, R38, PT ;  /* 0x000000260000720c */ /* 0x040fe20003f04070 */
[----:B------:R-:W-:Y:S01]  /*54f0*/  @!P2 IMAD.MOV R43, RZ, RZ, -R43 ;  /* 0x000000ffff2ba224 */ /* 0x000fe200078e0a2b */
[----:B------:R-:W-:-:S02]  /*5500*/  ISETP.GT.U32.AND P6, PT, R0, R40, PT ;  /* 0x000000280000720c */ /* 0x000fc40003fc4070 */
[----:B------:R-:W-:Y:S02]  /*5510*/  IABS R13, R9 ;  /* 0x00000009000d7213 */ /* 0x000fe40000000000 */
[----:B------:R-:W-:Y:S01]  /*5520*/  ISETP.GE.AND P2, PT, R10, RZ, PT ;  /* 0x000000ff0a00720c */ /* 0x000fe20003f46270 */
[--C-:B------:R-:W-:Y:S01]  /*5530*/  @!P5 IMAD.IADD R39, R39, 0x1, -R0.reuse ;  /* 0x000000012727d824 */ /* 0x100fe200078e0a00 */
[C---:B------:R-:W-:Y:S01]  /*5540*/  LOP3.LUT R10, R5.reuse, 0xec, RZ, 0xfc, !PT ;  /* 0x000000ec050a7812 */ /* 0x040fe200078efcff */
[----:B------:R-:W-:Y:S01]  /*5550*/  @!P4 IMAD.MOV R41, RZ, RZ, -R41 ;  /* 0x000000ffff29c224 */ /* 0x000fe200078e0a29 */
[----:B------:R-:W-:Y:S01]  /*5560*/  ISETP.GE.AND P4, PT, R8, RZ, PT ;  /* 0x000000ff0800720c */ /* 0x000fe20003f86270 */
[----:B------:R-:W-:Y:S01]  /*5570*/  IMAD.HI.U32 R8, R6, R37, RZ ;  /* 0x0000002506087227 */ /* 0x000fe200078e00ff */
[----:B------:R-:W-:Y:S02]  /*5580*/  ISETP.GT.U32.AND P5, PT, R0, R39, PT ;  /* 0x000000270000720c */ /* 0x000fe40003fa4070 */
[----:B------:R-:W-:Y:S01]  /*5590*/  IABS R35, R10 ;  /* 0x0000000a00237213 */ /* 0x000fe20000000000 */
[--C-:B------:R-:W-:Y:S01]  /*55a0*/  @!P0 IMAD.IADD R38, R38, 0x1, -R0.reuse ;  /* 0x0000000126268824 */ /* 0x100fe200078e0a00 */
[----:B------:R-:W-:Y:S01]  /*55b0*/  LOP3.LUT R14, R5, 0xe4, RZ, 0xfc, !PT ;  /* 0x000000e4050e7812 */ /* 0x000fe200078efcff */
[----:B------:R-:W-:Y:S01]  /*55c0*/  @!P6 IMAD.IADD R40, R40, 0x1, -R0 ;  /* 0x000000012828e824 */ /* 0x000fe200078e0a00 */
[----:B------:R-:W-:Y:S01]  /*55d0*/  ISETP.GE.AND P6, PT, R9, RZ, PT ;  /* 0x000000ff0900720c */ /* 0x000fe20003fc6270 */
[----:B------:R-:W-:Y:S01]  /*55e0*/  IMAD.HI.U32 R9, R6, R13, RZ ;  /* 0x0000000d06097227 */ /* 0x000fe200078e00ff */
[----:B------:R-:W-:-:S02]  /*55f0*/  ISETP.GT.U32.AND P0, PT, R0, R38, PT ;  /* 0x000000260000720c */ /* 0x000fc40003f04070 */
[----:B------:R-:W-:Y:S01]  /*5600*/  IABS R33, R14 ;  /* 0x0000000e00217213 */ /* 0x000fe20000000000 */
[----:B------:R-:W-:Y:S01]  /*5610*/  IMAD.MOV R8, RZ, RZ, -R8 ;  /* 0x000000ffff087224 */ /* 0x000fe200078e0a08 */
[----:B------:R-:W-:Y:S01]  /*5620*/  IABS R15, R16 ;  /* 0x00000010000f7213 */ /* 0x000fe20000000000 */
[----:B------:R-:W-:Y:S02]  /*5630*/  IMAD.MOV R9, RZ, RZ, -R9 ;  /* 0x000000ffff097224 */ /* 0x000fe400078e0a09 */
[C---:B------:R-:W-:Y:S02]  /*5640*/  IMAD R37, R0.reuse, R8, R37 ;  /* 0x0000000800257224 */ /* 0x040fe400078e0225 */
[C---:B------:R-:W-:Y:S01]  /*5650*/  IMAD R36, R0.reuse, R9, R13 ;  /* 0x0000000900247224 */ /* 0x040fe200078e020d */
[----:B------:R-:W-:Y:S01]  /*5660*/  IABS R13, R12 ;  /* 0x0000000c000d7213 */ /* 0x000fe20000000000 */
[----:B------:R-:W-:Y:S01]  /*5670*/  @!P5 IMAD.IADD R39, R39, 0x1, -R0 ;  /* 0x000000012727d824 */ /* 0x000fe200078e0a00 */
[----:B------:R-:W-:Y:S01]  /*5680*/  ISETP.GT.U32.AND P5, PT, R0, R37, PT ;  /* 0x000000250000720c */ /* 0x000fe20003fa4070 */
[----:B------:R-:W-:-:S04]  /*5690*/  IMAD.HI.U32 R8, R6, R35, RZ ;  /* 0x0000002306087227 */ /* 0x000fc800078e00ff */
[----:B------:R-:W-:Y:S01]  /*56a0*/  @!P0 IMAD.IADD R38, R38, 0x1, -R0 ;  /* 0x0000000126268824 */ /* 0x000fe200078e0a00 */
[----:B------:R-:W-:Y:S01]  /*56b0*/  ISETP.GT.U32.AND P0, PT, R0, R36, PT ;  /* 0x000000240000720c */ /* 0x000fe20003f04070 */
[----:B------:R-:W-:Y:S02]  /*56c0*/  IMAD.MOV R8, RZ, RZ, -R8 ;  /* 0x000000ffff087224 */ /* 0x000fe400078e0a08 */
[----:B------:R-:W-:Y:S01]  /*56d0*/  @!P2 IMAD.MOV R40, RZ, RZ, -R40 ;  /* 0x000000ffff28a224 */ /* 0x000fe200078e0a28 */
[----:B------:R-:W-:Y:S01]  /*56e0*/  ISETP.GE.AND P2, PT, R10, RZ, PT ;  /* 0x000000ff0a00720c */ /* 0x000fe20003f46270 */
[----:B------:R-:W-:Y:S02]  /*56f0*/  IMAD R35, R0, R8, R35 ;  /* 0x0000000800237224 */ /* 0x000fe400078e0223 */
[----:B------:R-:W-:Y:S02]  /*5700*/  @!P5 IMAD.IADD R37, R37, 0x1, -R0 ;  /* 0x000000012525d824 */ /* 0x000fe400078e0a00 */
[----:B------:R-:W-:Y:S01]  /*5710*/  IMAD.HI.U32 R8, R6, R13, RZ ;  /* 0x0000000d06087227 */ /* 0x000fe200078e00ff */
[----:B------:R-:W-:-:S03]  /*5720*/  ISETP.GT.U32.AND P5, PT, R0, R35, PT ;  /* 0x000000230000720c */ /* 0x000fc60003fa4070 */
[----:B------:R-:W-:Y:S01]  /*5730*/  @!P0 IMAD.IADD R36, R36, 0x1, -R0 ;  /* 0x0000000124248824 */ /* 0x000fe200078e0a00 */
[C---:B------:R-:W-:Y:S01]  /*5740*/  ISETP.GT.U32.AND P0, PT, R0.reuse, R37, PT ;  /* 0x000000250000720c */ /* 0x040fe20003f04070 */
[----:B------:R-:W-:Y:S02]  /*5750*/  IMAD.MOV R8, RZ, RZ, -R8 ;  /* 0x000000ffff087224 */ /* 0x000fe400078e0a08 */
[----:B------:R-:W-:Y:S01]  /*5760*/  @!P1 IMAD.MOV R39, RZ, RZ, -R39 ;  /* 0x000000ffff279224 */ /* 0x000fe200078e0a27 */
[C---:B------:R-:W-:Y:S01]  /*5770*/  ISETP.GT.U32.AND P1, PT, R0.reuse, R36, PT ;  /* 0x000000240000720c */ /* 0x040fe20003f24070 */
[----:B------:R-:W-:Y:S02]  /*5780*/  IMAD R34, R0, R8, R13 ;  /* 0x0000000800227224 */ /* 0x000fe400078e020d */
[----:B------:R-:W-:Y:S02]  /*5790*/  VIADD R8, R7, 0xdc ;  /* 0x000000dc07087836 */ /* 0x000fe40000000000 */
[----:B------:R-:W-:-:S02]  /*57a0*/  @!P5 IMAD.IADD R35, R35, 0x1, -R0 ;  /* 0x000000012323d824 */ /* 0x000fc400078e0a00 */
[----:B------:R-:W-:Y:S01]  /*57b0*/  IMAD.HI.U32 R9, R6, R33, RZ ;  /* 0x0000002106097227 */ /* 0x000fe200078e00ff */
[----:B------:R-:W-:Y:S02]  /*57c0*/  IABS R31, R8 ;  /* 0x00000008001f7213 */ /* 0x000fe40000000000 */
[C---:B------:R-:W-:Y:S01]  /*57d0*/  ISETP.GT.U32.AND P5, PT, R0.reuse, R35, PT ;  /* 0x000000230000720c */ /* 0x040fe20003fa4070 */
[----:B------:R-:W-:Y:S01]  /*57e0*/  @!P0 IMAD.IADD R37, R37, 0x1, -R0 ;  /* 0x0000000125258824 */ /* 0x000fe200078e0a00 */
[----:B------:R-:W-:Y:S01]  /*57f0*/  ISETP.GT.U32.AND P0, PT, R0, R34, PT ;  /* 0x000000220000720c */ /* 0x000fe20003f04070 */
[----:B------:R-:W-:Y:S02]  /*5800*/  IMAD.MOV R9, RZ, RZ, -R9 ;  /* 0x000000ffff097224 */ /* 0x000fe400078e0a09 */
[----:B------:R-:W-:-:S04]  /*5810*/  IMAD.HI.U32 R10, R6, R15, RZ ;  /* 0x0000000f060a7227 */ /* 0x000fc800078e00ff */
[--C-:B------:R-:W-:Y:S01]  /*5820*/  @!P1 IMAD.IADD R36, R36, 0x1, -R0.reuse ;  /* 0x0000000124249824 */ /* 0x100fe200078e0a00 */
[----:B------:R-:W-:Y:S01]  /*5830*/  ISETP.GE.AND P1, PT, R8, RZ, PT ;  /* 0x000000ff0800720c */ /* 0x000fe20003f26270 */
[----:B------:R-:W-:Y:S02]  /*5840*/  IMAD R33, R0, R9, R33 ;  /* 0x0000000900217224 */ /* 0x000fe400078e0221 */
[--C-:B------:R-:W-:Y:S01]  /*5850*/  @!P5 IMAD.IADD R35, R35, 0x1, -R0.reuse ;  /* 0x000000012323d824 */ /* 0x100fe200078e0a00 */
[----:B------:R-:W-:Y:S01]  /*5860*/  ISETP.GE.AND P5, PT, R14, RZ, PT ;  /* 0x000000ff0e00720c */ /* 0x000fe20003fa6270 */
[----:B------:R-:W-:Y:S01]  /*5870*/  @!P0 IMAD.IADD R34, R34, 0x1, -R0 ;  /* 0x0000000122228824 */ /* 0x000fe200078e0a00 */
[----:B------:R-:W-:Y:S01]  /*5880*/  LOP3.LUT R14, R5, 0xd0, RZ, 0xfc, !PT ;  /* 0x000000d0050e7812 */ /* 0x000fe200078efcff */
[----:B------:R-:W-:Y:S01]  /*5890*/  @!P2 IMAD.MOV R35, RZ, RZ, -R35 ;  /* 0x000000ffff23a224 */ /* 0x000fe200078e0a23 */
[----:B------:R-:W-:Y:S01]  /*58a0*/  ISETP.GE.AND P0, PT, R16, RZ, PT ;  /* 0x000000ff1000720c */ /* 0x000fe20003f06270 */
[----:B------:R-:W-:Y:S01]  /*58b0*/  IMAD.MOV R10, RZ, RZ, -R10 ;  /* 0x000000ffff0a7224 */ /* 0x000fe200078e0a0a */
[----:B------:R-:W-:Y:S01]  /*58c0*/  ISETP.GT.U32.AND P2, PT, R0, R34, PT ;  /* 0x000000220000720c */ /* 0x000fe20003f44070 */
[----:B------:R-:W-:Y:S01]  /*58d0*/  IMAD.HI.U32 R8, R6, R31, RZ ;  /* 0x0000001f06087227 */ /* 0x000fe200078e00ff */
[----:B------:R-:W-:-:S02]  /*58e0*/  IABS R13, R14 ;  /* 0x0000000e000d7213 */ /* 0x000fc40000000000 */
[C---:B------:R-:W-:Y:S01]  /*58f0*/  LOP3.LUT R16, R5.reuse, 0x98, RZ, 0xfc, !PT ;  /* 0x0000009805107812 */ /* 0x040fe200078efcff */
[----:B------:R-:W-:Y:S01]  /*5900*/  @!P4 IMAD.MOV R37, RZ, RZ, -R37 ;  /* 0x000000ffff25c224 */ /* 0x000fe200078e0a25 */
[C---:B------:R-:W-:Y:S01]  /*5910*/  ISETP.GT.U32.AND P4, PT, R0.reuse, R33, PT ;  /* 0x000000210000720c */ /* 0x040fe20003f84070 */
[C---:B------:R-:W-:Y:S01]  /*5920*/  IMAD R32, R0.reuse, R10, R15 ;  /* 0x0000000a00207224 */ /* 0x040fe200078e020f */
[C---:B------:R-:W-:Y:S01]  /*5930*/  LOP3.LUT R10, R5.reuse, 0xd8, RZ, 0xfc, !PT ;  /* 0x000000d8050a7812 */ /* 0x040fe200078efcff */
[----:B------:R-:W-:Y:S01]  /*5940*/  IMAD.MOV R8, RZ, RZ, -R8 ;  /* 0x000000ffff087224 */ /* 0x000fe200078e0a08 */
[C---:B------:R-:W-:Y:S01]  /*5950*/  LOP3.LUT R15, R5.reuse, 0xc4, RZ, 0xfc, !PT ;  /* 0x000000c4050f7812 */ /* 0x040fe200078efcff */
[----:B------:R-:W-:Y:S01]  /*5960*/  @!P3 IMAD.MOV R38, RZ, RZ, -R38 ;  /* 0x000000ffff26b224 */ /* 0x000fe200078e0a26 */
[----:B------:R-:W-:Y:S01]  /*5970*/  IABS R9, R10 ;  /* 0x0000000a00097213 */ /* 0x000fe20000000000 */
[----:B------:R-:W-:Y:S01]  /*5980*/  IMAD R31, R0, R8, R31 ;  /* 0x00000008001f7224 */ /* 0x000fe200078e021f */
[----:B------:R-:W-:Y:S01]  /*5990*/  ISETP.GE.AND P3, PT, R12, RZ, PT ;  /* 0x000000ff0c00720c */ /* 0x000fe20003f66270 */
[----:B------:R-:W-:Y:S01]  /*59a0*/  @!P6 IMAD.MOV R36, RZ, RZ, -R36 ;  /* 0x000000ffff24e224 */ /* 0x000fe200078e0a24 */
[----:B------:R-:W-:Y:S01]  /*59b0*/  ISETP.GT.U32.AND P6, PT, R0, R32, PT ;  /* 0x000000200000720c */ /* 0x000fe20003fc4070 */
[----:B------:R-:W-:Y:S01]  /*59c0*/  @!P2 IMAD.IADD R34, R34, 0x1, -R0 ;  /* 0x000000012222a824 */ /* 0x000fe200078e0a00 */
[----:B------:R-:W-:Y:S01]  /*59d0*/  LOP3.LUT R12, R5, 0xd4, RZ, 0xfc, !PT ;  /* 0x000000d4050c7812 */ /* 0x000fe200078efcff */
[----:B------:R-:W-:Y:S01]  /*59e0*/  IMAD.HI.U32 R8, R6, R9, RZ ;  /* 0x0000000906087227 */ /* 0x000fe200078e00ff */
[----:B------:R-:W-:-:S02]  /*59f0*/  ISETP.GT.U32.AND P2, PT, R0, R31, PT ;  /* 0x0000001f0000720c */ /* 0x000fc40003f44070 */
[----:B------:R-:W-:Y:S01]  /*5a00*/  IABS R29, R12 ;  /* 0x0000000c001d7213 */ /* 0x000fe20000000000 */
[----:B------:R-:W-:Y:S01]  /*5a10*/  @!P4 IMAD.IADD R33, R33, 0x1, -R0 ;  /* 0x000000012121c824 */ /* 0x000fe200078e0a00 */
[----:B------:R-:W-:Y:S01]  /*5a20*/  IABS R25, R15 ;  /* 0x0000000f00197213 */ /* 0x000fe20000000000 */
[----:B------:R-:W-:Y:S01]  /*5a30*/  IMAD.MOV R30, RZ, RZ, -R8 ;  /* 0x000000ffff1e7224 */ /* 0x000fe200078e0a08 */
[----:B------:R-:W-:Y:S01]  /*5a40*/  IABS R83, R16 ;  /* 0x0000001000537213 */ /* 0x000fe20000000000 */
[----:B------:R-:W-:Y:S01]  /*5a50*/  IMAD.HI.U32 R8, R6, R29, RZ ;  /* 0x0000001d06087227 */ /* 0x000fe200078e00ff */
[----:B------:R-:W-:-:S03]  /*5a60*/  ISETP.GT.U32.AND P4, PT, R0, R33, PT ;  /* 0x000000210000720c */ /* 0x000fc60003f84070 */
[----:B------:R-:W-:Y:S02]  /*5a70*/  IMAD R30, R0, R30, R9 ;  /* 0x0000001e001e7224 */ /* 0x000fe400078e0209 */
[----:B------:R-:W-:Y:S02]  /*5a80*/  @!P6 IMAD.IADD R32, R32, 0x1, -R0 ;  /* 0x000000012020e824 */ /* 0x000fe400078e0a00 */
[----:B------:R-:W-:Y:S02]  /*5a90*/  IMAD.MOV R8, RZ, RZ, -R8 ;  /* 0x000000ffff087224 */ /* 0x000fe400078e0a08 */
[----:B------:R-:W-:Y:S01]  /*5aa0*/  @!P2 IMAD.IADD R31, R31, 0x1, -R0 ;  /* 0x000000011f1fa824 */ /* 0x000fe200078e0a00 */
[C---:B------:R-:W-:Y:S01]  /*5ab0*/  ISETP.GT.U32.AND P2, PT, R0.reuse, R30, PT ;  /* 0x0000001e0000720c */ /* 0x040fe20003f44070 */
[C---:B------:R-:W-:Y:S01]  /*5ac0*/  IMAD R29, R0.reuse, R8, R29 ;  /* 0x00000008001d7224 */ /* 0x040fe200078e021d */
[----:B------:R-:W-:Y:S01]  /*5ad0*/  ISETP.GT.U32.AND P6, PT, R0, R32, PT ;  /* 0x000000200000720c */ /* 0x000fe20003fc4070 */
[----:B------:R-:W-:-:S02]  /*5ae0*/  @!P3 IMAD.MOV R34, RZ, RZ, -R34 ;  /* 0x000000ffff22b224 */ /* 0x000fc400078e0a22 */
[--C-:B------:R-:W-:Y:S01]  /*5af0*/  @!P4 IMAD.IADD R33, R33, 0x1, -R0.reuse ;  /* 0x000000012121c824 */ /* 0x100fe200078e0a00 */
[----:B------:R-:W-:Y:S01]  /*5b00*/  ISETP.GT.U32.AND P3, PT, R0, R29, PT ;  /* 0x0000001d0000720c */ /* 0x000fe20003f64070 */
[----:B------:R-:W-:Y:S01]  /*5b10*/  IMAD.HI.U32 R9, R6, R13, RZ ;  /* 0x0000000d06097227 */ /* 0x000fe200078e00ff */
[----:B------:R-:W-:Y:S02]  /*5b20*/  ISETP.GE.AND P4, PT, R10, RZ, PT ;  /* 0x000000ff0a00720c */ /* 0x000fe40003f86270 */
[C---:B------:R-:W-:Y:S01]  /*5b30*/  LOP3.LUT R10, R5.reuse, 0xcc, RZ, 0xfc, !PT ;  /* 0x000000cc050a7812 */ /* 0x040fe200078efcff */
[----:B------:R-:W-:Y:S02]  /*5b40*/  IMAD.MOV R9, RZ, RZ, -R9 ;  /* 0x000000ffff097224 */ /* 0x000fe400078e0a09 */
[--C-:B------:R-:W-:Y:S01]  /*5b50*/  @!P2 IMAD.IADD R30, R30, 0x1, -R0.reuse ;  /* 0x000000011e1ea824 */ /* 0x100fe200078e0a00 */
[----:B------:R-:W-:Y:S01]  /*5b60*/  IABS R27, R10 ;  /* 0x0000000a001b7213 */ /* 0x000fe20000000000 */
[----:B------:R-:W-:Y:S01]  /*5b70*/  @!P6 IMAD.IADD R32, R32, 0x1, -R0 ;  /* 0x000000012020e824 */ /* 0x000fe200078e0a00 */
[----:B------:R-:W-:Y:S01]  /*5b80*/  ISETP.GE.AND P6, PT, R12, RZ, PT ;  /* 0x000000ff0c00720c */ /* 0x000fe20003fc6270 */
[----:B------:R-:W-:Y:S01]  /*5b90*/  @!P5 IMAD.MOV R33, RZ, RZ, -R33 ;  /* 0x000000ffff21d224 */ /* 0x000fe200078e0a21 */
[----:B------:R-:W-:Y:S01]  /*5ba0*/  LOP3.LUT R12, R5, 0xc8, RZ, 0xfc, !PT ;  /* 0x000000c8050c7812 */ /* 0x000fe200078efcff */
[C---:B------:R-:W-:Y:S01]  /*5bb0*/  IMAD R28, R0.reuse, R9, R13 ;  /* 0x00000009001c7224 */ /* 0x040fe200078e020d */
[----:B------:R-:W-:Y:S01]  /*5bc0*/  ISETP.GT.U32.AND P5, PT, R0, R30, PT ;  /* 0x0000001e0000720c */ /* 0x000fe20003fa4070 */
[----:B------:R-:W-:Y:S01]  /*5bd0*/  IMAD.HI.U32 R8, R6, R27, RZ ;  /* 0x0000001b06087227 */ /* 0x000fe200078e00ff */
[----:B------:R-:W-:-:S02]  /*5be0*/  IABS R13, R12 ;  /* 0x0000000c000d7213 */ /* 0x000fc40000000000 */
[----:B------:R-:W-:Y:S01]  /*5bf0*/  ISETP.GT.U32.AND P2, PT, R0, R31, PT ;  /* 0x0000001f0000720c */ /* 0x000fe20003f44070 */
[----:B------:R-:W-:Y:S02]  /*5c00*/  @!P3 IMAD.IADD R29, R29, 0x1, -R0 ;  /* 0x000000011d1db824 */ /* 0x000fe400078e0a00 */
[----:B------:R-:W-:Y:S02]  /*5c10*/  IMAD.MOV R8, RZ, RZ, -R8 ;  /* 0x000000ffff087224 */ /* 0x000fe400078e0a08 */
[----:B------:R-:W-:Y:S01]  /*5c20*/  IMAD.HI.U32 R9, R6, R13, RZ ;  /* 0x0000000d06097227 */ /* 0x000fe200078e00ff */
[----:B------:R-:W-:-:S03]  /*5c30*/  ISETP.GT.U32.AND P3, PT, R0, R29, PT ;  /* 0x0000001d0000720c */ /* 0x000fc60003f64070 */
[----:B------:R-:W-:Y:S01]  /*5c40*/  @!P0 IMAD.MOV R32, RZ, RZ, -R32 ;  /* 0x000000ffff208224 */ /* 0x000fe200078e0a20 */
[C---:B------:R-:W-:Y:S01]  /*5c50*/  ISETP.GT.U32.AND P0, PT, R0.reuse, R28, PT ;  /* 0x0000001c0000720c */ /* 0x040fe20003f04070 */
[----:B------:R-:W-:Y:S02]  /*5c60*/  IMAD R27, R0, R8, R27 ;  /* 0x00000008001b7224 */ /* 0x000fe400078e021b */
[----:B------:R-:W-:Y:S02]  /*5c70*/  IMAD.MOV R9, RZ, RZ, -R9 ;  /* 0x000000ffff097224 */ /* 0x000fe400078e0a09 */
[--C-:B------:R-:W-:Y:S01]  /*5c80*/  @!P5 IMAD.IADD R30, R30, 0x1, -R0.reuse ;  /* 0x000000011e1ed824 */ /* 0x100fe200078e0a00 */
[C---:B------:R-:W-:Y:S01]  /*5c90*/  ISETP.GT.U32.AND P5, PT, R0.reuse, R27, PT ;  /* 0x0000001b0000720c */ /* 0x040fe20003fa4070 */
[----:B------:R-:W-:Y:S02]  /*5ca0*/  IMAD R26, R0, R9, R13 ;  /* 0x00000009001a7224 */ /* 0x000fe400078e020d */
[----:B------:R-:W-:-:S02]  /*5cb0*/  @!P3 IMAD.IADD R29, R29, 0x1, -R0 ;  /* 0x000000011d1db824 */ /* 0x000fc400078e0a00 */
        /* <DEDUP_REMOVED lines=8> */
[----:B------:R-:W-:Y:S01]  /*5d40*/  VIADD R9, R7, 0xbc ;  /* 0x000000bc07097836 */ /* 0x000fe20000000000 */
[----:B------:R-:W-:Y:S01]  /*5d50*/  IABS R13, R14 ;  /* 0x0000000e000d7213 */ /* 0x000fe20000000000 */
[----:B------:R-:W-:Y:S02]  /*5d60*/  IMAD.MOV R8, RZ, RZ, -R8 ;  /* 0x000000ffff087224 */ /* 0x000fe400078e0a08 */
[----:B------:R-:W-:Y:S01]  /*5d70*/  @!P1 IMAD.MOV R31, RZ, RZ, -R31 ;  /* 0x000000ffff1f9224 */ /* 0x000fe200078e0a1f */
[----:B------:R-:W-:Y:S01]  /*5d80*/  IABS R23, R9 ;  /* 0x0000000900177213 */ /* 0x000fe20000000000 */
[----:B------:R-:W-:Y:S01]  /*5d90*/  @!P4 IMAD.MOV R30, RZ, RZ, -R30 ;  /* 0x000000ffff1ec224 */ /* 0x000fe200078e0a1e */
[C---:B------:R-:W-:Y:S01]  /*5da0*/  ISETP.GT.U32.AND P1, PT, R0.reuse, R27, PT ;  /* 0x0000001b0000720c */ /* 0x040fe20003f24070 */
[----:B------:R-:W-:Y:S01]  /*5db0*/  IMAD R25, R0, R8, R25 ;  /* 0x0000000800197224 */ /* 0x000fe200078e0219 */
[----:B------:R-:W-:Y:S01]  /*5dc0*/  ISETP.GE.AND P4, PT, R10, RZ, PT ;  /* 0x000000ff0a00720c */ /* 0x000fe20003f86270 */
[----:B------:R-:W-:Y:S01]  /*5dd0*/  @!P3 IMAD.IADD R26, R26, 0x1, -R0 ;  /* 0x000000011a1ab824 */ /* 0x000fe200078e0a00 */
[----:B------:R-:W-:Y:S01]  /*5de0*/  LOP3.LUT R10, R5, 0xb8, RZ, 0xfc, !PT ;  /* 0x000000b8050a7812 */ /* 0x000fe200078efcff */
[----:B------:R-:W-:Y:S01]  /*5df0*/  IMAD.HI.U32 R8, R6, R13, RZ ;  /* 0x0000000d06087227 */ /* 0x000fe200078e00ff */
[----:B------:R-:W-:-:S02]  /*5e00*/  ISETP.GE.AND P0, PT, R9, RZ, PT ;  /* 0x000000ff0900720c */ /* 0x000fc40003f06270 */
[----:B------:R-:W-:Y:S01]  /*5e10*/  IABS R21, R10 ;  /* 0x0000000a00157213 */ /* 0x000fe20000000000 */
[----:B------:R-:W-:Y:S01]  /*5e20*/  IMAD.HI.U32 R9, R6, R23, RZ ;  /* 0x0000001706097227 */ /* 0x000fe200078e00ff */
[----:B------:R-:W-:-:S03]  /*5e30*/  ISETP.GT.U32.AND P3, PT, R0, R26, PT ;  /* 0x0000001a0000720c */ /* 0x000fc60003f64070 */
[----:B------:R-:W-:Y:S02]  /*5e40*/  IMAD.MOV R8, RZ, RZ, -R8 ;  /* 0x000000ffff087224 */ /* 0x000fe400078e0a08 */
[----:B------:R-:W-:Y:S01]  /*5e50*/  @!P5 IMAD.IADD R28, R28, 0x1, -R0 ;  /* 0x000000011c1cd824 */ /* 0x000fe200078e0a00 */
[----:B------:R-:W-:Y:S01]  /*5e60*/  ISETP.GE.AND P5, PT, R12, RZ, PT ;  /* 0x000000ff0c00720c */ /* 0x000fe20003fa6270 */
[----:B------:R-:W-:Y:S01]  /*5e70*/  @!P6 IMAD.MOV R29, RZ, RZ, -R29 ;  /* 0x000000ffff1de224 */ /* 0x000fe200078e0a1d */
[C---:B------:R-:W-:Y:S01]  /*5e80*/  ISETP.GT.U32.AND P6, PT, R0.reuse, R25, PT ;  /* 0x000000190000720c */ /* 0x040fe20003fc4070 */
[----:B------:R-:W-:Y:S01]  /*5e90*/  IMAD.MOV R9, RZ, RZ, -R9 ;  /* 0x000000ffff097224 */ /* 0x000fe200078e0a09 */
[----:B------:R-:W-:Y:S01]  /*5ea0*/  LOP3.LUT R12, R5, 0xb4, RZ, 0xfc, !PT ;  /* 0x000000b4050c7812 */ /* 0x000fe200078efcff */
[----:B------:R-:W-:Y:S02]  /*5eb0*/  IMAD R24, R0, R8, R13 ;  /* 0x0000000800187224 */ /* 0x000fe400078e020d */
[----:B------:R-:W-:Y:S01]  /*5ec0*/  IMAD.HI.U32 R8, R6, R21, RZ ;  /* 0x0000001506087227 */ /* 0x000fe200078e00ff */
[----:B------:R-:W-:-:S03]  /*5ed0*/  IABS R13, R12 ;  /* 0x0000000c000d7213 */ /* 0x000fc60000000000 */
[----:B------:R-:W-:Y:S01]  /*5ee0*/  @!P1 IMAD.IADD R27, R27, 0x1, -R0 ;  /* 0x000000011b1b9824 */ /* 0x000fe200078e0a00 */
[----:B------:R-:W-:Y:S01]  /*5ef0*/  ISETP.GE.AND P1, PT, R15, RZ, PT ;  /* 0x000000ff0f00720c */ /* 0x000fe20003f26270 */
[C---:B------:R-:W-:Y:S01]  /*5f00*/  IMAD R23, R0.reuse, R9, R23 ;  /* 0x0000000900177224 */ /* 0x040fe200078e0217 */
[C---:B------:R-:W-:Y:S01]  /*5f10*/  LOP3.LUT R15, R5.reuse, 0xb0, RZ, 0xfc, !PT ;  /* 0x000000b0050f7812 */ /* 0x040fe200078efcff */
[----:B------:R-:W-:Y:S02]  /*5f20*/  IMAD.MOV R8, RZ, RZ, -R8 ;  /* 0x000000ffff087224 */ /* 0x000fe400078e0a08 */
[----:B------:R-:W-:Y:S01]  /*5f30*/  @!P4 IMAD.MOV R27, RZ, RZ, -R27 ;  /* 0x000000ffff1bc224 */ /* 0x000fe200078e0a1b */
[----:B------:R-:W-:Y:S01]  /*5f40*/  ISETP.GT.U32.AND P4, PT, R0, R23, PT ;  /* 0x000000170000720c */ /* 0x000fe20003f84070 */
[----:B------:R-:W-:Y:S01]  /*5f50*/  @!P3 IMAD.IADD R26, R26, 0x1, -R0 ;  /* 0x000000011a1ab824 */ /* 0x000fe200078e0a00 */
[----:B------:R-:W-:Y:S01]  /*5f60*/  IABS R19, R15 ;  /* 0x0000000f00137213 */ /* 0x000fe20000000000 */
[----:B------:R-:W-:Y:S01]  /*5f70*/  IMAD R21, R0, R8, R21 ;  /* 0x0000000800157224 */ /* 0x000fe200078e0215 */
[----:B------:R-:W-:Y:S01]  /*5f80*/  ISETP.GE.AND P3, PT, R14, RZ, PT ;  /* 0x000000ff0e00720c */ /* 0x000fe20003f66270 */
[----:B------:R-:W-:Y:S01]  /*5f90*/  @!P5 IMAD.MOV R26, RZ, RZ, -R26 ;  /* 0x000000ffff1ad224 */ /* 0x000fe200078e0a1a */
[----:B------:R-:W-:Y:S01]  /*5fa0*/  LOP3.LUT R14, R5, 0xa0, RZ, 0xfc, !PT ;  /* 0x000000a0050e7812 */ /* 0x000fe200078efcff */
[----:B------:R-:W-:Y:S01]  /*5fb0*/  @!P6 IMAD.IADD R25, R25, 0x1, -R0 ;  /* 0x000000011919e824 */ /* 0x000fe200078e0a00 */
[----:B------:R-:W-:Y:S01]  /*5fc0*/  ISETP.GT.U32.AND P5, PT, R0, R21, PT ;  /* 0x000000150000720c */ /* 0x000fe20003fa4070 */
[----:B------:R-:W-:Y:S01]  /*5fd0*/  IMAD.HI.U32 R8, R6, R19, RZ ;  /* 0x0000001306087227 */ /* 0x000fe200078e00ff */
[----:B------:R-:W-:-:S02]  /*5fe0*/  IABS R79, R14 ;  /* 0x0000000e004f7213 */ /* 0x000fc40000000000 */
[C---:B------:R-:W-:Y:S01]  /*5ff0*/  ISETP.GT.U32.AND P6, PT, R0.reuse, R25, PT ;  /* 0x000000190000720c */ /* 0x040fe20003fc4070 */
[----:B------:R-:W-:Y:S01]  /*6000*/  @!P2 IMAD.MOV R28, RZ, RZ, -R28 ;  /* 0x000000ffff1ca224 */ /* 0x000fe200078e0a1c */
[C---:B------:R-:W-:Y:S01]  /*6010*/  ISETP.GT.U32.AND P2, PT, R0.reuse, R24, PT ;  /* 0x000000180000720c */ /* 0x040fe20003f44070 */
[----:B------:R-:W-:Y:S02]  /*6020*/  IMAD.MOV R8, RZ, RZ, -R8 ;  /* 0x000000ffff087224 */ /* 0x000fe400078e0a08 */
[--C-:B------:R-:W-:Y:S02]  /*6030*/  @!P4 IMAD.IADD R23, R23, 0x1, -R0.reuse ;  /* 0x000000011717c824 */ /* 0x100fe400078e0a00 */
[C---:B------:R-:W-:Y:S02]  /*6040*/  IMAD R19, R0.reuse, R8, R19 ;  /* 0x0000000800137224 */ /* 0x040fe400078e0213 */
[----:B------:R-:W-:Y:S01]  /*6050*/  @!P5 IMAD.IADD R21, R21, 0x1, -R0 ;  /* 0x000000011515d824 */ /* 0x000fe200078e0a00 */
[----:B------:R-:W-:Y:S01]  /*6060*/  ISETP.GT.U32.AND P4, PT, R0, R23, PT ;  /* 0x000000170000720c */ /* 0x000fe20003f84070 */
[----:B------:R-:W-:Y:S01]  /*6070*/  IMAD.HI.U32 R9, R6, R13, RZ ;  /* 0x0000000d06097227 */ /* 0x000fe200078e00ff */
[----:B------:R-:W-:-:S03]  /*6080*/  ISETP.GT.U32.AND P5, PT, R0, R19, PT ;  /* 0x000000130000720c */ /* 0x000fc60003fa4070 */
[--C-:B------:R-:W-:Y:S01]  /*6090*/  @!P6 IMAD.IADD R25, R25, 0x1, -R0.reuse ;  /* 0x000000011919e824 */ /* 0x100fe200078e0a00 */
[----:B------:R-:W-:Y:S01]  /*60a0*/  ISETP.GE.AND P6, PT, R10, RZ, PT ;  /* 0x000000ff0a00720c */ /* 0x000fe20003fc6270 */
[--C-:B------:R-:W-:Y:S01]  /*60b0*/  @!P2 IMAD.IADD R24, R24, 0x1, -R0.reuse ;  /* 0x000000011818a824 */ /* 0x100fe200078e0a00 */
[----:B------:R-:W-:Y:S01]  /*60c0*/  LOP3.LUT R10, R5, 0xac, RZ, 0xfc, !PT ;  /* 0x000000ac050a7812 */ /* 0x000fe200078efcff */
[----:B------:R-:W-:Y:S01]  /*60d0*/  @!P1 IMAD.MOV R25, RZ, RZ, -R25 ;  /* 0x000000ffff199224 */ /* 0x000fe200078e0a19 */
[----:B------:R-:W-:Y:S01]  /*60e0*/  ISETP.GE.AND P1, PT, R12, RZ, PT ;  /* 0x000000ff0c00720c */ /* 0x000fe20003f26270 */
[----:B------:R-:W-:Y:S01]  /*60f0*/  IMAD.MOV R9, RZ, RZ, -R9 ;  /* 0x000000ffff097224 */ /* 0x000fe200078e0a09 */
[C---:B------:R-:W-:Y:S01]  /*6100*/  ISETP.GT.U32.AND P2, PT, R0.reuse, R24, PT ;  /* 0x000000180000720c */ /* 0x040fe20003f44070 */
[--C-:B------:R-:W-:Y:S01]  /*6110*/  @!P4 IMAD.IADD R23, R23, 0x1, -R0.reuse ;  /* 0x000000011717c824 */ /* 0x100fe200078e0a00 */
[----:B------:R-:W-:Y:S01]  /*6120*/  LOP3.LUT R12, R5, 0xa8, RZ, 0xfc, !PT ;  /* 0x000000a8050c7812 */ /* 0x000fe200078efcff */
[----:B------:R-:W-:Y:S01]  /*6130*/  @!P5 IMAD.IADD R19, R19, 0x1, -R0 ;  /* 0x000000011313d824 */ /* 0x000fe200078e0a00 */
[----:B------:R-:W-:Y:S01]  /*6140*/  ISETP.GE.AND P4, PT, R15, RZ, PT ;  /* 0x000000ff0f00720c */ /* 0x000fe20003f86270 */
[C---:B------:R-:W-:Y:S01]  /*6150*/  IMAD R20, R0.reuse, R9, R13 ;  /* 0x0000000900147224 */ /* 0x040fe200078e020d */
[----:B------:R-:W-:Y:S01]  /*6160*/  IABS R15, R12 ;  /* 0x0000000c000f7213 */ /* 0x000fe20000000000 */
[----:B------:R-:W-:Y:S01]  /*6170*/  @!P0 IMAD.MOV R23, RZ, RZ, -R23 ;  /* 0x000000ffff178224 */ /* 0x000fe200078e0a17 */
[----:B------:R-:W-:-:S02]  /*6180*/  ISETP.GT.U32.AND P5, PT, R0, R19, PT ;  /* 0x000000130000720c */ /* 0x000fc40003fa4070 */
[----:B------:R-:W-:Y:S01]  /*6190*/  IABS R17, R10 ;  /* 0x0000000a00117213 */ /* 0x000fe20000000000 */
[----:B------:R-:W-:Y:S01]  /*61a0*/  IMAD.HI.U32 R9, R6, R15, RZ ;  /* 0x0000000f06097227 */ /* 0x000fe200078e00ff */
[----:B------:R-:W-:Y:S02]  /*61b0*/  ISETP.GE.AND P0, PT, R10, RZ, PT ;  /* 0x000000ff0a00720c */ /* 0x000fe40003f06270 */
[----:B------:R-:W-:Y:S01]  /*61c0*/  LOP3.LUT R10, R5, 0xa4, RZ, 0xfc, !PT ;  /* 0x000000a4050a7812 */ /* 0x000fe200078efcff */
[----:B------:R-:W-:Y:S01]  /*61d0*/  @!P2 IMAD.IADD R24, R24, 0x1, -R0 ;  /* 0x000000011818a824 */ /* 0x000fe200078e0a00 */
[C---:B------:R-:W-:Y:S01]  /*61e0*/  ISETP.GT.U32.AND P2, PT, R0.reuse, R20, PT ;  /* 0x000000140000720c */ /* 0x040fe20003f44070 */
[----:B------:R-:W-:Y:S01]  /*61f0*/  IMAD.MOV R9, RZ, RZ, -R9 ;  /* 0x000000ffff097224 */ /* 0x000fe200078e0a09 */
[----:B------:R-:W-:Y:S01]  /*6200*/  IABS R13, R10 ;  /* 0x0000000a000d7213 */ /* 0x000fe20000000000 */
[----:B------:R-:W-:Y:S01]  /*6210*/  @!P3 IMAD.MOV R24, RZ, RZ, -R24 ;  /* 0x000000ffff18b224 */ /* 0x000fe200078e0a18 */
[C---:B------:R-:W-:Y:S01]  /*6220*/  ISETP.GT.U32.AND P3, PT, R0.reuse, R21, PT ;  /* 0x000000150000720c */ /* 0x040fe20003f64070 */
[----:B------:R-:W-:-:S02]  /*6230*/  IMAD R15, R0, R9, R15 ;  /* 0x00000009000f7224 */ /* 0x000fc400078e020f */
[----:B------:R-:W-:Y:S02]  /*6240*/  @!P5 IMAD.IADD R19, R19, 0x1, -R0 ;  /* 0x000000011313d824 */ /* 0x000fe400078e0a00 */
[----:B------:R-:W-:Y:S01]  /*6250*/  IMAD.HI.U32 R8, R6, R17, RZ ;  /* 0x0000001106087227 */ /* 0x000fe200078e00ff */
[----:B------:R-:W-:-:S03]  /*6260*/  ISETP.GT.U32.AND P5, PT, R0, R15, PT ;  /* 0x0000000f0000720c */ /* 0x000fc60003fa4070 */
[----:B------:R-:W-:Y:S02]  /*6270*/  @!P2 IMAD.IADD R20, R20, 0x1, -R0 ;  /* 0x000000011414a824 */ /* 0x000fe400078e0a00 */
[----:B------:R-:W-:Y:S02]  /*6280*/  IMAD.MOV R8, RZ, RZ, -R8 ;  /* 0x000000ffff087224 */ /* 0x000fe400078e0a08 */
[--C-:B------:R-:W-:Y:S01]  /*6290*/  @!P3 IMAD.IADD R21, R21, 0x1, -R0.reuse ;  /* 0x000000011515b824 */ /* 0x100fe200078e0a00 */
[C---:B------:R-:W-:Y:S01]  /*62a0*/  ISETP.GT.U32.AND P2, PT, R0.reuse, R20, PT ;  /* 0x000000140000720c */ /* 0x040fe20003f44070 */
[C---:B------:R-:W-:Y:S02]  /*62b0*/  IMAD R17, R0.reuse, R8, R17 ;  /* 0x0000000800117224 */ /* 0x040fe400078e0211 */
[----:B------:R-:W-:Y:S02]  /*62c0*/  VIADD R8, R7, 0x9c ;  /* 0x0000009c07087836 */ /* 0x000fe40000000000 */
[----:B------:R-:W-:Y:S01]  /*62d0*/  @!P5 IMAD.IADD R15, R15, 0x1, -R0 ;  /* 0x000000010f0fd824 */ /* 0x000fe200078e0a00 */
[C---:B------:R-:W-:Y:S01]  /*62e0*/  ISETP.GT.U32.AND P3, PT, R0.reuse, R17, PT ;  /* 0x000000110000720c */ /* 0x040fe20003f64070 */
[----:B------:R-:W-:Y:S01]  /*62f0*/  @!P6 IMAD.MOV R21, RZ, RZ, -R21 ;  /* 0x000000ffff15e224 */ /* 0x000fe200078e0a15 */
[----:B------:R-:W-:Y:S01]  /*6300*/  IABS R81, R8 ;  /* 0x0000000800517213 */ /* 0x000fe20000000000 */
[----:B------:R-:W-:Y:S01]  /*6310*/  @!P4 IMAD.MOV R19, RZ, RZ, -R19 ;  /* 0x000000ffff13c224 */ /* 0x000fe200078e0a13 */
[----:B------:R-:W-:-:S02]  /*6320*/  ISETP.GT.U32.AND P6, PT, R0, R15, PT ;  /* 0x0000000f0000720c */ /* 0x000fc40003fc4070 */
[----:B------:R-:W-:Y:S01]  /*6330*/  ISETP.GE.AND P4, PT, R10, RZ, PT ;  /* 0x000000ff0a00720c */ /* 0x000fe20003f86270 */
[----:B------:R-:W-:-:S04]  /*6340*/  IMAD.HI.U32 R9, R6, R81, RZ ;  /* 0x0000005106097227 */ /* 0x000fc800078e00ff */
[----:B------:R-:W-:Y:S01]  /*6350*/  @!P2 IMAD.IADD R20, R20, 0x1, -R0 ;  /* 0x000000011414a824 */ /* 0x000fe200078e0a00 */
[----:B------:R-:W-:Y:S01]  /*6360*/  ISETP.GE.AND P2, PT, R8, RZ, PT ;  /* 0x000000ff0800720c */ /* 0x000fe20003f46270 */
[----:B------:R-:W-:Y:S02]  /*6370*/  IMAD.MOV R9, RZ, RZ, -R9 ;  /* 0x000000ffff097224 */ /* 0x000fe400078e0a09 */
[----:B------:R-:W-:-:S04]  /*6380*/  IMAD.HI.U32 R8, R6, R13, RZ ;  /* 0x0000000d06087227 */ /* 0x000fc800078e00ff */
[----:B------:R-:W-:Y:S01]  /*6390*/  @!P3 IMAD.IADD R17, R17, 0x1, -R0 ;  /* 0x000000011111b824 */ /* 0x000fe200078e0a00 */
[----:B------:R-:W-:Y:S01]  /*63a0*/  ISETP.GE.AND P3, PT, R12, RZ, PT ;  /* 0x000000ff0c00720c */ /* 0x000fe20003f66270 */
[C---:B------:R-:W-:Y:S01]  /*63b0*/  IMAD R9, R0.reuse, R9, R81 ;  /* 0x0000000900097224 */ /* 0x040fe200078e0251 */
[----:B------:R-:W-:Y:S01]  /*63c0*/  IABS R81, R22 ;  /* 0x0000001600517213 */ /* 0x000fe20000000000 */
[----:B------:R-:W-:Y:S01]  /*63d0*/  IMAD.MOV R8, RZ, RZ, -R8 ;  /* 0x000000ffff087224 */ /* 0x000fe200078e0a08 */
[C---:B------:R-:W-:Y:S01]  /*63e0*/  ISETP.GT.U32.AND P5, PT, R0.reuse, R17, PT ;  /* 0x000000110000720c */ /* 0x040fe20003fa4070 */
[----:B------:R-:W-:Y:S01]  /*63f0*/  @!P6 IMAD.IADD R15, R15, 0x1, -R0 ;  /* 0x000000010f0fe824 */ /* 0x000fe200078e0a00 */
[C---:B------:R-:W-:Y:S01]  /*6400*/  ISETP.GT.U32.AND P6, PT, R0.reuse, R9, PT ;  /* 0x000000090000720c */ /* 0x040fe20003fc4070 */
[----:B------:R-:W-:Y:S02]  /*6410*/  IMAD R13, R0, R8, R13 ;  /* 0x00000008000d7224 */ /* 0x000fe400078e020d */
[----:B------:R-:W-:-:S04]  /*6420*/  IMAD.HI.U32 R8, R6, R79, RZ ;  /* 0x0000004f06087227 */ /* 0x000fc800078e00ff */
[----:B------:R-:W-:Y:S02]  /*6430*/  IMAD.MOV R8, RZ, RZ, -R8 ;  /* 0x000000ffff087224 */ /* 0x000fe400078e0a08 */
[----:B------:R-:W-:Y:S01]  /*6440*/  @!P1 IMAD.MOV R20, RZ, RZ, -R20 ;  /* 0x000000ffff149224 */ /* 0x000fe200078e0a14 */
[C---:B------:R-:W-:Y:S01]  /*6450*/  ISETP.GT.U32.AND P1, PT, R0.reuse, R13, PT ;  /* 0x0000000d0000720c */ /* 0x040fe20003f24070 */
[C---:B------:R-:W-:Y:S02]  /*6460*/  IMAD R79, R0.reuse, R8, R79 ;  /* 0x00000008004f7224 */ /* 0x040fe400078e024f */
[--C-:B------:R-:W-:Y:S02]  /*6470*/  @!P5 IMAD.IADD R17, R17, 0x1, -R0.reuse ;  /* 0x000000011111d824 */ /* 0x100fe400078e0a00 */
[----:B------:R-:W-:Y:S01]  /*6480*/  @!P6 IMAD.IADD R9, R9, 0x1, -R0 ;  /* 0x000000010909e824 */ /* 0x000fe200078e0a00 */
[----:B------:R-:W-:Y:S01]  /*6490*/  ISETP.GT.U32.AND P5, PT, R0, R79, PT ;  /* 0x0000004f0000720c */ /* 0x000fe20003fa4070 */
[----:B------:R-:W-:-:S02]  /*64a0*/  @!P0 IMAD.MOV R17, RZ, RZ, -R17 ;  /* 0x000000ffff118224 */ /* 0x000fc400078e0a11 */
[----:B------:R-:W-:Y:S01]  /*64b0*/  IMAD.HI.U32 R10, R6, R81, RZ ;  /* 0x00000051060a7227 */ /* 0x000fe200078e00ff */
[----:B------:R-:W-:-:S03]  /*64c0*/  ISETP.GT.U32.AND P0, PT, R0, R9, PT ;  /* 0x000000090000720c */ /* 0x000fc60003f04070 */
[----:B------:R-:W-:-:S04]  /*64d0*/  IMAD.HI.U32 R8, R6, R83, RZ ;  /* 0x0000005306087227 */ /* 0x000fc800078e00ff */
[----:B------:R-:W-:Y:S02]  /*64e0*/  IMAD.MOV R10, RZ, RZ, -R10 ;  /* 0x000000ffff0a7224 */ /* 0x000fe400078e0a0a */
[----:B------:R-:W-:Y:S02]  /*64f0*/  IMAD.MOV R8, RZ, RZ, -R8 ;  /* 0x000000ffff087224 */ /* 0x000fe400078e0a08 */
[--C-:B------:R-:W-:Y:S02]  /*6500*/  @!P5 IMAD.IADD R79, R79, 0x1, -R0.reuse ;  /* 0x000000014f4fd824 */ /* 0x100fe400078e0a00 */
[----:B------:R-:W-:Y:S01]  /*6510*/  IMAD R18, R0, R10, R81 ;  /* 0x0000000a00127224 */ /* 0x000fe200078e0251 */
[----:B------:R-:W-:Y:S01]  /*6520*/  IABS R81, R80 ;  /* 0x0000005000517213 */ /* 0x000fe20000000000 */
[--C-:B------:R-:W-:Y:S01]  /*6530*/  @!P1 IMAD.IADD R13, R13, 0x1, -R0.reuse ;  /* 0x000000010d0d9824 */ /* 0x100fe200078e0a00 */
[----:B------:R-:W-:Y:S01]  /*6540*/  ISETP.GE.AND P1, PT, R14, RZ, PT ;  /* 0x000000ff0e00720c */ /* 0x000fe20003f26270 */
[C---:B------:R-:W-:Y:S01]  /*6550*/  IMAD R8, R0.reuse, R8, R83 ;  /* 0x0000000800087224 */ /* 0x040fe200078e0253 */
[----:B------:R-:W-:Y:S01]  /*6560*/  LOP3.LUT R14, R5, 0x90, RZ, 0xfc, !PT ;  /* 0x00000090050e7812 */ /* 0x000fe200078efcff */
[----:B------:R-:W-:Y:S01]  /*6570*/  @!P0 IMAD.IADD R9, R9, 0x1, -R0 ;  /* 0x0000000109098824 */ /* 0x000fe200078e0a00 */
[C---:B------:R-:W-:Y:S01]  /*6580*/  ISETP.GT.U32.AND P6, PT, R0.reuse, R79, PT ;  /* 0x0000004f0000720c */ /* 0x040fe20003fc4070 */
[----:B------:R-:W-:Y:S01]  /*6590*/  @!P3 IMAD.MOV R15, RZ, RZ, -R15 ;  /* 0x000000ffff0fb224 */ /* 0x000fe200078e0a0f */
[----:B------:R-:W-:Y:S01]  /*65a0*/  ISETP.GT.U32.AND P0, PT, R0, R18, PT ;  /* 0x000000120000720c */ /* 0x000fe20003f04070 */
[----:B------:R-:W-:Y:S01]  /*65b0*/  IMAD.HI.U32 R12, R6, R85, RZ ;  /* 0x00000055060c7227 */ /* 0x000fe200078e00ff */
[----:B------:R-:W-:-:S02]  /*65c0*/  ISETP.GT.U32.AND P5, PT, R0, R13, PT ;  /* 0x0000000d0000720c */ /* 0x000fc40003fa4070 */
[----:B------:R-:W-:Y:S01]  /*65d0*/  ISETP.GT.U32.AND P3, PT, R0, R8, PT ;  /* 0x000000080000720c */ /* 0x000fe20003f64070 */
[----:B------:R-:W-:Y:S01]  /*65e0*/  IMAD.MOV R12, RZ, RZ, -R12 ;  /* 0x000000ffff0c7224 */ /* 0x000fe200078e0a0c */
[----:B------:R-:W-:Y:S01]  /*65f0*/  IABS R83, R14 ;  /* 0x0000000e00537213 */ /* 0x000fe20000000000 */
[----:B------:R-:W-:-:S04]  /*6600*/  @!P2 IMAD.MOV R9, RZ, RZ, -R9 ;  /* 0x000000ffff09a224 */ /* 0x000fc800078e0a09 */
[----:B------:R-:W-:-:S04]  /*6610*/  IMAD.HI.U32 R10, R6, R83, RZ ;  /* 0x00000053060a7227 */ /* 0x000fc800078e00ff */
[----:B------:R-:W-:Y:S01]  /*6620*/  @!P6 IMAD.IADD R79, R79, 0x1, -R0 ;  /* 0x000000014f4fe824 */ /* 0x000fe200078e0a00 */
[----:B------:R-:W-:Y:S01]  /*6630*/  ISETP.GE.AND P6, PT, R22, RZ, PT ;  /* 0x000000ff1600720c */ /* 0x000fe20003fc6270 */
[----:B------:R-:W-:Y:S01]  /*6640*/  IMAD.MOV R10, RZ, RZ, -R10 ;  /* 0x000000ffff0a7224 */ /* 0x000fe200078e0a0a */
[----:B------:R-:W-:Y:S01]  /*6650*/  IABS R22, R84 ;  /* 0x0000005400167213 */ /* 0x000fe20000000000 */
[--C-:B------:R-:W-:Y:S02]  /*6660*/  @!P0 IMAD.IADD R18, R18, 0x1, -R0.reuse ;  /* 0x0000000112128824 */ /* 0x100fe400078e0a00 */
[--C-:B------:R-:W-:Y:S01]  /*6670*/  @!P5 IMAD.IADD R13, R13, 0x1, -R0.reuse ;  /* 0x000000010d0dd824 */ /* 0x100fe200078e0a00 */
[----:B------:R-:W-:Y:S01]  /*6680*/  ISETP.GE.AND P5, PT, R16, RZ, PT ;  /* 0x000000ff1000720c */ /* 0x000fe20003fa6270 */
[----:B------:R-:W-:Y:S01]  /*6690*/  @!P3 IMAD.IADD R8, R8, 0x1, -R0 ;  /* 0x000000010808b824 */ /* 0x000fe200078e0a00 */
[----:B------:R-:W-:Y:S01]  /*66a0*/  ISETP.GE.AND P3, PT, R14, RZ, PT ;  /* 0x000000ff0e00720c */ /* 0x000fe20003f66270 */
[C---:B------:R-:W-:Y:S01]  /*66b0*/  IMAD R16, R0.reuse, R10, R83 ;  /* 0x0000000a00107224 */ /* 0x040fe200078e0253 */
[----:B------:R-:W-:Y:S01]  /*66c0*/  IABS R83, R82 ;  /* 0x0000005200537213 */ /* 0x000fe20000000000 */
[----:B------:R-:W-:Y:S01]  /*66d0*/  @!P1 IMAD.MOV R79, RZ, RZ, -R79 ;  /* 0x000000ffff4f9224 */ /* 0x000fe200078e0a4f */
[----:B------:R-:W-:Y:S01]  /*66e0*/  ISETP.GT.U32.AND P1, PT, R0, R18, PT ;  /* 0x000000120000720c */ /* 0x000fe20003f24070 */
[----:B------:R-:W-:Y:S01]  /*66f0*/  IMAD.HI.U32 R10, R6, R81, RZ ;  /* 0x00000051060a7227 */ /* 0x000fe200078e00ff */
[----:B------:R-:W-:-:S03]  /*6700*/  ISETP.GT.U32.AND P0, PT, R0, R8, PT ;  /* 0x000000080000720c */ /* 0x000fc60003f04070 */
[----:B------:R-:W-:Y:S01]  /*6710*/  @!P4 IMAD.MOV R13, RZ, RZ, -R13 ;  /* 0x000000ffff0dc224 */ /* 0x000fe200078e0a0d */
[C---:B------:R-:W-:Y:S01]  /*6720*/  ISETP.GT.U32.AND P4, PT, R0.reuse, R16, PT ;  /* 0x000000100000720c */ /* 0x040fe20003f84070 */
[----:B------:R-:W-:Y:S02]  /*6730*/  IMAD R14, R0, R12, R85 ;  /* 0x0000000c000e7224 */ /* 0x000fe400078e0255 */
[----:B------:R-:W-:-:S03]  /*6740*/  IMAD.MOV R10, RZ, RZ, -R10 ;  /* 0x000000ffff0a7224 */ /* 0x000fc600078e0a0a */
[C---:B------:R-:W-:Y:S01]  /*6750*/  ISETP.GT.U32.AND P2, PT, R0.reuse, R14, PT ;  /* 0x0000000e0000720c */ /* 0x040fe20003f44070 */
[----:B------:R-:W-:Y:S02]  /*6760*/  IMAD R12, R0, R10, R81 ;  /* 0x0000000a000c7224 */ /* 0x000fe400078e0251 */
[--C-:B------:R-:W-:Y:S02]  /*6770*/  @!P1 IMAD.IADD R18, R18, 0x1, -R0.reuse ;  /* 0x0000000112129824 */ /* 0x100fe400078e0a00 */
[--C-:B------:R-:W-:Y:S01]  /*6780*/  @!P0 IMAD.IADD R8, R8, 0x1, -R0.reuse ;  /* 0x0000000108088824 */ /* 0x100fe200078e0a00 */
[----:B------:R-:W-:Y:S01]  /*6790*/  ISETP.GT.U32.AND P1, PT, R0, R12, PT ;  /* 0x0000000c0000720c */ /* 0x000fe20003f24070 */
[----:B------:R-:W-:Y:S01]  /*67a0*/  @!P4 IMAD.IADD R16, R16, 0x1, -R0 ;  /* 0x000000011010c824 */ /* 0x000fe200078e0a00 */
[----:B------:R-:W-:Y:S01]  /*67b0*/  ISETP.GE.AND P0, PT, R78, RZ, PT ;  /* 0x000000ff4e00720c */ /* 0x000fe20003f06270 */
[----:B------:R-:W-:Y:S02]  /*67c0*/  VIADD R78, R7, 0x7c ;  /* 0x0000007c074e7836 */ /* 0x000fe40000000000 */
[----:B------:R-:W-:Y:S01]  /*67d0*/  IMAD.HI.U32 R10, R6, R83, RZ ;  /* 0x00000053060a7227 */ /* 0x000fe200078e00ff */
[----:B------:R-:W-:-:S03]  /*67e0*/  ISETP.GT.U32.AND P4, PT, R0, R16, PT ;  /* 0x000000100000720c */ /* 0x000fc60003f84070 */
[----:B------:R-:W-:Y:S01]  /*67f0*/  @!P2 IMAD.IADD R14, R14, 0x1, -R0 ;  /* 0x000000010e0ea824 */ /* 0x000fe200078e0a00 */
[----:B------:R-:W-:Y:S01]  /*6800*/  ISETP.GE.AND P2, PT, R78, RZ, PT ;  /* 0x000000ff4e00720c */ /* 0x000fe20003f46270 */
[----:B------:R-:W-:Y:S01]  /*6810*/  IMAD.MOV R10, RZ, RZ, -R10 ;  /* 0x000000ffff0a7224 */ /* 0x000fe200078e0a0a */
[----:B------:R-:W-:Y:S01]  /*6820*/  IABS R78, R78 ;  /* 0x0000004e004e7213 */ /* 0x000fe20000000000 */
[----:B------:R-:W-:Y:S01]  /*6830*/  @!P1 IMAD.IADD R12, R12, 0x1, -R0 ;  /* 0x000000010c0c9824 */ /* 0x000fe200078e0a00 */
[C---:B------:R-:W-:Y:S01]  /*6840*/  ISETP.GT.U32.AND P1, PT, R0.reuse, R14, PT ;  /* 0x0000000e0000720c */ /* 0x040fe20003f24070 */
[----:B------:R-:W-:Y:S02]  /*6850*/  IMAD.MOV.U32 R81, RZ, RZ, R22 ;  /* 0x000000ffff517224 */ /* 0x000fe400078e0016 */
[----:B------:R-:W-:Y:S02]  /*6860*/  IMAD R10, R0, R10, R83 ;  /* 0x0000000a000a7224 */ /* 0x000fe400078e0253 */
[----:B------:R-:W-:-:S02]  /*6870*/  IMAD.MOV.U32 R83, RZ, RZ, R78 ;  /* 0x000000ffff537224 */ /* 0x000fc400078e004e */
[----:B------:R-:W-:Y:S01]  /*6880*/  @!P5 IMAD.MOV R8, RZ, RZ, -R8 ;  /* 0x000000ffff08d224 */ /* 0x000fe200078e0a08 */
[----:B------:R-:W-:Y:S01]  /*6890*/  ISETP.GT.U32.AND P5, PT, R0, R12, PT ;  /* 0x0000000c0000720c */ /* 0x000fe20003fa4070 */
[----:B------:R-:W-:-:S04]  /*68a0*/  IMAD.HI.U32 R22, R6, R81, RZ ;  /* 0x0000005106167227 */ /* 0x000fc800078e00ff */
[----:B------:R-:W-:-:S04]  /*68b0*/  IMAD.HI.U32 R78, R6, R83, RZ ;  /* 0x00000053064e7227 */ /* 0x000fc800078e00ff */
[----:B------:R-:W-:Y:S01]  /*68c0*/  @!P4 IMAD.IADD R16, R16, 0x1, -R0 ;  /* 0x000000011010c824 */ /* 0x000fe200078e0a00 */
[----:B------:R-:W-:Y:S01]  /*68d0*/  ISETP.GT.U32.AND P4, PT, R0, R10, PT ;  /* 0x0000000a0000720c */ /* 0x000fe20003f84070 */
[----:B------:R-:W-:Y:S01]  /*68e0*/  @!P6 IMAD.MOV R18, RZ, RZ, -R18 ;  /* 0x000000ffff12e224 */ /* 0x000fe200078e0a12 */
[----:B------:R-:W-:Y:S01]  /*68f0*/  ISETP.GE.AND P6, PT, R80, RZ, PT ;  /* 0x000000ff5000720c */ /* 0x000fe20003fc6270 */
[----:B------:R-:W-:Y:S02]  /*6900*/  IMAD.MOV R22, RZ, RZ, -R22 ;  /* 0x000000ffff167224 */ /* 0x000fe400078e0a16 */
[----:B------:R-:W-:Y:S02]  /*6910*/  IMAD.MOV R78, RZ, RZ, -R78 ;  /* 0x000000ffff4e7224 */ /* 0x000fe400078e0a4e */
[C---:B------:R-:W-:Y:S01]  /*6920*/  IMAD R22, R0.reuse, R22, R81 ;  /* 0x0000001600167224 */ /* 0x040fe200078e0251 */
[C---:B------:R-:W-:Y:S01]  /*6930*/  LOP3.LUT R81, R5.reuse, 0x74, RZ, 0xfc, !PT ;  /* 0x0000007405517812 */ /* 0x040fe200078efcff */
[C---:B------:R-:W-:Y:S01]  /*6940*/  IMAD R80, R0.reuse, R78, R83 ;  /* 0x0000004e00507224 */ /* 0x040fe200078e0253 */
[----:B------:R-:W-:Y:S01]  /*6950*/  LOP3.LUT R78, R5, 0x78, RZ, 0xfc, !PT ;  /* 0x00000078054e7812 */ /* 0x000fe200078efcff */
[----:B------:R-:W-:Y:S01]  /*6960*/  @!P3 IMAD.MOV R16, RZ, RZ, -R16 ;  /* 0x000000ffff10b224 */ /* 0x000fe200078e0a10 */
[----:B------:R-:W-:Y:S01]  /*6970*/  ISETP.GT.U32.AND P3, PT, R0, R22, PT ;  /* 0x000000160000720c */ /* 0x000fe20003f64070 */
[--C-:B------:R-:W-:Y:S01]  /*6980*/  @!P5 IMAD.IADD R12, R12, 0x1, -R0.reuse ;  /* 0x000000010c0cd824 */ /* 0x100fe200078e0a00 */
[----:B------:R-:W-:Y:S01]  /*6990*/  IABS R83, R78 ;  /* 0x0000004e00537213 */ /* 0x000fe20000000000 */
[----:B------:R-:W-:Y:S01]  /*69a0*/  @!P4 IMAD.IADD R10, R10, 0x1, -R0 ;  /* 0x000000010a0ac824 */ /* 0x000fe200078e0a00 */
[----:B------:R-:W-:Y:S01]  /*69b0*/  ISETP.GE.AND P4, PT, R78, RZ, PT ;  /* 0x000000ff4e00720c */ /* 0x000fe20003f86270 */
[----:B------:R-:W-:Y:S01]  /*69c0*/  @!P6 IMAD.MOV R12, RZ, RZ, -R12 ;  /* 0x000000ffff0ce224 */ /* 0x000fe200078e0a0c */
[----:B------:R-:W-:Y:S01]  /*69d0*/  ISETP.GT.U32.AND P6, PT, R0, R80, PT ;  /* 0x000000500000720c */ /* 0x000fe20003fc4070 */
[----:B------:R-:W-:Y:S01]  /*69e0*/  IMAD.HI.U32 R78, R6, R83, RZ ;  /* 0x00000053064e7227 */ /* 0x000fe200078e00ff */
[----:B------:R-:W-:-:S02]  /*69f0*/  IABS R85, R81 ;  /* 0x0000005100557213 */ /* 0x000fc40000000000 */
[----:B------:R-:W-:Y:S01]  /*6a00*/  ISETP.GE.AND P5, PT, R84, RZ, PT ;  /* 0x000000ff5400720c */ /* 0x000fe20003fa6270 */
[----:B------:R-:W-:Y:S01]  /*6a10*/  @!P1 IMAD.IADD R14, R14, 0x1, -R0 ;  /* 0x000000010e0e9824 */ /* 0x000fe200078e0a00 */
[----:B------:R-:W-:Y:S01]  /*6a20*/  ISETP.GE.AND P1, PT, R82, RZ, PT ;  /* 0x000000ff5200720c */ /* 0x000fe20003f26270 */
[----:B------:R-:W-:Y:S01]  /*6a30*/  IMAD.MOV R78, RZ, RZ, -R78 ;  /* 0x000000ffff4e7224 */ /* 0x000fe200078e0a4e */
[----:B------:R-:W-:Y:S01]  /*6a40*/  LOP3.LUT R82, R5, 0x70, RZ, 0xfc, !PT ;  /* 0x0000007005527812 */ /* 0x000fe200078efcff */
[----:B------:R-:W-:Y:S01]  /*6a50*/  @!P3 IMAD.IADD R22, R22, 0x1, -R0 ;  /* 0x000000011616b824 */ /* 0x000fe200078e0a00 */
[----:B------:R-:W-:Y:S01]  /*6a60*/  IABS R84, R90 ;  /* 0x0000005a00547213 */ /* 0x000fe20000000000 */
[----:B------:R-:W-:Y:S01]  /*6a70*/  @!P0 IMAD.MOV R14, RZ, RZ, -R14 ;  /* 0x000000ffff0e8224 */ /* 0x000fe200078e0a0e */
[C---:B------:R-:W-:Y:S01]  /*6a80*/  ISETP.GT.U32.AND P0, PT, R0.reuse, R10, PT ;  /* 0x0000000a0000720c */ /* 0x040fe20003f04070 */
[C---:B------:R-:W-:Y:S01]  /*6a90*/  IMAD R78, R0.reuse, R78, R83 ;  /* 0x0000004e004e7224 */ /* 0x040fe200078e0253 */
[----:B------:R-:W-:Y:S01]  /*6aa0*/  ISETP.GT.U32.AND P3, PT, R0, R22, PT ;  /* 0x000000160000720c */ /* 0x000fe20003f64070 */
[----:B------:R-:W-:Y:S01]  /*6ab0*/  @!P6 IMAD.IADD R80, R80, 0x1, -R0 ;  /* 0x000000015050e824 */ /* 0x000fe200078e0a00 */
[----:B------:R-:W-:-:S02]  /*6ac0*/  IABS R87, R82 ;  /* 0x0000005200577213 */ /* 0x000fc40000000000 */
[----:B------:R-:W-:-:S07]  /*6ad0*/  ISETP.GT.U32.AND P6, PT, R0, R78, PT ;  /* 0x0000004e0000720c */ /* 0x000fce0003fc4070 */
[----:B------:R-:W-:Y:S01]  /*6ae0*/  @!P0 IMAD.IADD R10, R10, 0x1, -R0 ;  /* 0x000000010a0a8824 */ /* 0x000fe200078e0a00 */
[----:B------:R-:W-:Y:S01]  /*6af0*/  ISETP.GE.AND P0, PT, R81, RZ, PT ;  /* 0x000000ff5100720c */ /* 0x000fe20003f06270 */
[----:B------:R-:W-:-:S04]  /*6b00*/  IMAD.HI.U32 R81, R6, R85, RZ ;  /* 0x0000005506517227 */ /* 0x000fc800078e00ff */
[--C-:B------:R-:W-:Y:S01]  /*6b10*/  @!P3 IMAD.IADD R22, R22, 0x1, -R0.reuse ;  /* 0x000000011616b824 */ /* 0x100fe200078e0a00 */
[----:B------:R-:W-:Y:S01]  /*6b20*/  ISETP.GE.AND P3, PT, R82, RZ, PT ;  /* 0x000000ff5200720c */ /* 0x000fe20003f66270 */
[----:B------:R-:W-:Y:S01]  /*6b30*/  @!P6 IMAD.IADD R78, R78, 0x1, -R0 ;  /* 0x000000014e4ee824 */ /* 0x000fe200078e0a00 */
[----:B------:R-:W-:Y:S01]  /*6b40*/  ISETP.GT.U32.AND P6, PT, R0, R80, PT ;  /* 0x000000500000720c */ /* 0x000fe20003fc4070 */
[----:B------:R-:W-:-:S04]  /*6b50*/  IMAD.HI.U32 R82, R6, R87, RZ ;  /* 0x0000005706527227 */ /* 0x000fc800078e00ff */
[----:B------:R-:W-:Y:S02]  /*6b60*/  IMAD.MOV R81, RZ, RZ, -R81 ;  /* 0x000000ffff517224 */ /* 0x000fe400078e0a51 */
[----:B------:R-:W-:Y:S01]  /*6b70*/  @!P1 IMAD.MOV R10, RZ, RZ, -R10 ;  /* 0x000000ffff0a9224 */ /* 0x000fe200078e0a0a */
[C---:B------:R-:W-:Y:S01]  /*6b80*/  ISETP.GT.U32.AND P1, PT, R0.reuse, R78, PT ;  /* 0x0000004e0000720c */ /* 0x040fe20003f24070 */
[----:B------:R-:W-:Y:S02]  /*6b90*/  IMAD.MOV R83, RZ, RZ, -R82 ;  /* 0x000000ffff537224 */ /* 0x000fe400078e0a52 */
[----:B------:R-:W-:Y:S02]  /*6ba0*/  IMAD R82, R0, R81, R85 ;  /* 0x0000005100527224 */ /* 0x000fe400078e0255 */
[----:B------:R-:W-:Y:S02]  /*6bb0*/  @!P5 IMAD.MOV R22, RZ, RZ, -R22 ;  /* 0x000000ffff16d224 */ /* 0x000fe400078e0a16 */
[----:B------:R-:W-:Y:S01]  /*6bc0*/  IMAD.HI.U32 R81, R6, R89, RZ ;  /* 0x0000005906517227 */ /* 0x000fe200078e00ff */
[----:B------:R-:W-:-:S03]  /*6bd0*/  ISETP.GT.U32.AND P5, PT, R0, R82, PT ;  /* 0x000000520000720c */ /* 0x000fc60003fa4070 */
[----:B------:R-:W-:Y:S02]  /*6be0*/  IMAD R83, R0, R83, R87 ;  /* 0x0000005300537224 */ /* 0x000fe400078e0257 */
[----:B------:R-:W-:Y:S02]  /*6bf0*/  IMAD.MOV R81, RZ, RZ, -R81 ;  /* 0x000000ffff517224 */ /* 0x000fe400078e0a51 */
[----:B------:R-:W-:Y:S01]  /*6c00*/  @!P1 IMAD.IADD R78, R78, 0x1, -R0 ;  /* 0x000000014e4e9824 */ /* 0x000fe200078e0a00 */
[C---:B------:R-:W-:Y:S01]  /*6c10*/  ISETP.GT.U32.AND P1, PT, R0.reuse, R83, PT ;  /* 0x000000530000720c */ /* 0x040fe20003f24070 */
[----:B------:R-:W-:Y:S01]  /*6c20*/  IMAD R81, R0, R81, R89 ;  /* 0x0000005100517224 */ /* 0x000fe200078e0259 */
[----:B------:R-:W-:Y:S01]  /*6c30*/  IABS R89, R94 ;  /* 0x0000005e00597213 */ /* 0x000fe20000000000 */
[----:B------:R-:W-:Y:S02]  /*6c40*/  IMAD.MOV.U32 R87, RZ, RZ, R84 ;  /* 0x000000ffff577224 */ /* 0x000fe400078e0054 */
[----:B------:R-:W-:Y:S01]  /*6c50*/  @!P5 IMAD.IADD R82, R82, 0x1, -R0 ;  /* 0x000000015252d824 */ /* 0x000fe200078e0a00 */
[----:B------:R-:W-:Y:S01]  /*6c60*/  ISETP.GT.U32.AND P5, PT, R0, R81, PT ;  /* 0x000000510000720c */ /* 0x000fe20003fa4070 */
[----:B------:R-:W-:-:S04]  /*6c70*/  IMAD.HI.U32 R84, R6, R87, RZ ;  /* 0x0000005706547227 */ /* 0x000fc800078e00ff */
[--C-:B------:R-:W-:Y:S02]  /*6c80*/  @!P6 IMAD.IADD R80, R80, 0x1, -R0.reuse ;  /* 0x000000015050e824 */ /* 0x100fe400078e0a00 */
[----:B------:R-:W-:Y:S01]  /*6c90*/  @!P1 IMAD.IADD R83, R83, 0x1, -R0 ;  /* 0x0000000153539824 */ /* 0x000fe200078e0a00 */
[----:B------:R-:W-:Y:S01]  /*6ca0*/  ISETP.GT.U32.AND P1, PT, R0, R82, PT ;  /* 0x000000520000720c */ /* 0x000fe20003f24070 */
[----:B------:R-:W-:Y:S02]  /*6cb0*/  IMAD.MOV R88, RZ, RZ, -R84 ;  /* 0x000000ffff587224 */ /* 0x000fe400078e0a54 */
[----:B------:R-:W-:-:S04]  /*6cc0*/  IMAD.HI.U32 R84, R6, R91, RZ ;  /* 0x0000005b06547227 */ /* 0x000fc800078e00ff */
[----:B------:R-:W-:Y:S01]  /*6cd0*/  @!P2 IMAD.MOV R80, RZ, RZ, -R80 ;  /* 0x000000ffff50a224 */ /* 0x000fe200078e0a50 */
[C---:B------:R-:W-:Y:S01]  /*6ce0*/  ISETP.GT.U32.AND P2, PT, R0.reuse, R83, PT ;  /* 0x000000530000720c */ /* 0x040fe20003f44070 */
[----:B------:R-:W-:Y:S02]  /*6cf0*/  @!P5 IMAD.IADD R81, R81, 0x1, -R0 ;  /* 0x000000015151d824 */ /* 0x000fe400078e0a00 */
[----:B------:R-:W-:Y:S02]  /*6d00*/  IMAD.MOV R84, RZ, RZ, -R84 ;  /* 0x000000ffff547224 */ /* 0x000fe400078e0a54 */
[C---:B------:R-:W-:Y:S01]  /*6d10*/  IMAD R88, R0.reuse, R88, R87 ;  /* 0x0000005800587224 */ /* 0x040fe200078e0257 */
[C---:B------:R-:W-:Y:S01]  /*6d20*/  ISETP.GT.U32.AND P5, PT, R0.reuse, R81, PT ;  /* 0x000000510000720c */ /* 0x040fe20003fa4070 */
[----:B------:R-:W-:Y:S02]  /*6d30*/  IMAD R87, R0, R84, R91 ;  /* 0x0000005400577224 */ /* 0x000fe400078e025b */
[----:B------:R-:W-:-:S04]  /*6d40*/  IMAD.HI.U32 R84, R6, R89, RZ ;  /* 0x0000005906547227 */ /* 0x000fc800078e00ff */
[----:B------:R-:W-:Y:S02]  /*6d50*/  IMAD.MOV R84, RZ, RZ, -R84 ;  /* 0x000000ffff547224 */ /* 0x000fe400078e0a54 */
[----:B------:R-:W-:Y:S01]  /*6d60*/  @!P2 IMAD.IADD R83, R83, 0x1, -R0 ;  /* 0x000000015353a824 */ /* 0x000fe200078e0a00 */
[----:B------:R-:W-:Y:S01]  /*6d70*/  ISETP.GE.AND P2, PT, R86, RZ, PT ;  /* 0x000000ff5600720c */ /* 0x000fe20003f46270 */
[----:B------:R-:W-:Y:S01]  /*6d80*/  @!P4 IMAD.MOV R78, RZ, RZ, -R78 ;  /* 0x000000ffff4ec224 */ /* 0x000fe200078e0a4e */
[----:B------:R-:W-:Y:S01]  /*6d90*/  ISETP.GT.U32.AND P4, PT, R0, R88, PT ;  /* 0x000000580000720c */ /* 0x000fe20003f84070 */
[--C-:B------:R-:W-:Y:S01]  /*6da0*/  @!P1 IMAD.IADD R82, R82, 0x1, -R0.reuse ;  /* 0x0000000152529824 */ /* 0x100fe200078e0a00 */
[C---:B------:R-:W-:Y:S01]  /*6db0*/  ISETP.GT.U32.AND P1, PT, R0.reuse, R87, PT ;  /* 0x000000570000720c */ /* 0x040fe20003f24070 */
[----:B------:R-:W-:Y:S02]  /*6dc0*/  IMAD R86, R0, R84, R89 ;  /* 0x0000005400567224 */ /* 0x000fe400078e0259 */
[----:B------:R-:W-:-:S02]  /*6dd0*/  @!P5 IMAD.IADD R81, R81, 0x1, -R0 ;  /* 0x000000015151d824 */ /* 0x000fc400078e0a00 */
[----:B------:R-:W-:Y:S01]  /*6de0*/  @!P0 IMAD.MOV R82, RZ, RZ, -R82 ;  /* 0x000000ffff528224 */ /* 0x000fe200078e0a52 */
[----:B------:R-:W-:Y:S01]  /*6df0*/  ISETP.GT.U32.AND P5, PT, R0, R86, PT ;  /* 0x000000560000720c */ /* 0x000fe20003fa4070 */
[----:B------:R-:W-:-:S04]  /*6e00*/  IMAD.HI.U32 R84, R6, R93, RZ ;  /* 0x0000005d06547227 */ /* 0x000fc800078e00ff */
[--C-:B------:R-:W-:Y:S02]  /*6e10*/  @!P4 IMAD.IADD R88, R88, 0x1, -R0.reuse ;  /* 0x000000015858c824 */ /* 0x100fe400078e0a00 */
[----:B------:R-:W-:Y:S01]  /*6e20*/  @!P1 IMAD.IADD R87, R87, 0x1, -R0 ;  /* 0x0000000157579824 */ /* 0x000fe200078e0a00 */
[----:B------:R-:W-:Y:S01]  /*6e30*/  ISETP.GE.AND P1, PT, R90, RZ, PT ;  /* 0x000000ff5a00720c */ /* 0x000fe20003f26270 */
[----:B------:R-:W-:-:S03]  /*6e40*/  IMAD.HI.U32 R89, R6, R95, RZ ;  /* 0x0000005f06597227 */ /* 0x000fc600078e00ff */
[----:B------:R-:W-:Y:S01]  /*6e50*/  ISETP.GT.U32.AND P0, PT, R0, R87, PT ;  /* 0x000000570000720c */ /* 0x000fe20003f04070 */
[----:B------:R-:W-:Y:S01]  /*6e60*/  @!P5 IMAD.IADD R86, R86, 0x1, -R0 ;  /* 0x000000015656d824 */ /* 0x000fe200078e0a00 */
[C---:B------:R-:W-:Y:S01]  /*6e70*/  ISETP.GT.U32.AND P5, PT, R0.reuse, R88, PT ;  /* 0x000000580000720c */ /* 0x040fe20003fa4070 */
[----:B------:R-:W-:Y:S02]  /*6e80*/  VIADD R85, R7, 0x5c ;  /* 0x0000005c07557836 */ /* 0x000fe40000000000 */
[----:B------:R-:W-:Y:S02]  /*6e90*/  IMAD.MOV R84, RZ, RZ, -R84 ;  /* 0x000000ffff547224 */ /* 0x000fe400078e0a54 */
[----:B------:R-:W-:Y:S01]  /*6ea0*/  IMAD.MOV R89, RZ, RZ, -R89 ;  /* 0x000000ffff597224 */ /* 0x000fe200078e0a59 */
[----:B------:R-:W-:Y:S01]  /*6eb0*/  ISETP.GE.AND P6, PT, R85, RZ, PT ;  /* 0x000000ff5500720c */ /* 0x000fe20003fc6270 */
[C---:B------:R-:W-:Y:S01]  /*6ec0*/  IMAD R84, R0.reuse, R84, R93 ;  /* 0x0000005400547224 */ /* 0x040fe200078e025d */
[----:B------:R-:W-:Y:S01]  /*6ed0*/  IABS R85, R85 ;  /* 0x0000005500557213 */ /* 0x000fe20000000000 */
[----:B------:R-:W-:Y:S01]  /*6ee0*/  IMAD R89, R0, R89, R95 ;  /* 0x0000005900597224 */ /* 0x000fe200078e025f */
[----:B------:R-:W-:Y:S01]  /*6ef0*/  IABS R93, R98 ;  /* 0x00000062005d7213 */ /* 0x000fe20000000000 */
[--C-:B------:R-:W-:Y:S01]  /*6f00*/  @!P0 IMAD.IADD R87, R87, 0x1, -R0.reuse ;  /* 0x0000000157578824 */ /* 0x100fe200078e0a00 */
[----:B------:R-:W-:Y:S01]  /*6f10*/  IABS R95, R99 ;  /* 0x00000063005f7213 */ /* 0x000fe20000000000 */
[----:B------:R-:W-:Y:S01]  /*6f20*/  @!P5 IMAD.IADD R88, R88, 0x1, -R0 ;  /* 0x000000015858d824 */ /* 0x000fe200078e0a00 */
[----:B------:R-:W-:Y:S01]  /*6f30*/  ISETP.GE.AND P5, PT, R92, RZ, PT ;  /* 0x000000ff5c00720c */ /* 0x000fe20003fa6270 */
[----:B------:R-:W-:Y:S01]  /*6f40*/  IMAD.MOV.U32 R91, RZ, RZ, R85 ;  /* 0x000000ffff5b7224 */ /* 0x000fe200078e0055 */
[----:B------:R-:W-:Y:S01]  /*6f50*/  ISETP.GT.U32.AND P0, PT, R0, R89, PT ;  /* 0x000000590000720c */ /* 0x000fe20003f04070 */
[----:B------:R-:W-:Y:S01]  /*6f60*/  IMAD.HI.U32 R90, R6, R93, RZ ;  /* 0x0000005d065a7227 */ /* 0x000fe200078e00ff */
[----:B------:R-:W-:-:S03]  /*6f70*/  LOP3.LUT R92, R5, 0x48, RZ, 0xfc, !PT ;  /* 0x00000048055c7812 */ /* 0x000fc600078efcff */
[----:B------:R-:W-:-:S04]  /*6f80*/  IMAD.HI.U32 R85, R6, R91, RZ ;  /* 0x0000005b06557227 */ /* 0x000fc800078e00ff */
[----:B------:R-:W-:Y:S02]  /*6f90*/  IMAD.MOV R90, RZ, RZ, -R90 ;  /* 0x000000ffff5a7224 */ /* 0x000fe400078e0a5a */
[----:B------:R-:W-:Y:S02]  /*6fa0*/  IMAD.MOV R85, RZ, RZ, -R85 ;  /* 0x000000ffff557224 */ /* 0x000fe400078e0a55 */
[C---:B------:R-:W-:Y:S02]  /*6fb0*/  IMAD R90, R0.reuse, R90, R93 ;  /* 0x0000005a005a7224 */ /* 0x040fe400078e025d */
[C---:B------:R-:W-:Y:S02]  /*6fc0*/  IMAD R85, R0.reuse, R85, R91 ;  /* 0x0000005500557224 */ /* 0x040fe400078e025b */
[----:B------:R-:W-:Y:S02]  /*6fd0*/  @!P0 IMAD.IADD R89, R89, 0x1, -R0 ;  /* 0x0000000159598824 */ /* 0x000fe400078e0a00 */
[----:B------:R-:W-:Y:S01]  /*6fe0*/  @!P5 IMAD.MOV R87, RZ, RZ, -R87 ;  /* 0x000000ffff57d224 */ /* 0x000fe200078e0a57 */
[C---:B------:R-:W-:Y:S01]  /*6ff0*/  ISETP.GT.U32.AND P5, PT, R0.reuse, R90, PT ;  /* 0x0000005a0000720c */ /* 0x040fe20003fa4070 */
[----:B------:R-:W-:Y:S01]  /*7000*/  @!P1 IMAD.MOV R88, RZ, RZ, -R88 ;  /* 0x000000ffff589224 */ /* 0x000fe200078e0a58 */
[----:B------:R-:W-:Y:S01]  /*7010*/  ISETP.GT.U32.AND P4, PT, R0, R85, PT ;  /* 0x000000550000720c */ /* 0x000fe20003f84070 */
[----:B------:R-:W-:Y:S01]  /*7020*/  IMAD.HI.U32 R91, R6, R95, RZ ;  /* 0x0000005f065b7227 */ /* 0x000fe200078e00ff */
[----:B------:R-:W-:-:S03]  /*7030*/  ISETP.GT.U32.AND P1, PT, R0, R89, PT ;  /* 0x000000590000720c */ /* 0x000fc60003f24070 */
[----:B------:R-:W-:Y:S02]  /*7040*/  IMAD.MOV R91, RZ, RZ, -R91 ;  /* 0x000000ffff5b7224 */ /* 0x000fe400078e0a5b */
[----:B------:R-:W-:Y:S01]  /*7050*/  @!P3 IMAD.MOV R83, RZ, RZ, -R83 ;  /* 0x000000ffff53b224 */ /* 0x000fe200078e0a53 */
[C---:B------:R-:W-:Y:S01]  /*7060*/  ISETP.GT.U32.AND P3, PT, R0.reuse, R86, PT ;  /* 0x000000560000720c */ /* 0x040fe20003f64070 */
[----:B------:R-:W-:Y:S01]  /*7070*/  IMAD R91, R0, R91, R95 ;  /* 0x0000005b005b7224 */ /* 0x000fe200078e025f */
[----:B------:R-:W-:Y:S01]  /*7080*/  IABS R95, R92 ;  /* 0x0000005c005f7213 */ /* 0x000fe20000000000 */
[--C-:B------:R-:W-:Y:S02]  /*7090*/  @!P5 IMAD.IADD R90, R90, 0x1, -R0.reuse ;  /* 0x000000015a5ad824 */ /* 0x100fe400078e0a00 */
[--C-:B------:R-:W-:Y:S02]  /*70a0*/  @!P4 IMAD.IADD R85, R85, 0x1, -R0.reuse ;  /* 0x000000015555c824 */ /* 0x100fe400078e0a00 */
[----:B------:R-:W-:Y:S01]  /*70b0*/  @!P1 IMAD.IADD R89, R89, 0x1, -R0 ;  /* 0x0000000159599824 */ /* 0x000fe200078e0a00 */
[----:B------:R-:W-:Y:S01]  /*70c0*/  ISETP.GE.AND P1, PT, R92, RZ, PT ;  /* 0x000000ff5c00720c */ /* 0x000fe20003f26270 */
[----:B------:R-:W-:Y:S01]  /*70d0*/  IMAD.HI.U32 R92, R6, R95, RZ ;  /* 0x0000005f065c7227 */ /* 0x000fe200078e00ff */
[----:B------:R-:W-:-:S02]  /*70e0*/  ISETP.GT.U32.AND P5, PT, R0, R90, PT ;  /* 0x0000005a0000720c */ /* 0x000fc40003fa4070 */
[C---:B------:R-:W-:Y:S01]  /*70f0*/  ISETP.GT.U32.AND P4, PT, R0.reuse, R85, PT ;  /* 0x000000550000720c */ /* 0x040fe20003f84070 */
[----:B------:R-:W-:Y:S02]  /*7100*/  IMAD.MOV R92, RZ, RZ, -R92 ;  /* 0x000000ffff5c7224 */ /* 0x000fe400078e0a5c */
[----:B------:R-:W-:Y:S01]  /*7110*/  @!P2 IMAD.MOV R81, RZ, RZ, -R81 ;  /* 0x000000ffff51a224 */ /* 0x000fe200078e0a51 */
[C---:B------:R-:W-:Y:S01]  /*7120*/  ISETP.GT.U32.AND P2, PT, R0.reuse, R84, PT ;  /* 0x000000540000720c */ /* 0x040fe20003f44070 */
[----:B------:R-:W-:Y:S01]  /*7130*/  IMAD R92, R0, R92, R95 ;  /* 0x0000005c005c7224 */ /* 0x000fe200078e025f */
[C---:B------:R-:W-:Y:S01]  /*7140*/  LOP3.LUT R95, R5.reuse, 0x38, RZ, 0xfc, !PT ;  /* 0x00000038055f7812 */ /* 0x040fe200078efcff */
[--C-:B------:R-:W-:Y:S01]  /*7150*/  @!P3 IMAD.IADD R86, R86, 0x1, -R0.reuse ;  /* 0x000000015656b824 */ /* 0x100fe200078e0a00 */
[----:B------:R-:W-:Y:S02]  /*7160*/  ISETP.GE.AND P3, PT, R94, RZ, PT ;  /* 0x000000ff5e00720c */ /* 0x000fe40003f66270 */
[----:B------:R-:W-:Y:S01]  /*7170*/  LOP3.LUT R94, R5, 0x44, RZ, 0xfc, !PT ;  /* 0x00000044055e7812 */ /* 0x000fe200078efcff */
[--C-:B------:R-:W-:Y:S01]  /*7180*/  @!P5 IMAD.IADD R90, R90, 0x1, -R0.reuse ;  /* 0x000000015a5ad824 */ /* 0x100fe200078e0a00 */
[----:B------:R-:W-:Y:S01]  /*7190*/  ISETP.GT.U32.AND P5, PT, R0, R92, PT ;  /* 0x0000005c0000720c */ /* 0x000fe20003fa4070 */
[----:B------:R-:W-:Y:S01]  /*71a0*/  @!P4 IMAD.IADD R85, R85, 0x1, -R0 ;  /* 0x000000015555c824 */ /* 0x000fe200078e0a00 */
[----:B------:R-:W-:-:S02]  /*71b0*/  ISETP.GE.AND P4, PT, R96, RZ, PT ;  /* 0x000000ff6000720c */ /* 0x000fc40003f86270 */
[----:B------:R-:W-:Y:S01]  /*71c0*/  IABS R103, R95 ;  /* 0x0000005f00677213 */ /* 0x000fe20000000000 */
[----:B------:R-:W-:Y:S01]  /*71d0*/  @!P6 IMAD.MOV R85, RZ, RZ, -R85 ;  /* 0x000000ffff55e224 */ /* 0x000fe200078e0a55 */
[----:B------:R-:W-:Y:S01]  /*71e0*/  ISETP.GT.U32.AND P6, PT, R0, R91, PT ;  /* 0x0000005b0000720c */ /* 0x000fe20003fc4070 */
[----:B------:R-:W-:Y:S01]  /*71f0*/  @!P2 IMAD.IADD R84, R84, 0x1, -R0 ;  /* 0x000000015454a824 */ /* 0x000fe200078e0a00 */
[----:B------:R-:W-:Y:S01]  /*7200*/  ISETP.GE.AND P2, PT, R97, RZ, PT ;  /* 0x000000ff6100720c */ /* 0x000fe20003f46270 */
[----:B------:R-:W-:Y:S01]  /*7210*/  @!P3 IMAD.MOV R86, RZ, RZ, -R86 ;  /* 0x000000ffff56b224 */ /* 0x000fe200078e0a56 */
[----:B------:R-:W-:Y:S02]  /*7220*/  IABS R97, R94 ;  /* 0x0000005e00617213 */ /* 0x000fe40000000000 */
[----:B------:R-:W-:Y:S01]  /*7230*/  ISETP.GT.U32.AND P0, PT, R0, R84, PT ;  /* 0x000000540000720c */ /* 0x000fe20003f04070 */
[----:B------:R-:W-:Y:S01]  /*7240*/  @!P5 IMAD.IADD R92, R92, 0x1, -R0 ;  /* 0x000000015c5cd824 */ /* 0x000fe200078e0a00 */
[----:B------:R-:W-:Y:S01]  /*7250*/  ISETP.GE.AND P3, PT, R98, RZ, PT ;  /* 0x000000ff6200720c */ /* 0x000fe20003f66270 */
[----:B------:R-:W-:Y:S01]  /*7260*/  IMAD.HI.U32 R93, R6, R97, RZ ;  /* 0x00000061065d7227 */ /* 0x000fe200078e00ff */
[----:B------:R-:W-:-:S02]  /*7270*/  LOP3.LUT R96, R5, 0x34, RZ, 0xfc, !PT ;  /* 0x0000003405607812 */ /* 0x000fc400078efcff */
[----:B------:R-:W-:Y:S01]  /*7280*/  ISETP.GT.U32.AND P5, PT, R0, R92, PT ;  /* 0x0000005c0000720c */ /* 0x000fe20003fa4070 */
[--C-:B------:R-:W-:Y:S01]  /*7290*/  @!P6 IMAD.IADD R91, R91, 0x1, -R0.reuse ;  /* 0x000000015b5be824 */ /* 0x100fe200078e0a00 */
[----:B------:R-:W-:Y:S01]  /*72a0*/  ISETP.GE.AND P6, PT, R94, RZ, PT ;  /* 0x000000ff5e00720c */ /* 0x000fe20003fc6270 */
[----:B------:R-:W-:Y:S01]  /*72b0*/  IMAD.MOV R94, RZ, RZ, -R93 ;  /* 0x000000ffff5e7224 */ /* 0x000fe200078e0a5d */
[----:B------:R-:W-:Y:S01]  /*72c0*/  IABS R105, R96 ;  /* 0x0000006000697213 */ /* 0x000fe20000000000 */
[----:B------:R-:W-:Y:S02]  /*72d0*/  VIADD R93, R7, 0x3c ;  /* 0x0000003c075d7836 */ /* 0x000fe40000000000 */
[----:B------:R-:W-:Y:S02]  /*72e0*/  IMAD R94, R0, R94, R97 ;  /* 0x0000005e005e7224 */ /* 0x000fe400078e0261 */
[--C-:B------:R-:W-:Y:S01]  /*72f0*/  @!P0 IMAD.IADD R84, R84, 0x1, -R0.reuse ;  /* 0x0000000154548824 */ /* 0x100fe200078e0a00 */
[----:B------:R-:W-:Y:S01]  /*7300*/  IABS R101, R93 ;  /* 0x0000005d00657213 */ /* 0x000fe20000000000 */
[----:B------:R-:W-:Y:S01]  /*7310*/  @!P2 IMAD.MOV R89, RZ, RZ, -R89 ;  /* 0x000000ffff59a224 */ /* 0x000fe200078e0a59 */
[----:B------:R-:W-:Y:S01]  /*7320*/  ISETP.GE.AND P2, PT, R93, RZ, PT ;  /* 0x000000ff5d00720c */ /* 0x000fe20003f46270 */
[----:B------:R-:W-:Y:S01]  /*7330*/  @!P5 IMAD.IADD R92, R92, 0x1, -R0 ;  /* 0x000000015c5cd824 */ /* 0x000fe200078e0a00 */
[C---:B------:R-:W-:Y:S01]  /*7340*/  ISETP.GT.U32.AND P5, PT, R0.reuse, R94, PT ;  /* 0x0000005e0000720c */ /* 0x040fe20003fa4070 */
[----:B------:R-:W-:Y:S01]  /*7350*/  @!P4 IMAD.MOV R84, RZ, RZ, -R84 ;  /* 0x000000ffff54c224 */ /* 0x000fe200078e0a54 */
[----:B------:R-:W-:Y:S01]  /*7360*/  ISETP.GT.U32.AND P4, PT, R0, R91, PT ;  /* 0x0000005b0000720c */ /* 0x000fe20003f84070 */
[----:B------:R-:W-:Y:S01]  /*7370*/  @!P3 IMAD.MOV R90, RZ, RZ, -R90 ;  /* 0x000000ffff5ab224 */ /* 0x000fe200078e0a5a */
[----:B------:R-:W-:Y:S01]  /*7380*/  LOP3.LUT R93, R5, 0x40, RZ, 0xfc, !PT ;  /* 0x00000040055d7812 */ /* 0x000fe200078efcff */
[----:B------:R-:W-:Y:S01]  /*7390*/  IMAD.HI.U32 R97, R6, R105, RZ ;  /* 0x0000006906617227 */ /* 0x000fe200078e00ff */
[----:B------:R-:W-:-:S02]  /*73a0*/  ISETP.GE.AND P0, PT, R99, RZ, PT ;  /* 0x000000ff6300720c */ /* 0x000fc40003f06270 */
[----:B------:R-:W-:Y:S01]  /*73b0*/  IABS R99, R93 ;  /* 0x0000005d00637213 */ /* 0x000fe20000000000 */
[----:B------:R-:W-:Y:S01]  /*73c0*/  IMAD.MOV R102, RZ, RZ, -R97 ;  /* 0x000000ffff667224 */ /* 0x000fe200078e0a61 */
[----:B------:R-:W-:Y:S01]  /*73d0*/  ISETP.GE.AND P3, PT, R95, RZ, PT ;  /* 0x000000ff5f00720c */ /* 0x000fe20003f66270 */
[----:B------:R-:W-:Y:S01]  /*73e0*/  IMAD.HI.U32 R95, R6, R101, RZ ;  /* 0x00000065065f7227 */ /* 0x000fe200078e00ff */
[----:B------:R-:W-:-:S03]  /*73f0*/  LOP3.LUT R5, R5, 0x4, RZ, 0xfc, !PT ;  /* 0x0000000405057812 */ /* 0x000fc600078efcff */
[--C-:B------:R-:W-:Y:S02]  /*7400*/  @!P5 IMAD.IADD R94, R94, 0x1, -R0.reuse ;  /* 0x000000015e5ed824 */ /* 0x100fe400078e0a00 */
[----:B------:R-:W-:Y:S01]  /*7410*/  @!P4 IMAD.IADD R91, R91, 0x1, -R0 ;  /* 0x000000015b5bc824 */ /* 0x000fe200078e0a00 */
[----:B------:R-:W-:Y:S01]  /*7420*/  ISETP.GE.AND P4, PT, R93, RZ, PT ;  /* 0x000000ff5d00720c */ /* 0x000fe20003f86270 */
[----:B------:R-:W-:Y:S01]  /*7430*/  IMAD.HI.U32 R93, R6, R99, RZ ;  /* 0x00000063065d7227 */ /* 0x000fe200078e00ff */
[----:B------:R-:W-:-:S03]  /*7440*/  ISETP.GT.U32.AND P5, PT, R0, R94, PT ;  /* 0x0000005e0000720c */ /* 0x000fc60003fa4070 */
[----:B------:R-:W-:Y:S02]  /*7450*/  IMAD.MOV R93, RZ, RZ, -R93 ;  /* 0x000000ffff5d7224 */ /* 0x000fe400078e0a5d */
[----:B------:R-:W-:Y:S02]  /*7460*/  IMAD.MOV R100, RZ, RZ, -R95 ;  /* 0x000000ffff647224 */ /* 0x000fe400078e0a5f */
[C---:B------:R-:W-:Y:S02]  /*7470*/  IMAD R95, R0.reuse, R93, R99 ;  /* 0x0000005d005f7224 */ /* 0x040fe400078e0263 */
[----:B------:R-:W-:Y:S02]  /*7480*/  IMAD R93, R0, R100, R101 ;  /* 0x00000064005d7224 */ /* 0x000fe400078e0265 */
[----:B------:R-:W-:Y:S01]  /*7490*/  @!P0 IMAD.MOV R91, RZ, RZ, -R91 ;  /* 0x000000ffff5b8224 */ /* 0x000fe200078e0a5b */
[----:B------:R-:W-:Y:S01]  /*74a0*/  ISETP.GE.AND P0, PT, R96, RZ, PT ;  /* 0x000000ff6000720c */ /* 0x000fe20003f06270 */
[----:B------:R-:W-:Y:S01]  /*74b0*/  @!P5 IMAD.IADD R94, R94, 0x1, -R0 ;  /* 0x000000015e5ed824 */ /* 0x000fe200078e0a00 */
[----:B------:R-:W-:Y:S01]  /*74c0*/  ISETP.GT.U32.AND P5, PT, R0, R95, PT ;  /* 0x0000005f0000720c */ /* 0x000fe20003fa4070 */
[----:B------:R-:W-:-:S04]  /*74d0*/  IMAD.HI.U32 R96, R6, R103, RZ ;  /* 0x0000006706607227 */ /* 0x000fc800078e00ff */
[----:B------:R-:W-:Y:S01]  /*74e0*/  @!P6 IMAD.MOV R94, RZ, RZ, -R94 ;  /* 0x000000ffff5ee224 */ /* 0x000fe200078e0a5e */
[----:B------:R-:W-:Y:S01]  /*74f0*/  ISETP.GT.U32.AND P6, PT, R0, R93, PT ;  /* 0x0000005d0000720c */ /* 0x000fe20003fc4070 */
[----:B------:R-:W-:Y:S02]  /*7500*/  IMAD.MOV R96, RZ, RZ, -R96 ;  /* 0x000000ffff607224 */ /* 0x000fe400078e0a60 */
[----:B------:R-:W-:-:S04]  /*7510*/  IMAD.HI.U32 R98, R6, R107, RZ ;  /* 0x0000006b06627227 */ /* 0x000fc800078e00ff */
[--C-:B------:R-:W-:Y:S02]  /*7520*/  @!P5 IMAD.IADD R95, R95, 0x1, -R0.reuse ;  /* 0x000000015f5fd824 */ /* 0x100fe400078e0a00 */
[C---:B------:R-:W-:Y:S01]  /*7530*/  IMAD R97, R0.reuse, R96, R103 ;  /* 0x0000006000617224 */ /* 0x040fe200078e0267 */
[----:B------:R-:W-:Y:S01]  /*7540*/  IABS R103, R112 ;  /* 0x0000007000677213 */ /* 0x000fe20000000000 */
[C---:B------:R-:W-:Y:S01]  /*7550*/  IMAD R96, R0.reuse, R102, R105 ;  /* 0x0000006600607224 */ /* 0x040fe200078e0269 */
[C---:B------:R-:W-:Y:S01]  /*7560*/  ISETP.GT.U32.AND P5, PT, R0.reuse, R95, PT ;  /* 0x0000005f0000720c */ /* 0x040fe20003fa4070 */
[----:B------:R-:W-:Y:S01]  /*7570*/  @!P6 IMAD.IADD R93, R93, 0x1, -R0 ;  /* 0x000000015d5de824 */ /* 0x000fe200078e0a00 */
[----:B------:R-:W-:Y:S01]  /*7580*/  IABS R105, R114 ;  /* 0x0000007200697213 */ /* 0x000fe20000000000 */
[----:B------:R-:W-:Y:S02]  /*7590*/  VIADD R7, R7, 0x1c ;  /* 0x0000001c07077836 */ /* 0x000fe40000000000 */
[----:B------:R-:W-:Y:S01]  /*75a0*/  IMAD.MOV R98, RZ, RZ, -R98 ;  /* 0x000000ffff627224 */ /* 0x000fe200078e0a62 */
[C---:B------:R-:W-:Y:S01]  /*75b0*/  ISETP.GT.U32.AND P6, PT, R0.reuse, R93, PT ;  /* 0x0000005d0000720c */ /* 0x040fe20003fc4070 */
[----:B------:R-:W-:Y:S01]  /*75c0*/  @!P1 IMAD.MOV R92, RZ, RZ, -R92 ;  /* 0x000000ffff5c9224 */ /* 0x000fe200078e0a5c */
[----:B------:R-:W-:Y:S01]  /*75d0*/  ISETP.GE.AND P1, PT, R7, RZ, PT ;  /* 0x000000ff0700720c */ /* 0x000fe20003f26270 */
[----:B------:R-:W-:Y:S01]  /*75e0*/  IMAD R102, R0, R98, R107 ;  /* 0x0000006200667224 */ /* 0x000fe200078e026b */
[----:B------:R-:W-:Y:S01]  /*75f0*/  IABS R111, R7 ;  /* 0x00000007006f7213 */ /* 0x000fe20000000000 */
[----:B------:R-:W-:Y:S01]  /*7600*/  IMAD.HI.U32 R7, R6, R103, RZ ;  /* 0x0000006706077227 */ /* 0x000fe200078e00ff */
[----:B------:R-:W-:-:S03]  /*7610*/  IABS R107, R115 ;  /* 0x00000073006b7213 */ /* 0x000fc60000000000 */
[----:B------:R-:W-:Y:S01]  /*7620*/  @!P5 IMAD.IADD R95, R95, 0x1, -R0 ;  /* 0x000000015f5fd824 */ /* 0x000fe200078e0a00 */
[----:B------:R-:W-:Y:S01]  /*7630*/  ISETP.GT.U32.AND P5, PT, R0, R97, PT ;  /* 0x000000610000720c */ /* 0x000fe20003fa4070 */
[----:B------:R-:W-:-:S04]  /*7640*/  IMAD.HI.U32 R98, R6, R105, RZ ;  /* 0x0000006906627227 */ /* 0x000fc800078e00ff */
[----:B------:R-:W-:Y:S01]  /*7650*/  @!P6 IMAD.IADD R93, R93, 0x1, -R0 ;  /* 0x000000015d5de824 */ /* 0x000fe200078e0a00 */
[----:B------:R-:W-:Y:S01]  /*7660*/  ISETP.GT.U32.AND P6, PT, R0, R96, PT ;  /* 0x000000600000720c */ /* 0x000fe20003fc4070 */
[----:B------:R-:W-:Y:S02]  /*7670*/  IMAD.MOV R7, RZ, RZ, -R7 ;  /* 0x000000ffff077224 */ /* 0x000fe400078e0a07 */
[----:B------:R-:W-:-:S04]  /*7680*/  IMAD.HI.U32 R101, R6, R109, RZ ;  /* 0x0000006d06657227 */ /* 0x000fc800078e00ff */
[----:B------:R-:W-:Y:S02]  /*7690*/  @!P5 IMAD.IADD R97, R97, 0x1, -R0 ;  /* 0x000000016161d824 */ /* 0x000fe400078e0a00 */
[----:B------:R-:W-:-:S03]  /*76a0*/  IMAD.HI.U32 R99, R6, R107, RZ ;  /* 0x0000006b06637227 */ /* 0x000fc600078e00ff */
[----:B------:R-:W-:Y:S01]  /*76b0*/  ISETP.GT.U32.AND P5, PT, R0, R97, PT ;  /* 0x000000610000720c */ /* 0x000fe20003fa4070 */
[----:B------:R-:W-:Y:S02]  /*76c0*/  @!P6 IMAD.IADD R96, R96, 0x1, -R0 ;  /* 0x000000016060e824 */ /* 0x000fe400078e0a00 */
[----:B------:R-:W-:Y:S02]  /*76d0*/  IMAD.MOV R98, RZ, RZ, -R98 ;  /* 0x000000ffff627224 */ /* 0x000fe400078e0a62 */
[C---:B------:R-:W-:Y:S01]  /*76e0*/  IMAD R100, R0.reuse, R7, R103 ;  /* 0x0000000700647224 */ /* 0x040fe200078e0267 */
[C---:B------:R-:W-:Y:S01]  /*76f0*/  ISETP.GT.U32.AND P6, PT, R0.reuse, R96, PT ;  /* 0x000000600000720c */ /* 0x040fe20003fc4070 */
[----:B------:R-:W-:Y:S02]  /*7700*/  IMAD.MOV R103, RZ, RZ, -R101 ;  /* 0x000000ffff677224 */ /* 0x000fe400078e0a65 */
[----:B------:R-:W-:Y:S02]  /*7710*/  IMAD.MOV R99, RZ, RZ, -R99 ;  /* 0x000000ffff637224 */ /* 0x000fe400078e0a63 */
[C---:B------:R-:W-:Y:S01]  /*7720*/  IMAD R101, R0.reuse, R98, R105 ;  /* 0x0000006200657224 */ /* 0x040fe200078e0269 */
[----:B------:R-:W-:Y:S01]  /*7730*/  IABS R105, R118 ;  /* 0x0000007600697213 */ /* 0x000fe20000000000 */
[----:B------:R-:W-:Y:S01]  /*7740*/  @!P4 IMAD.MOV R95, RZ, RZ, -R95 ;  /* 0x000000ffff5fc224 */ /* 0x000fe200078e0a5f */
[C---:B------:R-:W-:Y:S01]  /*7750*/  ISETP.GT.U32.AND P4, PT, R0.reuse, R102, PT ;  /* 0x000000660000720c */ /* 0x040fe20003f84070 */
[C---:B------:R-:W-:Y:S01]  /*7760*/  IMAD R99, R0.reuse, R99, R107 ;  /* 0x0000006300637224 */ /* 0x040fe200078e026b */
[----:B------:R-:W-:Y:S01]  /*7770*/  IABS R107, R117 ;  /* 0x00000075006b7213 */ /* 0x000fe20000000000 */
[----:B------:R-:W-:Y:S01]  /*7780*/  @!P5 IMAD.IADD R97, R97, 0x1, -R0 ;  /* 0x000000016161d824 */ /* 0x000fe200078e0a00 */
[----:B------:R-:W-:Y:S01]  /*7790*/  ISETP.GT.U32.AND P5, PT, R0, R101, PT ;  /* 0x000000650000720c */ /* 0x000fe20003fa4070 */
[----:B------:R-:W-:-:S04]  /*77a0*/  IMAD.HI.U32 R7, R6, R111, RZ ;  /* 0x0000006f06077227 */ /* 0x000fc800078e00ff */
[--C-:B------:R-:W-:Y:S01]  /*77b0*/  @!P6 IMAD.IADD R96, R96, 0x1, -R0.reuse ;  /* 0x000000016060e824 */ /* 0x100fe200078e0a00 */
[C---:B------:R-:W-:Y:S01]  /*77c0*/  ISETP.GT.U32.AND P6, PT, R0.reuse, R99, PT ;  /* 0x000000630000720c */ /* 0x040fe20003fc4070 */
[----:B------:R-:W-:Y:S01]  /*77d0*/  IMAD R98, R0, R103, R109 ;  /* 0x0000006700627224 */ /* 0x000fe200078e026d */
[----:B------:R-:W-:Y:S01]  /*77e0*/  IABS R109, R119 ;  /* 0x00000077006d7213 */ /* 0x000fe20000000000 */
[----:B------:R-:W-:Y:S02]  /*77f0*/  IMAD.MOV R7, RZ, RZ, -R7 ;  /* 0x000000ffff077224 */ /* 0x000fe400078e0a07 */
[----:B------:R-:W-:Y:S01]  /*7800*/  @!P4 IMAD.IADD R102, R102, 0x1, -R0 ;  /* 0x000000016666c824 */ /* 0x000fe200078e0a00 */
[C---:B------:R-:W-:Y:S01]  /*7810*/  ISETP.GT.U32.AND P4, PT, R0.reuse, R98, PT ;  /* 0x000000620000720c */ /* 0x040fe20003f84070 */
[----:B------:R-:W-:Y:S01]  /*7820*/  IMAD R103, R0, R7, R111 ;  /* 0x0000000700677224 */ /* 0x000fe200078e026f */
[----:B------:R-:W-:Y:S01]  /*7830*/  IABS R111, R120 ;  /* 0x00000078006f7213 */ /* 0x000fe20000000000 */
[----:B------:R-:W-:-:S04]  /*7840*/  IMAD.HI.U32 R7, R6, R107, RZ ;  /* 0x0000006b06077227 */ /* 0x000fc800078e00ff */
[----:B------:R-:W-:Y:S01]  /*7850*/  @!P2 IMAD.MOV R93, RZ, RZ, -R93 ;  /* 0x000000ffff5da224 */ /* 0x000fe200078e0a5d */
[C---:B------:R-:W-:Y:S01]  /*7860*/  ISETP.GT.U32.AND P2, PT, R0.reuse, R100, PT ;  /* 0x000000640000720c */ /* 0x040fe20003f44070 */
[----:B------:R-:W-:Y:S01]  /*7870*/  @!P5 IMAD.IADD R101, R101, 0x1, -R0 ;  /* 0x000000016565d824 */ /* 0x000fe200078e0a00 */
[----:B------:R-:W-:Y:S01]  /*7880*/  ISETP.GT.U32.AND P5, PT, R0, R102, PT ;  /* 0x000000660000720c */ /* 0x000fe20003fa4070 */
[----:B------:R-:W-:Y:S02]  /*7890*/  IMAD.MOV R7, RZ, RZ, -R7 ;  /* 0x000000ffff077224 */ /* 0x000fe400078e0a07 */
[----:B------:R-:W-:-:S04]  /*78a0*/  IMAD.HI.U32 R104, R6, R105, RZ ;  /* 0x0000006906687227 */ /* 0x000fc800078e00ff */
[----:B------:R-:W-:Y:S01]  /*78b0*/  @!P6 IMAD.IADD R99, R99, 0x1, -R0 ;  /* 0x000000016363e824 */ /* 0x000fe200078e0a00 */
[C---:B------:R-:W-:Y:S01]  /*78c0*/  ISETP.GT.U32.AND P6, PT, R0.reuse, R101, PT ;  /* 0x000000650000720c */ /* 0x040fe20003fc4070 */
[----:B------:R-:W-:Y:S02]  /*78d0*/  IMAD R107, R0, R7, R107 ;  /* 0x00000007006b7224 */ /* 0x000fe400078e026b */
[----:B------:R-:W-:Y:S02]  /*78e0*/  IMAD.MOV R104, RZ, RZ, -R104 ;  /* 0x000000ffff687224 */ /* 0x000fe400078e0a68 */
[----:B------:R-:W-:-:S04]  /*78f0*/  IMAD.HI.U32 R7, R6, R109, RZ ;  /* 0x0000006d06077227 */ /* 0x000fc800078e00ff */
[----:B------:R-:W-:Y:S02]  /*7900*/  IMAD R106, R0, R104, R105 ;  /* 0x00000068006a7224 */ /* 0x000fe400078e0269 */
[----:B------:R-:W-:Y:S02]  /*7910*/  IMAD.MOV R7, RZ, RZ, -R7 ;  /* 0x000000ffff077224 */ /* 0x000fe400078e0a07 */
[----:B------:R-:W-:Y:S01]  /*7920*/  @!P4 IMAD.IADD R98, R98, 0x1, -R0 ;  /* 0x000000016262c824 */ /* 0x000fe200078e0a00 */
[----:B------:R-:W-:Y:S01]  /*7930*/  ISETP.GT.U32.AND P4, PT, R0, R99, PT ;  /* 0x000000630000720c */ /* 0x000fe20003f84070 */
[----:B------:R-:W-:-:S04]  /*7940*/  IMAD.HI.U32 R104, R6, R111, RZ ;  /* 0x0000006f06687227 */ /* 0x000fc800078e00ff */
[----:B------:R-:W-:Y:S01]  /*7950*/  @!P2 IMAD.IADD R100, R100, 0x1, -R0 ;  /* 0x000000016464a824 */ /* 0x000fe200078e0a00 */
[C---:B------:R-:W-:Y:S01]  /*7960*/  ISETP.GT.U32.AND P2, PT, R0.reuse, R103, PT ;  /* 0x000000670000720c */ /* 0x040fe20003f44070 */
[C---:B------:R-:W-:Y:S01]  /*7970*/  IMAD R108, R0.reuse, R7, R109 ;  /* 0x00000007006c7224 */ /* 0x040fe200078e026d */
[----:B------:R-:W-:Y:S01]  /*7980*/  SHF.R.S32.HI R109, RZ, 0x2, R153 ;  /* 0x00000002ff6d7819 */ /* 0x000fe20000011499 */
[----:B------:R-:W-:Y:S01]  /*7990*/  @!P0 IMAD.MOV R96, RZ, RZ, -R96 ;  /* 0x000000ffff608224 */ /* 0x000fe200078e0a60 */
[----:B------:R-:W-:Y:S01]  /*79a0*/  ISETP.GT.U32.AND P0, PT, R0, R98, PT ;  /* 0x000000620000720c */ /* 0x000fe20003f04070 */
[----:B------:R-:W-:Y:S01]  /*79b0*/  IMAD.MOV R105, RZ, RZ, -R104 ;  /* 0x000000ffff697224 */ /* 0x000fe200078e0a68 */
[----:B------:R-:W-:Y:S01]  /*79c0*/  SGXT R109, R109, 0x1 ;  /* 0x000000016d6d781a */ /* 0x000fe20000000200 */
[----:B------:R-:W-:-:S03]  /*79d0*/  IMAD.HI.U32 R104, R6, R113, RZ ;  /* 0x0000007106687227 */ /* 0x000fc600078e00ff */
[----:B------:R-:W-:Y:S01]  /*79e0*/  LOP3.LUT R109, R109, 0x90, RZ, 0xc0, !PT ;  /* 0x000000906d6d7812 */ /* 0x000fe200078ec0ff */
[----:B------:R-:W-:Y:S01]  /*79f0*/  @!P3 IMAD.MOV R97, RZ, RZ, -R97 ;  /* 0x000000ffff61b224 */ /* 0x000fe200078e0a61 */
[C---:B------:R-:W-:Y:S01]  /*7a00*/  ISETP.GT.U32.AND P3, PT, R0.reuse, R100, PT ;  /* 0x000000640000720c */ /* 0x040fe20003f64070 */
[----:B------:R-:W-:Y:S01]  /*7a10*/  @!P6 IMAD.IADD R101, R101, 0x1, -R0 ;  /* 0x000000016565e824 */ /* 0x000fe200078e0a00 */
[C---:B------:R-:W-:Y:S01]  /*7a20*/  ISETP.GT.U32.AND P6, PT, R0.reuse, R108, PT ;  /* 0x0000006c0000720c */ /* 0x040fe20003fc4070 */
[----:B------:R-:W-:Y:S01]  /*7a30*/  IMAD R7, R0, R105, R111 ;  /* 0x0000006900077224 */ /* 0x000fe200078e026f */
[----:B------:R-:W-:Y:S01]  /*7a40*/  IABS R105, R5 ;  /* 0x0000000500697213 */ /* 0x000fe20000000000 */
[----:B------:R-:W-:Y:S02]  /*7a50*/  IMAD.MOV R104, RZ, RZ, -R104 ;  /* 0x000000ffff687224 */ /* 0x000fe400078e0a68 */
[----:B------:R-:W-:Y:S01]  /*7a60*/  @!P5 IMAD.IADD R102, R102, 0x1, -R0 ;  /* 0x000000016666d824 */ /* 0x000fe200078e0a00 */
[C---:B------:R-:W-:Y:S01]  /*7a70*/  ISETP.GT.U32.AND P5, PT, R0.reuse, R107, PT ;  /* 0x0000006b0000720c */ /* 0x040fe20003fa4070 */
[----:B------:R-:W-:-:S02]  /*7a80*/  IMAD R104, R0, R104, R113 ;  /* 0x0000006800687224 */ /* 0x000fc400078e0271 */
[----:B------:R-:W-:Y:S01]  /*7a90*/  @!P4 IMAD.IADD R99, R99, 0x1, -R0 ;  /* 0x000000016363c824 */ /* 0x000fe200078e0a00 */
[----:B------:R-:W-:Y:S01]  /*7aa0*/  ISETP.GT.U32.AND P4, PT, R0, R7, PT ;  /* 0x000000070000720c */ /* 0x000fe20003f84070 */
[----:B------:R-:W-:-:S04]  /*7ab0*/  IMAD.HI.U32 R6, R6, R105, RZ ;  /* 0x0000006906067227 */ /* 0x000fc800078e00ff */
[--C-:B------:R-:W-:Y:S01]  /*7ac0*/  @!P0 IMAD.IADD R98, R98, 0x1, -R0.reuse ;  /* 0x0000000162628824 */ /* 0x100fe200078e0a00 */
[----:B------:R-:W-:Y:S01]  /*7ad0*/  ISETP.GT.U32.AND P0, PT, R0, R104, PT ;  /* 0x000000680000720c */ /* 0x000fe20003f04070 */
[----:B------:R-:W-:Y:S01]  /*7ae0*/  @!P3 IMAD.IADD R100, R100, 0x1, -R0 ;  /* 0x000000016464b824 */ /* 0x000fe200078e0a00 */
[----:B------:R-:W-:Y:S01]  /*7af0*/  ISETP.GT.U32.AND P3, PT, R0, R106, PT ;  /* 0x0000006a0000720c */ /* 0x000fe20003f64070 */
[----:B------:R-:W-:Y:S02]  /*7b00*/  IMAD.MOV R6, RZ, RZ, -R6 ;  /* 0x000000ffff067224 */ /* 0x000fe400078e0a06 */
[--C-:B------:R-:W-:Y:S01]  /*7b10*/  @!P6 IMAD.IADD R108, R108, 0x1, -R0.reuse ;  /* 0x000000016c6ce824 */ /* 0x100fe200078e0a00 */
[----:B------:R-:W-:Y:S01]  /*7b20*/  ISETP.GE.AND P6, PT, R114, RZ, PT ;  /* 0x000000ff7200720c */ /* 0x000fe20003fc6270 */
[----:B------:R-:W-:Y:S02]  /*7b30*/  IMAD R105, R0, R6, R105 ;  /* 0x0000000600697224 */ /* 0x000fe400078e0269 */
[----:B------:R-:W-:-:S02]  /*7b40*/  @!P2 IMAD.IADD R103, R103, 0x1, -R0 ;  /* 0x000000016767a824 */ /* 0x000fc400078e0a00 */
[--C-:B------:R-:W-:Y:S01]  /*7b50*/  @!P5 IMAD.IADD R107, R107, 0x1, -R0.reuse ;  /* 0x000000016b6bd824 */ /* 0x100fe200078e0a00 */
[----:B------:R-:W-:Y:S01]  /*7b60*/  ISETP.GT.U32.AND P5, PT, R0, R105, PT ;  /* 0x000000690000720c */ /* 0x000fe20003fa4070 */
[--C-:B------:R-:W-:Y:S01]  /*7b70*/  @!P4 IMAD.IADD R7, R7, 0x1, -R0.reuse ;  /* 0x000000010707c824 */ /* 0x100fe200078e0a00 */
[----:B------:R-:W-:Y:S01]  /*7b80*/  ISETP.GE.AND P4, PT, R115, RZ, PT ;  /* 0x000000ff7300720c */ /* 0x000fe20003f86270 */
[--C-:B------:R-:W-:Y:S01]  /*7b90*/  @!P0 IMAD.IADD R104, R104, 0x1, -R0.reuse ;  /* 0x0000000168688824 */ /* 0x100fe200078e0a00 */
[----:B------:R-:W-:Y:S01]  /*7ba0*/  ISETP.GT.U32.AND P2, PT, R0, R103, PT ;  /* 0x000000670000720c */ /* 0x000fe20003f44070 */
[----:B------:R-:W-:Y:S01]  /*7bb0*/  @!P3 IMAD.IADD R106, R106, 0x1, -R0 ;  /* 0x000000016a6ab824 */ /* 0x000fe200078e0a00 */
[----:B------:R-:W-:Y:S01]  /*7bc0*/  ISETP.GE.AND P0, PT, R116, RZ, PT ;  /* 0x000000ff7400720c */ /* 0x000fe20003f06270 */
[----:B------:R-:W-:Y:S01]  /*7bd0*/  @!P6 IMAD.MOV R101, RZ, RZ, -R101 ;  /* 0x000000ffff65e224 */ /* 0x000fe200078e0a65 */
[----:B------:R-:W-:Y:S01]  /*7be0*/  ISETP.GE.AND P3, PT, R112, RZ, PT ;  /* 0x000000ff7000720c */ /* 0x000fe20003f66270 */
[----:B------:R-:W-:Y:S01]  /*7bf0*/  IMAD.SHL.U32 R6, R153, 0x20, RZ ;  /* 0x0000002099067824 */ /* 0x000fe200078e00ff */
[----:B------:R-:W-:-:S02]  /*7c00*/  ISETP.GT.U32.AND P6, PT, R0, R104, PT ;  /* 0x000000680000720c */ /* 0x000fc40003fc4070 */
[----:B------:R-:W-:Y:S02]  /*7c10*/  CS2R R112, SRZ ;  /* 0x0000000000707805 */ /* 0x000fe4000001ff00 */
[----:B------:R-:W-:Y:S01]  /*7c20*/  CS2R R114, SRZ ;  /* 0x0000000000727805 */ /* 0x000fe2000001ff00 */
[--C-:B------:R-:W-:Y:S01]  /*7c30*/  @!P5 IMAD.IADD R105, R105, 0x1, -R0.reuse ;  /* 0x000000016969d824 */ /* 0x100fe200078e0a00 */
[C---:B------:R-:W-:Y:S01]  /*7c40*/  ISETP.GT.U32.AND P5, PT, R0.reuse, R108, PT ;  /* 0x0000006c0000720c */ /* 0x040fe20003fa4070 */
[----:B------:R-:W-:Y:S01]  /*7c50*/  @!P4 IMAD.MOV R99, RZ, RZ, -R99 ;  /* 0x000000ffff63c224 */ /* 0x000fe200078e0a63 */
[----:B------:R-:W-:Y:S01]  /*7c60*/  ISETP.GT.U32.AND P4, PT, R0, R7, PT ;  /* 0x000000070000720c */ /* 0x000fe20003f84070 */
[----:B------:R-:W-:Y:S01]  /*7c70*/  @!P2 IMAD.IADD R103, R103, 0x1, -R0 ;  /* 0x000000016767a824 */ /* 0x000fe200078e0a00 */
[----:B------:R-:W-:Y:S01]  /*7c80*/  ISETP.GE.AND P2, PT, R110, RZ, PT ;  /* 0x000000ff6e00720c */ /* 0x000fe20003f46270 */
[----:B------:R-:W-:Y:S01]  /*7c90*/  @!P0 IMAD.MOV R98, RZ, RZ, -R98 ;  /* 0x000000ffff628224 */ /* 0x000fe200078e0a62 */
[C---:B------:R-:W-:Y:S01]  /*7ca0*/  ISETP.GT.U32.AND P0, PT, R0.reuse, R105, PT ;  /* 0x000000690000720c */ /* 0x040fe20003f04070 */
[----:B------:R-:W-:Y:S01]  /*7cb0*/  @!P3 IMAD.MOV R100, RZ, RZ, -R100 ;  /* 0x000000ffff64b224 */ /* 0x000fe200078e0a64 */
[----:B------:R-:W-:Y:S01]  /*7cc0*/  ISETP.GT.U32.AND P3, PT, R0, R106, PT ;  /* 0x0000006a0000720c */ /* 0x000fe20003f64070 */
[--C-:B------:R-:W-:Y:S01]  /*7cd0*/  @!P6 IMAD.IADD R104, R104, 0x1, -R0.reuse ;  /* 0x000000016868e824 */ /* 0x100fe200078e0a00 */
[----:B------:R-:W-:Y:S01]  /*7ce0*/  ISETP.GE.AND P6, PT, R5, RZ, PT ;  /* 0x000000ff0500720c */ /* 0x000fe20003fc6270 */
[----:B------:R-:W-:Y:S01]  /*7cf0*/  @!P1 IMAD.MOV R103, RZ, RZ, -R103 ;  /* 0x000000ffff679224 */ /* 0x000fe200078e0a67 */
[----:B------:R-:W-:Y:S01]  /*7d00*/  LOP3.LUT R110, RZ, R3, RZ, 0x33, !PT ;  /* 0x00000003ff6e7212 */ /* 0x000fe200078e33ff */
[--C-:B------:R-:W-:Y:S01]  /*7d10*/  @!P5 IMAD.IADD R108, R108, 0x1, -R0.reuse ;  /* 0x000000016c6cd824 */ /* 0x100fe200078e0a00 */
[----:B------:R-:W-:Y:S01]  /*7d20*/  ISETP.GE.AND P5, PT, R120, RZ, PT ;  /* 0x000000ff7800720c */ /* 0x000fe20003fa6270 */
[----:B------:R-:W-:Y:S01]  /*7d30*/  @!P4 IMAD.IADD R7, R7, 0x1, -R0 ;  /* 0x000000010707c824 */ /* 0x000fe200078e0a00 */
[----:B------:R-:W-:Y:S01]  /*7d40*/  ISETP.GE.AND P4, PT, R121, RZ, PT ;  /* 0x000000ff7900720c */ /* 0x000fe20003f86270 */
[----:B------:R-:W-:Y:S01]  /*7d50*/  @!P2 IMAD.MOV R102, RZ, RZ, -R102 ;  /* 0x000000ffff66a224 */ /* 0x000fe200078e0a66 */
[----:B------:R-:W-:Y:S01]  /*7d60*/  ISETP.GT.U32.AND P2, PT, R0, R107, PT ;  /* 0x0000006b0000720c */ /* 0x000fe20003f44070 */
[--C-:B------:R-:W-:Y:S01]  /*7d70*/  @!P0 IMAD.IADD R105, R105, 0x1, -R0.reuse ;  /* 0x0000000169698824 */ /* 0x100fe200078e0a00 */
[----:B------:R-:W-:Y:S01]  /*7d80*/  ISETP.NE.AND P0, PT, R3, RZ, PT ;  /* 0x000000ff0300720c */ /* 0x000fe20003f05270 */
[----:B------:R-:W-:Y:S01]  /*7d90*/  @!P3 IMAD.IADD R106, R106, 0x1, -R0 ;  /* 0x000000016a6ab824 */ /* 0x000fe200078e0a00 */
[----:B------:R-:W-:Y:S01]  /*7da0*/  ISETP.GE.AND P3, PT, R119, RZ, PT ;  /* 0x000000ff7700720c */ /* 0x000fe20003f66270 */
[----:B------:R-:W-:Y:S01]  /*7db0*/  @!P6 IMAD.MOV R105, RZ, RZ, -R105 ;  /* 0x000000ffff69e224 */ /* 0x000fe200078e0a69 */
[----:B------:R-:W-:Y:S01]  /*7dc0*/  ISETP.GE.AND P1, PT, R117, RZ, PT ;  /* 0x000000ff7500720c */ /* 0x000fe20003f26270 */
[----:B------:R-:W-:Y:S01]  /*7dd0*/  IMAD.MOV.U32 R3, RZ, RZ, R7 ;  /* 0x000000ffff037224 */ /* 0x000fe200078e0007 */
[----:B------:R-:W-:-:S02]  /*7de0*/  LOP3.LUT R152, R109, 0xf60, R6, 0xf8, !PT ;  /* 0x00000f606d987812 */ /* 0x000fc400078ef806 */
[----:B------:R-:W-:Y:S02]  /*7df0*/  CS2R R116, SRZ ;  /* 0x0000000000747805 */ /* 0x000fe4000001ff00 */
[C---:B------:R-:W-:Y:S01]  /*7e00*/  SEL R105, R110.reuse, R105, !P0 ;  /* 0x000000696e697207 */ /* 0x040fe20004000000 */
[----:B------:R-:W-:Y:S01]  /*7e10*/  @!P5 IMAD.MOV R3, RZ, RZ, -R3 ;  /* 0x000000ffff03d224 */ /* 0x000fe200078e0a03 */
[C---:B------:R-:W-:Y:S01]  /*7e20*/  SEL R6, R110.reuse, R80, !P0 ;  /* 0x000000506e067207 */ /* 0x040fe20004000000 */
[----:B------:R-:W-:Y:S01]  /*7e30*/  @!P4 IMAD.MOV R104, RZ, RZ, -R104 ;  /* 0x000000ffff68c224 */ /* 0x000fe200078e0a68 */
[----:B------:R-:W-:Y:S01]  /*7e40*/  SEL R2, R110, R2, !P0 ;  /* 0x000000026e027207 */ /* 0x000fe20004000000 */
[----:B------:R-:W-:Y:S01]  /*7e50*/  @!P2 IMAD.IADD R107, R107, 0x1, -R0 ;  /* 0x000000016b6ba824 */ /* 0x000fe200078e0a00 */
[----:B------:R-:W-:Y:S01]  /*7e60*/  ISETP.GE.AND P2, PT, R118, RZ, PT ;  /* 0x000000ff7600720c */ /* 0x000fe20003f46270 */
[----:B------:R-:W-:Y:S01]  /*7e70*/  IMAD R105, R105, UR4, RZ ;  /* 0x0000000469697c24 */ /* 0x000fe2000f8e02ff */
[C---:B------:R-:W-:Y:S01]  /*7e80*/  SEL R3, R110.reuse, R3, !P0 ;  /* 0x000000036e037207 */ /* 0x040fe20004000000 */
[----:B------:R-:W-:Y:S01]  /*7e90*/  @!P3 IMAD.MOV R108, RZ, RZ, -R108 ;  /* 0x000000ffff6cb224 */ /* 0x000fe200078e0a6c */
[C---:B------:R-:W-:Y:S01]  /*7ea0*/  SEL R104, R110.reuse, R104, !P0 ;  /* 0x000000686e687207 */ /* 0x040fe20004000000 */
[----:B------:R-:W-:Y:S01]  /*7eb0*/  @!P1 IMAD.MOV R107, RZ, RZ, -R107 ;  /* 0x000000ffff6b9224 */ /* 0x000fe200078e0a6b */
[----:B------:R-:W-:Y:S01]  /*7ec0*/  IADD3 R80, P4, R105, UR10, RZ ;  /* 0x0000000a69507c10 */ /* 0x000fe2000ff9e0ff */
[----:B------:R-:W-:Y:S01]  /*7ed0*/  IMAD R3, R3, UR4, RZ ;  /* 0x0000000403037c24 */ /* 0x000fe2000f8e02ff */
[----:B------:R-:W-:Y:S01]  /*7ee0*/  SEL R108, R110, R108, !P0 ;  /* 0x0000006c6e6c7207 */ /* 0x000fe20004000000 */
[----:B------:R-:W-:Y:S01]  /*7ef0*/  IMAD R104, R104, UR4, RZ ;  /* 0x0000000468687c24 */ /* 0x000fe2000f8e02ff */
[C---:B------:R-:W-:Y:S01]  /*7f00*/  SEL R7, R110.reuse, R8, !P0 ;  /* 0x000000086e077207 */ /* 0x040fe20004000000 */
[----:B------:R0:W-:Y:S01]  /*7f10*/  STL [R1+0x920], R80 ;  /* 0x0009205001007387 */ /* 0x0001e20000100800 */
[----:B------:R-:W-:Y:S01]  /*7f20*/  SEL R8, R110, R22, !P0 ;  /* 0x000000166e087207 */ /* 0x000fe20004000000 */
[----:B------:R-:W-:Y:S01]  /*7f30*/  IMAD R22, R2, UR4, RZ ;  /* 0x0000000402167c24 */ /* 0x000fe2000f8e02ff */
[----:B------:R-:W-:Y:S01]  /*7f40*/  IADD3 R2, P3, R104, UR8, RZ ;  /* 0x0000000868027c10 */ /* 0x000fe2000ff7e0ff */
[----:B------:R-:W-:Y:S01]  /*7f50*/  @!P2 IMAD.MOV R106, RZ, RZ, -R106 ;  /* 0x000000ffff6aa224 */ /* 0x000fe200078e0a6a */
[----:B------:R-:W-:Y:S01]  /*7f60*/  SEL R5, R110, R82, !P0 ;  /* 0x000000526e057207 */ /* 0x000fe20004000000 */
[----:B------:R-:W-:Y:S01]  /*7f70*/  IMAD R108, R108, UR4, RZ ;  /* 0x000000046c6c7c24 */ /* 0x000fe2000f8e02ff */
[----:B------:R-:W-:Y:S01]  /*7f80*/  SEL R0, R110, R78, !P0 ;  /* 0x0000004e6e007207 */ /* 0x000fe20004000000 */
[----:B------:R-:W-:Y:S01]  /*7f90*/  STL [R1+0x918], R2 ;  /* 0x0009180201007387 */ /* 0x000fe20000100800 */
[----:B------:R-:W-:Y:S01]  /*7fa0*/  SHF.R.S32.HI R82, RZ, 0x1f, R104 ;  /* 0x0000001fff527819 */ /* 0x000fe20000011468 */
[----:B------:R-:W-:Y:S01]  /*7fb0*/  IMAD R7, R7, UR4, RZ ;  /* 0x0000000407077c24 */ /* 0x000fe2000f8e02ff */
[----:B0-----:R-:W-:Y:S01]  /*7fc0*/  SHF.R.S32.HI R80, RZ, 0x1f, R3 ;  /* 0x0000001fff507819 */ /* 0x001fe20000011403 */
[----:B------:R-:W-:Y:S01]  /*7fd0*/  IMAD R8, R8, UR4, RZ ;  /* 0x0000000408087c24 */ /* 0x000fe2000f8e02ff */
[----:B------:R-:W-:Y:S01]  /*7fe0*/  IADD3 R3, P2, R3, UR6, RZ ;  /* 0x0000000603037c10 */ /* 0x000fe2000ff5e0ff */
[----:B------:R-:W-:Y:S01]  /*7ff0*/  IMAD R6, R6, UR4, RZ ;  /* 0x0000000406067c24 */ /* 0x000fe2000f8e02ff */
[----:B------:R-:W-:Y:S01]  /*8000*/  SEL R201, R110, R201, !P0 ;  /* 0x000000c96ec97207 */ /* 0x000fe20004000000 */
[----:B------:R-:W-:Y:S01]  /*8010*/  IMAD R0, R0, UR4, RZ ;  /* 0x0000000400007c24 */ /* 0x000fe2000f8e02ff */
[C---:B------:R-:W-:Y:S01]  /*8020*/  SEL R203, R110.reuse, R203, !P0 ;  /* 0x000000cb6ecb7207 */ /* 0x040fe20004000000 */
[----:B------:R0:W-:Y:S01]  /*8030*/  STL [R1+0x910], R3 ;  /* 0x0009100301007387 */ /* 0x0001e20000100800 */
[C---:B------:R-:W-:Y:S01]  /*8040*/  SEL R205, R110.reuse, R205, !P0 ;  /* 0x000000cd6ecd7207 */ /* 0x040fe20004000000 */
[----:B------:R-:W-:Y:S01]  /*8050*/  IMAD R201, R201, UR4, RZ ;  /* 0x00000004c9c97c24 */ /* 0x000fe2000f8e02ff */
        /* <DEDUP_REMOVED lines=52> */
[----:B------:R-:W-:Y:S01]  /*83a0*/  SEL R74, R110, R74, !P0 ;  /* 0x0000004a6e4a7207 */ /* 0x000fe20004000000 */
        /* <DEDUP_REMOVED lines=177> */
[----:B------:R-:W-:Y:S01]  /*8ec0*/  IADD3 R104, P1, R108, UR14, RZ ;  /* 0x0000000e6c687c10 */ /* 0x000fe2000ff3e0ff */
[----:B------:R-:W-:Y:S01]  /*8ed0*/  IMAD R107, R107, UR4, RZ ;  /* 0x000000046b6b7c24 */ /* 0x000fe2000f8e02ff */
[----:B------:R-:W-:Y:S01]  /*8ee0*/  SHF.R.S32.HI R83, RZ, 0x1f, R105 ;  /* 0x0000001fff537819 */ /* 0x000fe20000011469 */
[----:B------:R-:W-:Y:S01]  /*8ef0*/  IMAD R106, R106, UR4, RZ ;  /* 0x000000046a6a7c24 */ /* 0x000fe2000f8e02ff */
[----:B0-----:R-:W-:Y:S01]  /*8f00*/  IADD3 R3, P0, R22, UR12, RZ ;  /* 0x0000000c16037c10 */ /* 0x001fe2000ff1e0ff */
[----:B------:R0:W-:Y:S01]  /*8f10*/  STL [R1+0x908], R104 ;  /* 0x0009086801007387 */ /* 0x0001e20000100800 */
[----:B------:R-:W-:Y:S01]  /*8f20*/  IADD3.X R83, R83, UR13, RZ, P4, !PT ;  /* 0x0000000d53537c10 */ /* 0x000fe2000a7fe4ff */
[----:B------:R-:W-:Y:S01]  /*8f30*/  ULDC.64 UR12, c[0x0][0x218] ;  /* 0x00008600000c7ab9 */ /* 0x000fe20000000a00 */
[----:B------:R-:W-:Y:S01]  /*8f40*/  IADD3.X R82, R82, UR11, RZ, P3, !PT ;  /* 0x0000000b52527c10 */ /* 0x000fe20009ffe4ff */
[----:B------:R1:W-:Y:S01]  /*8f50*/  STL [R1+0x928], R3 ;  /* 0x0009280301007387 */ /* 0x0003e20000100800 */
[----:B------:R-:W-:Y:S01]  /*8f60*/  SHF.R.S32.HI R2, RZ, 0x1f, R108 ;  /* 0x0000001fff027819 */ /* 0x000fe2000001146c */
[----:B------:R-:W-:Y:S01]  /*8f70*/  ULDC.64 UR10, c[0x0][0x218] ;  /* 0x00008600000a7ab9 */ /* 0x000fe20000000a00 */
[----:B------:R-:W-:Y:S01]  /*8f80*/  SHF.R.S32.HI R204, RZ, 0x1f, R205 ;  /* 0x0000001fffcc7819 */ /* 0x000fe200000114cd */
[----:B------:R2:W-:Y:S01]  /*8f90*/  STL [R1+0x91c], R83 ;  /* 0x00091c5301007387 */ /* 0x0005e20000100800 */
[----:B------:R-:W-:Y:S01]  /*8fa0*/  IADD3.X R2, R2, UR7, RZ, P1, !PT ;  /* 0x0000000702027c10 */ /* 0x000fe20008ffe4ff */
[----:B------:R-:W-:Y:S01]  /*8fb0*/  ULDC.64 UR6, c[0x0][0x218] ;  /* 0x0000860000067ab9 */ /* 0x000fe20000000a00 */
[----:B------:R-:W-:Y:S01]  /*8fc0*/  SHF.R.S32.HI R216, RZ, 0x1f, R217 ;  /* 0x0000001fffd87819 */ /* 0x000fe200000114d9 */
[----:B------:R3:W-:Y:S01]  /*8fd0*/  STL [R1+0x914], R82 ;  /* 0x0009145201007387 */ /* 0x0007e20000100800 */
[----:B------:R-:W-:-:S02]  /*8fe0*/  SHF.R.S32.HI R206, RZ, 0x1f, R207 ;  /* 0x0000001fffce7819 */ /* 0x000fc400000114cf */
[----:B0-----:R-:W-:Y:S02]  /*8ff0*/  CS2R R104, SRZ ;  /* 0x0000000000687805 */ /* 0x001fe4000001ff00 */
[----:B-1----:R-:W-:Y:S01]  /*9000*/  IADD3.X R3, R80, UR9, RZ, P2, !PT ;  /* 0x0000000950037c10 */ /* 0x002fe200097fe4ff */
[----:B------:R-:W-:Y:S01]  /*9010*/  ULDC.64 UR8, c[0x0][0x218] ;  /* 0x0000860000087ab9 */ /* 0x000fe20000000a00 */
[----:B------:R-:W-:Y:S02]  /*9020*/  SHF.R.S32.HI R80, RZ, 0x1f, R107 ;  /* 0x0000001fff507819 */ /* 0x000fe4000001146b */
[----:B------:R-:W-:Y:S02]  /*9030*/  CS2R R108, SRZ ;  /* 0x00000000006c7805 */ /* 0x000fe4000001ff00 */
[----:B--2---:R-:W-:Y:S01]  /*9040*/  IADD3 R83, P1, R98, UR12, RZ ;  /* 0x0000000c62537c10 */ /* 0x004fe2000ff3e0ff */
[----:B------:R0:W-:Y:S01]  /*9050*/  STL [R1+0x90c], R3 ;  /* 0x00090c0301007387 */ /* 0x0001e20000100800 */
[----:B------:R-:W-:-:S02]  /*9060*/  SHF.R.S32.HI R228, RZ, 0x1f, R229 ;  /* 0x0000001fffe47819 */ /* 0x000fc400000114e5 */
[----:B------:R-:W-:Y:S02]  /*9070*/  CS2R R110, SRZ ;  /* 0x00000000006e7805 */ /* 0x000fe4000001ff00 */
[----:B---3--:R-:W-:Y:S01]  /*9080*/  SHF.R.S32.HI R82, RZ, 0x1f, R106 ;  /* 0x0000001fff527819 */ /* 0x008fe2000001146a */
[----:B------:R1:W-:Y:S01]  /*9090*/  STL [R1+0x904], R2 ;  /* 0x0009040201007387 */ /* 0x0003e20000100800 */
[----:B------:R-:W-:Y:S02]  /*90a0*/  SHF.R.S32.HI R218, RZ, 0x1f, R219 ;  /* 0x0000001fffda7819 */ /* 0x000fe400000114db */
[----:B------:R-:W-:Y:S02]  /*90b0*/  CS2R R118, SRZ ;  /* 0x0000000000767805 */ /* 0x000fe4000001ff00 */
[----:B------:R-:W-:Y:S02]  /*90c0*/  SHF.R.S32.HI R208, RZ, 0x1f, R209 ;  /* 0x0000001fffd07819 */ /* 0x000fe400000114d1 */
[----:B------:R-:W-:-:S02]  /*90d0*/  CS2R R120, SRZ ;  /* 0x0000000000787805 */ /* 0x000fc4000001ff00 */
[----:B------:R-:W-:Y:S02]  /*90e0*/  SHF.R.S32.HI R240, RZ, 0x1f, R241 ;  /* 0x0000001ffff07819 */ /* 0x000fe400000114f1 */
[----:B0-----:R-:W-:Y:S02]  /*90f0*/  IADD3 R3, P4, R106, UR10, RZ ;  /* 0x0000000a6a037c10 */ /* 0x001fe4000ff9e0ff */
[----:B------:R-:W-:Y:S02]  /*9100*/  SHF.R.S32.HI R230, RZ, 0x1f, R231 ;  /* 0x0000001fffe67819 */ /* 0x000fe400000114e7 */
[----:B-1----:R-:W-:Y:S01]  /*9110*/  IADD3 R2, P3, R107, UR8, RZ ;  /* 0x000000086b027c10 */ /* 0x002fe2000ff7e0ff */
[----:B------:R0:W-:Y:S01]  /*9120*/  STL [R1+0x900], R3 ;  /* 0x0009000301007387 */ /* 0x0001e20000100800 */
[----:B------:R-:W-:Y:S01]  /*9130*/  IADD3.X R82, R82, UR15, RZ, P4, !PT ;  /* 0x0000000f52527c10 */ /* 0x000fe2000a7fe4ff */
[----:B------:R-:W-:Y:S01]  /*9140*/  ULDC.64 UR14, c[0x0][0x218] ;  /* 0x00008600000e7ab9 */ /* 0x000fe20000000a00 */
[----:B------:R-:W-:Y:S01]  /*9150*/  IADD3.X R80, R80, UR11, RZ, P3, !PT ;  /* 0x0000000b50507c10 */ /* 0x000fe20009ffe4ff */
[----:B------:R1:W-:Y:S01]  /*9160*/  STL [R1+0x8f8], R2 ;  /* 0x0008f80201007387 */ /* 0x0003e20000100800 */
[----:B------:R-:W-:Y:S01]  /*9170*/  ULDC.64 UR10, c[0x0][0x218] ;  /* 0x00008600000a7ab9 */ /* 0x000fe20000000a00 */
[----:B------:R-:W-:-:S02]  /*9180*/  SHF.R.S32.HI R220, RZ, 0x1f, R221 ;  /* 0x0000001fffdc7819 */ /* 0x000fc400000114dd */
[----:B------:R-:W-:Y:S02]  /*9190*/  CS2R R106, SRZ ;  /* 0x00000000006a7805 */ /* 0x000fe4000001ff00 */
[----:B------:R-:W-:Y:S02]  /*91a0*/  SHF.R.S32.HI R210, RZ, 0x1f, R211 ;  /* 0x0000001fffd27819 */ /* 0x000fe400000114d3 */
[----:B0-----:R-:W-:Y:S02]  /*91b0*/  SHF.R.S32.HI R3, RZ, 0x1f, R103 ;  /* 0x0000001fff037819 */ /* 0x001fe40000011467 */
[----:B------:R-:W-:Y:S02]  /*91c0*/  IADD3 R103, P2, R103, UR6, RZ ;  /* 0x0000000667677c10 */ /* 0x000fe4000ff5e0ff */
[----:B-1----:R-:W-:Y:S02]  /*91d0*/  SHF.R.S32.HI R2, RZ, 0x1f, R98 ;  /* 0x0000001fff027819 */ /* 0x002fe40000011462 */
[----:B------:R-:W-:Y:S01]  /*91e0*/  IADD3.X R3, R3, UR9, RZ, P2, !PT ;  /* 0x0000000903037c10 */ /* 0x000fe200097fe4ff */
[----:B------:R-:W-:Y:S01]  /*91f0*/  STL [R1+0x8f0], R103 ;  /* 0x0008f06701007387 */ /* 0x000fe20000100800 */
[----:B------:R-:W-:Y:S01]  /*9200*/  IADD3.X R2, R2, UR7, RZ, P1, !PT ;  /* 0x0000000702027c10 */ /* 0x000fe20008ffe4ff */
[----:B------:R-:W-:Y:S01]  /*9210*/  ULDC.64 UR8, c[0x0][0x218] ;  /* 0x0000860000087ab9 */ /* 0x000fe20000000a00 */
[----:B------:R-:W-:Y:S01]  /*9220*/  ULDC.64 UR6, c[0x0][0x218] ;  /* 0x0000860000067ab9 */ /* 0x000fe20000000a00 */
[----:B------:R0:W-:Y:S01]  /*9230*/  STL [R1+0x8e8], R83 ;  /* 0x0008e85301007387 */ /* 0x0001e20000100800 */
[----:B------:R-:W-:-:S02]  /*9240*/  IADD3 R98, P2, R100, UR6, RZ ;  /* 0x0000000664627c10 */ /* 0x000fc4000ff5e0ff */
[----:B------:R-:W-:Y:S01]  /*9250*/  SHF.R.S32.HI R200, RZ, 0x1f, R201 ;  /* 0x0000001fffc87819 */ /* 0x000fe200000114c9 */
[----:B------:R1:W-:Y:S01]  /*9260*/  STL [R1+0x8fc], R82 ;  /* 0x0008fc5201007387 */ /* 0x0003e20000100800 */
[----:B------:R-:W-:Y:S02]  /*9270*/  SHF.R.S32.HI R242, RZ, 0x1f, R243 ;  /* 0x0000001ffff27819 */ /* 0x000fe400000114f3 */
[----:B------:R-:W-:Y:S01]  /*9280*/  SHF.R.S32.HI R232, RZ, 0x1f, R233 ;  /* 0x0000001fffe87819 */ /* 0x000fe200000114e9 */
[----:B------:R2:W-:Y:S01]  /*9290*/  STL [R1+0x8f4], R80 ;  /* 0x0008f45001007387 */ /* 0x0005e20000100800 */
[----:B------:R-:W-:Y:S02]  /*92a0*/  SHF.R.S32.HI R222, RZ, 0x1f, R223 ;  /* 0x0000001fffde7819 */ /* 0x000fe400000114df */
[----:B0-----:R-:W-:Y:S01]  /*92b0*/  IADD3 R83, P1, R102, UR14, RZ ;  /* 0x0000000e66537c10 */ /* 0x001fe2000ff3e0ff */
[----:B------:R0:W-:Y:S01]  /*92c0*/  STL [R1+0x8ec], R3 ;  /* 0x0008ec0301007387 */ /* 0x0001e20000100800 */
[----:B------:R-:W-:-:S02]  /*92d0*/  SHF.R.S32.HI R212, RZ, 0x1f, R213 ;  /* 0x0000001fffd47819 */ /* 0x000fc400000114d5 */
[----:B-1----:R-:W-:Y:S01]  /*92e0*/  SHF.R.S32.HI R82, RZ, 0x1f, R99 ;  /* 0x0000001fff527819 */ /* 0x002fe20000011463 */
[----:B------:R1:W-:Y:S01]  /*92f0*/  STL [R1+0x8e4], R2 ;  /* 0x0008e40201007387 */ /* 0x0003e20000100800 */
[----:B------:R-:W-:Y:S02]  /*9300*/  SHF.R.S32.HI R202, RZ, 0x1f, R203 ;  /* 0x0000001fffca7819 */ /* 0x000fe400000114cb */
[----:B--2---:R-:W-:Y:S02]  /*9310*/  SHF.R.S32.HI R80, RZ, 0x1f, R101 ;  /* 0x0000001fff507819 */ /* 0x004fe40000011465 */
[----:B------:R-:W-:Y:S02]  /*9320*/  SHF.R.S32.HI R244, RZ, 0x1f, R245 ;  /* 0x0000001ffff47819 */ /* 0x000fe400000114f5 */
[----:B0-----:R-:W-:Y:S02]  /*9330*/  IADD3 R3, P4, R99, UR10, RZ ;  /* 0x0000000a63037c10 */ /* 0x001fe4000ff9e0ff */
[----:B------:R-:W-:-:S02]  /*9340*/  SHF.R.S32.HI R234, RZ, 0x1f, R235 ;  /* 0x0000001fffea7819 */ /* 0x000fc400000114eb */
[----:B-1----:R-:W-:Y:S01]  /*9350*/  IADD3 R2, P3, R101, UR8, RZ ;  /* 0x0000000865027c10 */ /* 0x002fe2000ff7e0ff */
[----:B------:R0:W-:Y:S01]  /*9360*/  STL [R1+0x8e0], R3 ;  /* 0x0008e00301007387 */ /* 0x0001e20000100800 */
[----:B------:R-:W-:Y:S01]  /*9370*/  IADD3.X R82, R82, UR13, RZ, P4, !PT ;  /* 0x0000000d52527c10 */ /* 0x000fe2000a7fe4ff */
[----:B------:R-:W-:Y:S01]  /*9380*/  ULDC.64 UR12, c[0x0][0x218] ;  /* 0x00008600000c7ab9 */ /* 0x000fe20000000a00 */
[----:B------:R-:W-:Y:S01]  /*9390*/  IADD3.X R80, R80, UR11, RZ, P3, !PT ;  /* 0x0000000b50507c10 */ /* 0x000fe20009ffe4ff */
[----:B------:R1:W-:Y:S01]  /*93a0*/  STL [R1+0x8d8], R2 ;  /* 0x0008d80201007387 */ /* 0x0003e20000100800 */
[----:B------:R-:W-:Y:S01]  /*93b0*/  ULDC.64 UR10, c[0x0][0x218] ;  /* 0x00008600000a7ab9 */ /* 0x000fe20000000a00 */
[----:B------:R-:W-:Y:S02]  /*93c0*/  SHF.R.S32.HI R224, RZ, 0x1f, R225 ;  /* 0x0000001fffe07819 */ /* 0x000fe400000114e1 */
[----:B------:R-:W-:Y:S01]  /*93d0*/  STL [R1+0x8d0], R98 ;  /* 0x0008d06201007387 */ /* 0x000fe20000100800 */
[----:B------:R-:W-:-:S02]  /*93e0*/  SHF.R.S32.HI R214, RZ, 0x1f, R215 ;  /* 0x0000001fffd67819 */ /* 0x000fc400000114d7 */
[----:B0-----:R-:W-:Y:S01]  /*93f0*/  SHF.R.S32.HI R3, RZ, 0x1f, R100 ;  /* 0x0000001fff037819 */ /* 0x001fe20000011464 */
[----:B------:R0:W-:Y:S01]  /*9400*/  STL [R1+0x8c8], R83 ;  /* 0x0008c85301007387 */ /* 0x0001e20000100800 */
[----:B------:R-:W-:Y:S02]  /*9410*/  SHF.R.S32.HI R246, RZ, 0x1f, R247 ;  /* 0x0000001ffff67819 */ /* 0x000fe400000114f7 */
[----:B------:R-:W-:Y:S02]  /*9420*/  CS2R R100, SRZ ;  /* 0x0000000000647805 */ /* 0x000fe4000001ff00 */
[----:B-1----:R-:W-:Y:S01]  /*9430*/  SHF.R.S32.HI R2, RZ, 0x1f, R102 ;  /* 0x0000001fff027819 */ /* 0x002fe20000011466 */
[----:B------:R1:W-:Y:S01]  /*9440*/  STL [R1+0x8dc], R82 ;  /* 0x0008dc5201007387 */ /* 0x0003e20000100800 */
[----:B------:R-:W-:Y:S01]  /*9450*/  IADD3.X R3, R3, UR9, RZ, P2, !PT ;  /* 0x0000000903037c10 */ /* 0x000fe200097fe4ff */
[----:B------:R-:W-:Y:S01]  /*9460*/  ULDC.64 UR8, c[0x0][0x218] ;  /* 0x0000860000087ab9 */ /* 0x000fe20000000a00 */
[----:B------:R-:W-:Y:S01]  /*9470*/  IADD3.X R2, R2, UR7, RZ, P1, !PT ;  /* 0x0000000702027c10 */ /* 0x000fe20008ffe4ff */
[----:B------:R2:W-:Y:S01]  /*9480*/  STL [R1+0x8d4], R80 ;  /* 0x0008d45001007387 */ /* 0x0005e20000100800 */
[----:B------:R-:W-:Y:S01]  /*9490*/  ULDC.64 UR6, c[0x0][0x218] ;  /* 0x0000860000067ab9 */ /* 0x000fe20000000a00 */
[----:B0-----:R-:W-:-:S02]  /*94a0*/  IADD3 R83, P1, R95, UR12, RZ ;  /* 0x0000000c5f537c10 */ /* 0x001fc4000ff3e0ff */
[----:B------:R-:W-:Y:S01]  /*94b0*/  CS2R R98, SRZ ;  /* 0x0000000000627805 */ /* 0x000fe2000001ff00 */
[----:B------:R0:W-:Y:S01]  /*94c0*/  STL [R1+0x8cc], R3 ;  /* 0x0008cc0301007387 */ /* 0x0001e20000100800 */
[----:B------:R-:W-:Y:S02]  /*94d0*/  SHF.R.S32.HI R236, RZ, 0x1f, R237 ;  /* 0x0000001fffec7819 */ /* 0x000fe400000114ed */
[----:B------:R-:W-:Y:S02]  /*94e0*/  CS2R R102, SRZ ;  /* 0x0000000000667805 */ /* 0x000fe4000001ff00 */
[----:B-1----:R-:W-:Y:S01]  /*94f0*/  SHF.R.S32.HI R82, RZ, 0x1f, R96 ;  /* 0x0000001fff527819 */ /* 0x002fe20000011460 */
[----:B------:R1:W-:Y:S01]  /*9500*/  STL [R1+0x8c4], R2 ;  /* 0x0008c40201007387 */ /* 0x0003e20000100800 */
[----:B------:R-:W-:Y:S02]  /*9510*/  SHF.R.S32.HI R226, RZ, 0x1f, R227 ;  /* 0x0000001fffe27819 */ /* 0x000fe400000114e3 */
[----:B--2---:R-:W-:-:S02]  /*9520*/  SHF.R.S32.HI R80, RZ, 0x1f, R97 ;  /* 0x0000001fff507819 */ /* 0x004fc40000011461 */
        /* <DEDUP_REMOVED lines=22> */
[----:B------:R-:W-:-:S03]  /*9690*/  SHF.R.S32.HI R22, RZ, 0x1f, R22 ;  /* 0x0000001fff167819 */ /* 0x000fc60000011416 */
[----:B------:R1:W-:Y:S04]  /*96a0*/  STL [R1+0x8bc], R82 ;  /* 0x0008bc5201007387 */ /* 0x0003e80000100800 */
[----:B------:R2:W-:Y:S01]  /*96b0*/  STL [R1+0x8b4], R80 ;  /* 0x0008b45001007387 */ /* 0x0005e20000100800 */
[----:B0-----:R-:W-:-:S03]  /*96c0*/  IADD3 R83, P1, R90, UR14, RZ ;  /* 0x0000000e5a537c10 */ /* 0x001fc6000ff3e0ff */
[----:B------:R0:W-:Y:S01]  /*96d0*/  STL [R1+0x8ac], R3 ;  /* 0x0008ac0301007387 */ /* 0x0001e20000100800 */
[----:B-1----:R-:W-:-:S03]  /*96e0*/  SHF.R.S32.HI R82, RZ, 0x1f, R94 ;  /* 0x0000001fff527819 */ /* 0x002fc6000001145e */
[----:B------:R1:W-:Y:S01]  /*96f0*/  STL [R1+0x8a4], R2 ;  /* 0x0008a40201007387 */ /* 0x0003e20000100800 */
[----:B--2---:R-:W-:Y:S02]  /*9700*/  SHF.R.S32.HI R80, RZ, 0x1f, R92 ;  /* 0x0000001fff507819 */ /* 0x004fe4000001145c */
[----:B0-----:R-:W-:Y:S02]  /*9710*/  IADD3 R3, P4, R94, UR10, RZ ;  /* 0x0000000a5e037c10 */ /* 0x001fe4000ff9e0ff */
[----:B------:R-:W-:Y:S02]  /*9720*/  CS2R R94, SRZ ;  /* 0x00000000005e7805 */ /* 0x000fe4000001ff00 */
[----:B-1----:R-:W-:Y:S01]  /*9730*/  IADD3 R2, P3, R92, UR8, RZ ;  /* 0x000000085c027c10 */ /* 0x002fe2000ff7e0ff */
[----:B------:R0:W-:Y:S01]  /*9740*/  STL [R1+0x8a0], R3 ;  /* 0x0008a00301007387 */ /* 0x0001e20000100800 */
[----:B------:R-:W-:Y:S01]  /*9750*/  IADD3.X R82, R82, UR13, RZ, P4, !PT ;  /* 0x0000000d52527c10 */ /* 0x000fe2000a7fe4ff */
[----:B------:R-:W-:Y:S01]  /*9760*/  ULDC.64 UR12, c[0x0][0x218] ;  /* 0x00008600000c7ab9 */ /* 0x000fe20000000a00 */
[----:B------:R-:W-:Y:S01]  /*9770*/  IADD3.X R80, R80, UR11, RZ, P3, !PT ;  /* 0x0000000b50507c10 */ /* 0x000fe20009ffe4ff */
[----:B------:R1:W-:Y:S01]  /*9780*/  STL [R1+0x898], R2 ;  /* 0x0008980201007387 */ /* 0x0003e20000100800 */
[----:B------:R-:W-:Y:S01]  /*9790*/  ULDC.64 UR10, c[0x0][0x218] ;  /* 0x00008600000a7ab9 */ /* 0x000fe20000000a00 */
[----:B------:R-:W-:-:S02]  /*97a0*/  CS2R R92, SRZ ;  /* 0x00000000005c7805 */ /* 0x000fc4000001ff00 */
[----:B0-----:R-:W-:Y:S02]  /*97b0*/  SHF.R.S32.HI R3, RZ, 0x1f, R91 ;  /* 0x0000001fff037819 */ /* 0x001fe4000001145b */
[----:B------:R-:W-:Y:S02]  /*97c0*/  IADD3 R91, P2, R91, UR6, RZ ;  /* 0x000000065b5b7c10 */ /* 0x000fe4000ff5e0ff */
[----:B-1----:R-:W-:Y:S02]  /*97d0*/  SHF.R.S32.HI R2, RZ, 0x1f, R90 ;  /* 0x0000001fff027819 */ /* 0x002fe4000001145a */
[----:B------:R-:W-:Y:S01]  /*97e0*/  IADD3.X R3, R3, UR9, RZ, P2, !PT ;  /* 0x0000000903037c10 */ /* 0x000fe200097fe4ff */
[----:B------:R0:W-:Y:S01]  /*97f0*/  STL [R1+0x890], R91 ;  /* 0x0008905b01007387 */ /* 0x0001e20000100800 */
[----:B------:R-:W-:Y:S01]  /*9800*/  IADD3.X R2, R2, UR7, RZ, P1, !PT ;  /* 0x0000000702027c10 */ /* 0x000fe20008ffe4ff */
[----:B------:R-:W-:Y:S01]  /*9810*/  ULDC.64 UR8, c[0x0][0x218] ;  /* 0x0000860000087ab9 */ /* 0x000fe20000000a00 */
[----:B------:R-:W-:Y:S01]  /*9820*/  ULDC.64 UR6, c[0x0][0x218] ;  /* 0x0000860000067ab9 */ /* 0x000fe20000000a00 */
[----:B------:R1:W-:Y:S04]  /*9830*/  STL [R1+0x888], R83 ;  /* 0x0008885301007387 */ /* 0x0003e80000100800 */
[----:B------:R2:W-:Y:S01]  /*9840*/  STL [R1+0x89c], R82 ;  /* 0x00089c5201007387 */ /* 0x0005e20000100800 */
[----:B0-----:R-:W-:-:S03]  /*9850*/  CS2R R90, SRZ ;  /* 0x00000000005a7805 */ /* 0x001fc6000001ff00 */
[----:B------:R0:W-:Y:S01]  /*9860*/  STL [R1+0x894], R80 ;  /* 0x0008945001007387 */ /* 0x0001e20000100800 */
[----:B-1----:R-:W-:Y:S01]  /*9870*/  IADD3 R83, P1, R86, UR6, RZ ;  /* 0x0000000656537c10 */ /* 0x002fe2000ff3e0ff */
[----:B------:R-:W-:Y:S02]  /*9880*/  ULDC UR6, c[0x0][0x234] ;  /* 0x00008d0000067ab9 */ /* 0x000fe40000000800 */
[----:B------:R1:W-:Y:S01]  /*9890*/  STL [R1+0x88c], R3 ;  /* 0x00088c0301007387 */ /* 0x0003e20000100800 */
[----:B--2---:R-:W-:-:S03]  /*98a0*/  SHF.R.S32.HI R82, RZ, 0x1f, R89 ;  /* 0x0000001fff527819 */ /* 0x004fc60000011459 */
[----:B------:R2:W-:Y:S01]  /*98b0*/  STL [R1+0x884], R2 ;  /* 0x0008840201007387 */ /* 0x0005e20000100800 */
[----:B0-----:R-:W-:Y:S02]  /*98c0*/  SHF.R.S32.HI R80, RZ, 0x1f, R84 ;  /* 0x0000001fff507819 */ /* 0x001fe40000011454 */
[----:B-1----:R-:W-:Y:S02]  /*98d0*/  IADD3 R3, P4, R89, UR12, RZ ;  /* 0x0000000c59037c10 */ /* 0x002fe4000ff9e0ff */
[----:B--2---:R-:W-:-:S03]  /*98e0*/  IADD3 R2, P3, R84, UR10, RZ ;  /* 0x0000000a54027c10 */ /* 0x004fc6000ff7e0ff */
[----:B------:R0:W-:Y:S01]  /*98f0*/  STL [R1+0x880], R3 ;  /* 0x0008800301007387 */ /* 0x0001e20000100800 */
[----:B------:R-:W-:Y:S02]  /*9900*/  IADD3 R84, P2, R85, UR8, RZ ;  /* 0x0000000855547c10 */ /* 0x000fe4000ff5e0ff */
[----:B------:R-:W-:Y:S01]  /*9910*/  IADD3.X R82, R82, UR15, RZ, P4, !PT ;  /* 0x0000000f52527c10 */ /* 0x000fe2000a7fe4ff */
[----:B------:R1:W-:Y:S01]  /*9920*/  STL [R1+0x878], R2 ;  /* 0x0008780201007387 */ /* 0x0003e20000100800 */
[----:B------:R-:W-:Y:S01]  /*9930*/  IADD3.X R80, R80, UR13, RZ, P3, !PT ;  /* 0x0000000d50507c10 */ /* 0x000fe20009ffe4ff */
[----:B------:R-:W-:Y:S01]  /*9940*/  ULDC.64 UR14, c[0x0][0x218] ;  /* 0x00008600000e7ab9 */ /* 0x000fe20000000a00 */
[----:B------:R-:W-:Y:S01]  /*9950*/  ULDC.64 UR12, c[0x0][0x218] ;  /* 0x00008600000c7ab9 */ /* 0x000fe20000000a00 */
[----:B------:R-:W-:Y:S01]  /*9960*/  STL [R1+0x870], R84 ;  /* 0x0008705401007387 */ /* 0x000fe20000100800 */
[----:B------:R-:W-:Y:S02]  /*9970*/  IADD3 R209, P6, R209, UR12, RZ ;  /* 0x0000000cd1d17c10 */ /* 0x000fe4000ffde0ff */
[----:B0-----:R-:W-:Y:S01]  /*9980*/  SHF.R.S32.HI R3, RZ, 0x1f, R85 ;  /* 0x0000001fff037819 */ /* 0x001fe20000011455 */
[----:B------:R0:W-:Y:S01]  /*9990*/  STL [R1+0x868], R83 ;  /* 0x0008685301007387 */ /* 0x0001e20000100800 */
[----:B------:R-:W-:-:S02]  /*99a0*/  IADD3.X R208, R208, UR13, RZ, P6, !PT ;  /* 0x0000000dd0d07c10 */ /* 0x000fc4000b7fe4ff */
[----:B-1----:R-:W-:Y:S01]  /*99b0*/  SHF.R.S32.HI R2, RZ, 0x1f, R86 ;  /* 0x0000001fff027819 */ /* 0x002fe20000011456 */
[----:B------:R1:W-:Y:S01]  /*99c0*/  STL [R1+0x87c], R82 ;  /* 0x00087c5201007387 */ /* 0x0003e20000100800 */
[----:B------:R-:W-:Y:S01]  /*99d0*/  IADD3.X R3, R3, UR11, RZ, P2, !PT ;  /* 0x0000000b03037c10 */ /* 0x000fe200097fe4ff */
[----:B------:R-:W-:Y:S01]  /*99e0*/  ULDC.64 UR10, c[0x0][0x218] ;  /* 0x00008600000a7ab9 */ /* 0x000fe20000000a00 */
[----:B------:R-:W-:Y:S01]  /*99f0*/  IADD3.X R2, R2, UR9, RZ, P1, !PT ;  /* 0x0000000902027c10 */ /* 0x000fe20008ffe4ff */
[----:B------:R2:W-:Y:S01]  /*9a00*/  STL [R1+0x874], R80 ;  /* 0x0008745001007387 */ /* 0x0005e20000100800 */
[----:B------:R-:W-:Y:S01]  /*9a10*/  ULDC.64 UR8, c[0x0][0x210] ;  /* 0x0000840000087ab9 */ /* 0x000fe20000000a00 */
[----:B0-----:R-:W-:Y:S02]  /*9a20*/  IADD3 R83, P3, R88, UR10, RZ ;  /* 0x0000000a58537c10 */ /* 0x001fe4000ff7e0ff */
[----:B------:R-:W-:Y:S01]  /*9a30*/  CS2R R84, SRZ ;  /* 0x0000000000547805 */ /* 0x000fe2000001ff00 */
[----:B------:R0:W-:Y:S01]  /*9a40*/  STL [R1+0x86c], R3 ;  /* 0x00086c0301007387 */ /* 0x0001e20000100800 */
[----:B------:R-:W-:Y:S01]  /*9a50*/  IADD3 R221, P6, R221, UR12, RZ ;  /* 0x0000000cdddd7c10 */ /* 0x000fe2000ffde0ff */
[----:B------:R-:W-:Y:S01]  /*9a60*/  UMOV UR10, 0xfffffe00 ;  /* 0xfffffe00000a7882 */ /* 0x000fe20000000000 */
[----:B-1----:R-:W-:Y:S01]  /*9a70*/  IADD3 R82, P2, R81, UR12, RZ ;  /* 0x0000000c51527c10 */ /* 0x002fe2000ff5e0ff */
[----:B------:R1:W-:Y:S01]  /*9a80*/  STL [R1+0x864], R2 ;  /* 0x0008640201007387 */ /* 0x0003e20000100800 */
[----:B------:R-:W-:-:S02]  /*9a90*/  IADD3.X R220, R220, UR13, RZ, P6, !PT ;  /* 0x0000000ddcdc7c10 */ /* 0x000fc4000b7fe4ff */
[----:B--2---:R-:W-:Y:S02]  /*9aa0*/  SHF.R.S32.HI R80, RZ, 0x1f, R88 ;  /* 0x0000001fff507819 */ /* 0x004fe40000011458 */
[----:B------:R-:W-:Y:S02]  /*9ab0*/  CS2R R88, SRZ ;  /* 0x0000000000587805 */ /* 0x000fe4000001ff00 */
[----:B------:R-:W-:Y:S02]  /*9ac0*/  IADD3 R233, P6, R233, UR12, RZ ;  /* 0x0000000ce9e97c10 */ /* 0x000fe4000ffde0ff */
[----:B0-----:R-:W-:Y:S02]  /*9ad0*/  SHF.R.S32.HI R3, RZ, 0x1f, R87 ;  /* 0x0000001fff037819 */ /* 0x001fe40000011457 */
[----:B------:R-:W-:Y:S01]  /*9ae0*/  IADD3.X R80, R80, UR15, RZ, P3, !PT ;  /* 0x0000000f50507c10 */ /* 0x000fe20009ffe4ff */
[----:B-1----:R-:W-:Y:S01]  /*9af0*/  IMAD R2, R11, UR6, RZ ;  /* 0x000000060b027c24 */ /* 0x002fe2000f8e02ff */
[----:B------:R-:W-:Y:S01]  /*9b00*/  IADD3 R11, P1, R87, UR14, RZ ;  /* 0x0000000e570b7c10 */ /* 0x000fe2000ff3e0ff */
[----:B------:R-:W-:Y:S01]  /*9b10*/  ULDC UR14, c[0x0][0x21c] ;  /* 0x00008700000e7ab9 */ /* 0x000fe20000000800 */
[----:B------:R-:W-:Y:S01]  /*9b20*/  IADD3 R205, P3, R205, UR12, RZ ;  /* 0x0000000ccdcd7c10 */ /* 0x000fe2000ff7e0ff */
[----:B------:R-:W-:Y:S01]  /*9b30*/  USHF.R.U32.HI UR6, URZ, 0x4, UR5 ;  /* 0x000000043f067899 */ /* 0x000fe20008011605 */
[----:B------:R-:W-:Y:S01]  /*9b40*/  IADD3 R203, P4, R203, UR12, RZ ;  /* 0x0000000ccbcb7c10 */ /* 0x000fe2000ff9e0ff */
[----:B------:R0:W-:Y:S01]  /*9b50*/  STL [R1+0x860], R11 ;  /* 0x0008600b01007387 */ /* 0x0001e20000100800 */
[----:B------:R-:W-:Y:S01]  /*9b60*/  IADD3.X R204, R204, UR13, RZ, P3, !PT ;  /* 0x0000000dcccc7c10 */ /* 0x000fe20009ffe4ff */
[----:B------:R-:W-:Y:S01]  /*9b70*/  USGXT.U32 UR6, UR6, 0xe ;  /* 0x0000000e0606789a */ /* 0x000fe20008000000 */
[----:B------:R-:W-:Y:S01]  /*9b80*/  IADD3 R217, P3, R217, UR12, RZ ;  /* 0x0000000cd9d97c10 */ /* 0x000fe2000ff7e0ff */
[----:B------:R-:W-:Y:S01]  /*9b90*/  STL [R1+0x858], R83 ;  /* 0x0008585301007387 */ /* 0x000fe20000100800 */
[----:B------:R-:W-:-:S02]  /*9ba0*/  IADD3.X R232, R232, UR13, RZ, P6, !PT ;  /* 0x0000000de8e87c10 */ /* 0x000fc4000b7fe4ff */
[----:B------:R-:W-:Y:S02]  /*9bb0*/  CS2R R86, SRZ ;  /* 0x0000000000567805 */ /* 0x000fe4000001ff00 */
[----:B------:R-:W-:Y:S01]  /*9bc0*/  IADD3.X R216, R216, UR13, RZ, P3, !PT ;  /* 0x0000000dd8d87c10 */ /* 0x000fe20009ffe4ff */
[----:B------:R1:W-:Y:S01]  /*9bd0*/  STL [R1+0x850], R82 ;  /* 0x0008505201007387 */ /* 0x0003e20000100800 */
[----:B------:R-:W-:Y:S01]  /*9be0*/  IADD3 R229, P3, R229, UR12, RZ ;  /* 0x0000000ce5e57c10 */ /* 0x000fe2000ff7e0ff */
[----:B------:R-:W-:Y:S01]  /*9bf0*/  UMOV UR15, 0xc0000010 ;  /* 0xc0000010000f7882 */ /* 0x000fe20000000000 */
[----:B0-----:R-:W-:Y:S02]  /*9c00*/  SHF.R.S32.HI R11, RZ, 0x1f, R81 ;  /* 0x0000001fff0b7819 */ /* 0x001fe40000011451 */
[----:B------:R-:W-:Y:S01]  /*9c10*/  IADD3.X R81, R3, UR7, RZ, P1, !PT ;  /* 0x0000000703517c10 */ /* 0x000fe20008ffe4ff */
[----:B------:R-:W-:Y:S01]  /*9c20*/  UMOV UR7, URZ ;  /* 0x0000003f00077c82 */ /* 0x000fe20008000000 */
[----:B------:R-:W-:Y:S01]  /*9c30*/  IADD3.X R11, R11, UR11, RZ, P2, !PT ;  /* 0x0000000b0b0b7c10 */ /* 0x000fe200097fe4ff */
[----:B------:R-:W-:Y:S01]  /*9c40*/  UMOV UR11, 0x3fffffef ;  /* 0x3fffffef000b7882 */ /* 0x000fe20000000000 */
[----:B------:R-:W-:Y:S01]  /*9c50*/  IADD3 R207, P2, R207, UR12, RZ ;  /* 0x0000000ccfcf7c10 */ /* 0x000fe2000ff5e0ff */
[----:B------:R-:W-:Y:S01]  /*9c60*/  STL [R1+0x85c], R81 ;  /* 0x00085c5101007387 */ /* 0x000fe20000100800 */
[----:B------:R-:W-:-:S02]  /*9c70*/  IADD3 R3, P1, R2, UR8, RZ ;  /* 0x0000000802037c10 */ /* 0x000fc4000ff3e0ff */
[----:B-1----:R-:W-:Y:S02]  /*9c80*/  CS2R R82, SRZ ;  /* 0x0000000000527805 */ /* 0x002fe4000001ff00 */
[----:B------:R-:W-:Y:S01]  /*9c90*/  IADD3.X R206, R206, UR13, RZ, P2, !PT ;  /* 0x0000000dcece7c10 */ /* 0x000fe200097fe4ff */
[----:B------:R0:W-:Y:S01]  /*9ca0*/  STL [R1+0x854], R80 ;  /* 0x0008545001007387 */ /* 0x0001e20000100800 */
[----:B------:R-:W-:Y:S01]  /*9cb0*/  IADD3 R219, P2, R219, UR12, RZ ;  /* 0x0000000cdbdb7c10 */ /* 0x000fe2000ff5e0ff */
[----:B------:R-:W-:Y:S01]  /*9cc0*/  UIADD3.64 UR10, UR6, -UR10, URZ ;  /* 0x8000000a060a7297 */ /* 0x000fe2000fffe03f */
[----:B------:R-:W-:Y:S01]  /*9cd0*/  IADD3.X R228, R228, UR13, RZ, P3, !PT ;  /* 0x0000000de4e47c10 */ /* 0x000fe20009ffe4ff */
[----:B------:R1:W-:Y:S01]  /*9ce0*/  STL [R1+0x84c], R11 ;  /* 0x00084c0b01007387 */ /* 0x0003e20000100800 */
[----:B------:R-:W-:Y:S02]  /*9cf0*/  IADD3.X R218, R218, UR13, RZ, P2, !PT ;  /* 0x0000000ddada7c10 */ /* 0x000fe400097fe4ff */
[----:B------:R-:W-:-:S02]  /*9d00*/  IADD3 R241, P3, R241, UR12, RZ ;  /* 0x0000000cf1f17c10 */ /* 0x000fc4000ff7e0ff */
[----:B------:R-:W-:Y:S02]  /*9d10*/  IADD3 R231, P2, R231, UR12, RZ ;  /* 0x0000000ce7e77c10 */ /* 0x000fe4000ff5e0ff */
[----:B0-----:R-:W-:Y:S02]  /*9d20*/  CS2R R80, SRZ ;  /* 0x0000000000507805 */ /* 0x001fe4000001ff00 */
[----:B------:R-:W-:Y:S01]  /*9d30*/  LEA.HI.X.SX32 R2, R2, UR9, 0x1, P1 ;  /* 0x0000000902027c11 */ /* 0x000fe200088f0eff */
[----:B------:R-:W-:Y:S01]  /*9d40*/  UMOV UR9, URZ ;  /* 0x0000003f00097c82 */ /* 0x000fe20008000000 */
[----:B------:R-:W-:Y:S01]  /*9d50*/  IADD3 R201, P1, R201, UR12, RZ ;  /* 0x0000000cc9c97c10 */ /* 0x000fe2000ff3e0ff */
[----:B-1----:R-:W-:Y:S01]  /*9d60*/  IMAD R11, R79, UR4, RZ ;  /* 0x000000044f0b7c24 */ /* 0x002fe2000f8e02ff */
[----:B------:R-:W-:Y:S01]  /*9d70*/  SHF.R.S32.HI R79, RZ, 0x1f, R78 ;  /* 0x0000001fff4f7819 */ /* 0x000fe2000001144e */
[----:B------:R-:W-:Y:S01]  /*9d80*/  UIADD3 UR4, UR5, 0x4000, URZ ;  /* 0x0000400005047890 */ /* 0x000fe2000fffe03f */
[----:B------:R-:W-:-:S02]  /*9d90*/  IADD3 R78, P5, R78, UR12, RZ ;  /* 0x0000000c4e4e7c10 */ /* 0x000fc4000ffbe0ff */
[----:B------:R-:W-:Y:S01]  /*9da0*/  IADD3.X R240, R240, UR13, RZ, P3, !PT ;  /* 0x0000000df0f07c10 */ /* 0x000fe20009ffe4ff */
[----:B------:R-:W-:Y:S01]  /*9db0*/  USHF.R.U32.HI UR4, URZ, 0x4, UR4 ;  /* 0x000000043f047899 */ /* 0x000fe20008011604 */
[----:B------:R-:W-:Y:S01]  /*9dc0*/  IADD3.X R230, R230, UR13, RZ, P2, !PT ;  /* 0x0000000de6e67c10 */ /* 0x000fe200097fe4ff */
[----:B------:R0:W-:Y:S01]  /*9dd0*/  STL [R1+0x848], R78 ;  /* 0x0008484e01007387 */ /* 0x0001e20000100800 */
[----:B------:R-:W-:Y:S01]  /*9de0*/  IADD3 R243, P2, R243, UR12, RZ ;  /* 0x0000000cf3f37c10 */ /* 0x000fe2000ff5e0ff */
[----:B------:R-:W-:Y:S01]  /*9df0*/  USGXT.U32 UR8, UR4, 0xe ;  /* 0x0000000e0408789a */ /* 0x000fe20008000000 */
[----:B------:R-:W-:Y:S02]  /*9e00*/  IADD3.X R200, R200, UR13, RZ, P1, !PT ;  /* 0x0000000dc8c87c10 */ /* 0x000fe40008ffe4ff */
[----:B------:R-:W-:Y:S01]  /*9e10*/  IADD3 R213, P1, R213, UR12, RZ ;  /* 0x0000000cd5d57c10 */ /* 0x000fe2000ff3e0ff */
[----:B------:R-:W-:Y:S01]  /*9e20*/  UIADD3.64 UR16, UR8, -UR16, URZ ;  /* 0x8000001008107297 */ /* 0x000fe2000fffe03f */
[----:B------:R-:W-:Y:S01]  /*9e30*/  IADD3.X R242, R242, UR13, RZ, P2, !PT ;  /* 0x0000000df2f27c10 */ /* 0x000fe200097fe4ff */
[----:B------:R-:W-:Y:S01]  /*9e40*/  ULDC UR4, c[0x0][0x238] ;  /* 0x00008e0000047ab9 */ /* 0x000fe20000000800 */
[----:B------:R-:W-:-:S02]  /*9e50*/  IADD3 R245, P6, R245, UR12, RZ ;  /* 0x0000000cf5f57c10 */ /* 0x000fc4000ffde0ff */
[----:B0-----:R-:W-:Y:S02]  /*9e60*/  IADD3.X R78, R79, UR13, RZ, P5, !PT ;  /* 0x0000000d4f4e7c10 */ /* 0x001fe4000affe4ff */
[----:B------:R-:W-:Y:S02]  /*9e70*/  IADD3 R211, P5, R211, UR12, RZ ;  /* 0x0000000cd3d37c10 */ /* 0x000fe4000ffbe0ff */
[----:B------:R-:W-:Y:S01]  /*9e80*/  IADD3.X R212, R212, UR13, RZ, P1, !PT ;  /* 0x0000000dd4d47c10 */ /* 0x000fe20008ffe4ff */
[----:B------:R0:W-:Y:S01]  /*9e90*/  STL [R1+0x844], R78 ;  /* 0x0008444e01007387 */ /* 0x0001e20000100800 */
[----:B------:R-:W-:Y:S02]  /*9ea0*/  IADD3.X R210, R210, UR13, RZ, P5, !PT ;  /* 0x0000000dd2d27c10 */ /* 0x000fe4000affe4ff */
[----:B------:R-:W-:Y:S02]  /*9eb0*/  IADD3 R223, P5, R223, UR12, RZ ;  /* 0x0000000cdfdf7c10 */ /* 0x000fe4000ffbe0ff */
[----:B------:R-:W-:-:S02]  /*9ec0*/  IADD3.X R202, R202, UR13, RZ, P4, !PT ;  /* 0x0000000dcaca7c10 */ /* 0x000fc4000a7fe4ff */
[----:B------:R-:W-:Y:S02]  /*9ed0*/  IADD3.X R222, R222, UR13, RZ, P5, !PT ;  /* 0x0000000ddede7c10 */ /* 0x000fe4000affe4ff */
[----:B------:R-:W-:Y:S02]  /*9ee0*/  IADD3 R235, P5, R235, UR12, RZ ;  /* 0x0000000cebeb7c10 */ /* 0x000fe4000ffbe0ff */
[----:B0-----:R-:W-:Y:S02]  /*9ef0*/  IADD3 R78, P3, R77, UR12, RZ ;  /* 0x0000000c4d4e7c10 */ /* 0x001fe4000ff7e0ff */
[----:B------:R-:W-:Y:S02]  /*9f00*/  IADD3 R225, P1, R225, UR12, RZ ;  /* 0x0000000ce1e17c10 */ /* 0x000fe4000ff3e0ff */
[----:B------:R-:W-:Y:S01]  /*9f10*/  IADD3 R215, P4, R215, UR12, RZ ;  /* 0x0000000cd7d77c10 */ /* 0x000fe2000ff9e0ff */
[----:B------:R0:W-:Y:S01]  /*9f20*/  STL [R1+0x600], R78 ;  /* 0x0006004e01007387 */ /* 0x0001e20000100800 */
[----:B------:R-:W-:-:S02]  /*9f30*/  IADD3.X R244, R244, UR13, RZ, P6, !PT ;  /* 0x0000000df4f47c10 */ /* 0x000fc4000b7fe4ff */
[----:B------:R-:W-:Y:S02]  /*9f40*/  IADD3.X R234, R234, UR13, RZ, P5, !PT ;  /* 0x0000000deaea7c10 */ /* 0x000fe4000affe4ff */
[----:B------:R-:W-:Y:S02]  /*9f50*/  IADD3.X R224, R224, UR13, RZ, P1, !PT ;  /* 0x0000000de0e07c10 */ /* 0x000fe40008ffe4ff */
[----:B------:R-:W-:Y:S02]  /*9f60*/  IADD3 R247, P5, R247, UR12, RZ ;  /* 0x0000000cf7f77c10 */ /* 0x000fe4000ffbe0ff */
[----:B------:R-:W-:Y:S02]  /*9f70*/  IADD3.X R214, R214, UR13, RZ, P4, !PT ;  /* 0x0000000dd6d67c10 */ /* 0x000fe4000a7fe4ff */
[----:B0-----:R-:W-:Y:S02]  /*9f80*/  IADD3 R78, P2, R76, UR12, RZ ;  /* 0x0000000c4c4e7c10 */ /* 0x001fe4000ff5e0ff */
[----:B------:R-:W-:-:S02]  /*9f90*/  IADD3 R237, P1, R237, UR12, RZ ;  /* 0x0000000ceded7c10 */ /* 0x000fc4000ff3e0ff */
[----:B------:R-:W-:Y:S01]  /*9fa0*/  IADD3 R227, P4, R227, UR12, RZ ;  /* 0x0000000ce3e37c10 */ /* 0x000fe2000ff9e0ff */
[----:B------:R0:W-:Y:S01]  /*9fb0*/  STL [R1+0x608], R78 ;  /* 0x0006084e01007387 */ /* 0x0001e20000100800 */
[----:B------:R-:W-:Y:S02]  /*9fc0*/  IADD3.X R246, R246, UR13, RZ, P5, !PT ;  /* 0x0000000df6f67c10 */ /* 0x000fe4000affe4ff */
[----:B------:R-:W-:Y:S02]  /*9fd0*/  IADD3.X R236, R236, UR13, RZ, P1, !PT ;  /* 0x0000000decec7c10 */ /* 0x000fe40008ffe4ff */
[----:B------:R-:W-:Y:S02]  /*9fe0*/  IADD3.X R226, R226, UR13, RZ, P4, !PT ;  /* 0x0000000de2e27c10 */ /* 0x000fe4000a7fe4ff */
[----:B------:R-:W-:Y:S02]  /*9ff0*/  IADD3 R249, P1, R249, UR12, RZ ;  /* 0x0000000cf9f97c10 */ /* 0x000fe4000ff3e0ff */
[----:B------:R-:W-:-:S02]  /*a000*/  IADD3 R239, P4, R239, UR12, RZ ;  /* 0x0000000cefef7c10 */ /* 0x000fc4000ff9e0ff */
[----:B0-----:R-:W-:Y:S02]  /*a010*/  IADD3 R78, P6, R75, UR12, RZ ;  /* 0x0000000c4b4e7c10 */ /* 0x001fe4000ffde0ff */
[----:B------:R-:W-:Y:S02]  /*a020*/  IADD3.X R248, R248, UR13, RZ, P1, !PT ;  /* 0x0000000df8f87c10 */ /* 0x000fe40008ffe4ff */
[----:B------:R-:W-:Y:S01]  /*a030*/  IADD3.X R238, R238, UR13, RZ, P4, !PT ;  /* 0x0000000deeee7c10 */ /* 0x000fe2000a7fe4ff */
[----:B------:R0:W-:Y:S01]  /*a040*/  STL [R1+0x610], R78 ;  /* 0x0006104e01007387 */ /* 0x0001e20000100800 */
[----:B------:R-:W-:Y:S02]  /*a050*/  IADD3 R251, P4, R251, UR12, RZ ;  /* 0x0000000cfbfb7c10 */ /* 0x000fe4000ff9e0ff */
[----:B------:R-:W-:Y:S02]  /*a060*/  SHF.R.S32.HI R77, RZ, 0x1f, R76 ;  /* 0x0000001fff4d7819 */ /* 0x000fe4000001144c */
[----:B------:R-:W-:-:S02]  /*a070*/  IADD3.X R250, R250, UR13, RZ, P4, !PT ;  /* 0x0000000dfafa7c10 */ /* 0x000fc4000a7fe4ff */
[----:B------:R-:W-:Y:S02]  /*a080*/  IADD3.X R252, R252, UR13, RZ, P3, !PT ;  /* 0x0000000dfcfc7c10 */ /* 0x000fe40009ffe4ff */
[----:B------:R-:W-:Y:S02]  /*a090*/  IADD3.X R77, R77, UR13, RZ, P2, !PT ;  /* 0x0000000d4d4d7c10 */ /* 0x000fe400097fe4ff */
[----:B0-----:R-:W-:Y:S02]  /*a0a0*/  IADD3 R78, P5, R74, UR12, RZ ;  /* 0x0000000c4a4e7c10 */ /* 0x001fe4000ffbe0ff */
[----:B------:R-:W-:Y:S02]  /*a0b0*/  SHF.R.S32.HI R76, RZ, 0x1f, R75 ;  /* 0x0000001fff4c7819 */ /* 0x000fe4000001144b */
[----:B------:R-:W-:Y:S01]  /*a0c0*/  SHF.R.S32.HI R75, RZ, 0x1f, R74 ;  /* 0x0000001fff4b7819 */ /* 0x000fe2000001144a */
[----:B------:R0:W-:Y:S01]  /*a0d0*/  STL [R1+0x618], R78 ;  /* 0x0006184e01007387 */ /* 0x0001e20000100800 */
[----:B------:R-:W-:-:S02]  /*a0e0*/  SHF.R.S32.HI R74, RZ, 0x1f, R73 ;  /* 0x0000001fff4a7819 */ /* 0x000fc40000011449 */
[----:B------:R-:W-:Y:S02]  /*a0f0*/  IADD3.X R75, R75, UR13, RZ, P5, !PT ;  /* 0x0000000d4b4b7c10 */ /* 0x000fe4000affe4ff */
[----:B0-----:R-:W-:Y:S02]  /*a100*/  IADD3 R78, P1, R73, UR12, RZ ;  /* 0x0000000c494e7c10 */ /* 0x001fe4000ff3e0ff */
[----:B------:R-:W-:-:S03]  /*a110*/  SHF.R.S32.HI R73, RZ, 0x1f, R72 ;  /* 0x0000001fff497819 */ /* 0x000fc60000011448 */
[----:B------:R0:W-:Y:S02]  /*a120*/  STL [R1+0x620], R78 ;  /* 0x0006204e01007387 */ /* 0x0001e40000100800 */
[----:B0-----:R-:W-:Y:S02]  /*a130*/  IADD3 R78, P4, R72, UR12, RZ ;  /* 0x0000000c484e7c10 */ /* 0x001fe4000ff9e0ff */
[----:B------:R-:W-:Y:S02]  /*a140*/  SHF.R.S32.HI R72, RZ, 0x1f, R71 ;  /* 0x0000001fff487819 */ /* 0x000fe40000011447 */
[----:B------:R-:W-:Y:S01]  /*a150*/  IADD3.X R73, R73, UR13, RZ, P4, !PT ;  /* 0x0000000d49497c10 */ /* 0x000fe2000a7fe4ff */
[----:B------:R0:W-:Y:S02]  /*a160*/  STL [R1+0x628], R78 ;  /* 0x0006284e01007387 */ /* 0x0001e40000100800 */
[----:B0-----:R-:W-:Y:S02]  /*a170*/  IADD3 R78, P3, R71, UR12, RZ ;  /* 0x0000000c474e7c10 */ /* 0x001fe4000ff7e0ff */
[----:B------:R-:W-:-:S03]  /*a180*/  SHF.R.S32.HI R71, RZ, 0x1f, R70 ;  /* 0x0000001fff477819 */ /* 0x000fc60000011446 */
[----:B------:R0:W-:Y:S04]  /*a190*/  STL [R1+0x630], R78 ;  /* 0x0006304e01007387 */ /* 0x0001e80000100800 */
[----:B------:R1:W-:Y:S01]  /*a1a0*/  STL [R1+0x604], R77 ;  /* 0x0006044d01007387 */ /* 0x0003e20000100800 */
[----:B0-----:R-:W-:Y:S02]  /*a1b0*/  IADD3 R78, P2, R70, UR12, RZ ;  /* 0x0000000c464e7c10 */ /* 0x001fe4000ff5e0ff */
[----:B------:R-:W-:Y:S02]  /*a1c0*/  SHF.R.S32.HI R70, RZ, 0x1f, R69 ;  /* 0x0000001fff467819 */ /* 0x000fe40000011445 */
[----:B-1----:R-:W-:Y:S01]  /*a1d0*/  IADD3.X R77, R76, UR13, RZ, P6, !PT ;  /* 0x0000000d4c4d7c10 */ /* 0x002fe2000b7fe4ff */
[----:B------:R0:W-:Y:S01]  /*a1e0*/  STL [R1+0x638], R78 ;  /* 0x0006384e01007387 */ /* 0x0001e20000100800 */
[----:B------:R-:W-:-:S02]  /*a1f0*/  IADD3 R76, P6, R69, UR12, RZ ;  /* 0x0000000c454c7c10 */ /* 0x000fc4000ffde0ff */
[----:B------:R-:W-:Y:S01]  /*a200*/  IADD3.X R71, R71, UR13, RZ, P2, !PT ;  /* 0x0000000d47477c10 */ /* 0x000fe200097fe4ff */
[----:B------:R-:W-:Y:S01]  /*a210*/  STL [R1+0x60c], R77 ;  /* 0x00060c4d01007387 */ /* 0x000fe20000100800 */
[----:B------:R-:W-:-:S03]  /*a220*/  SHF.R.S32.HI R69, RZ, 0x1f, R68 ;  /* 0x0000001fff457819 */ /* 0x000fc60000011444 */
[----:B------:R1:W-:Y:S01]  /*a230*/  STL [R1+0x640], R76 ;  /* 0x0006404c01007387 */ /* 0x0003e20000100800 */
[----:B0-----:R-:W-:-:S03]  /*a240*/  CS2R R78, SRZ ;  /* 0x00000000004e7805 */ /* 0x001fc6000001ff00 */
[----:B------:R0:W-:Y:S01]  /*a250*/  STL [R1+0x614], R75 ;  /* 0x0006144b01007387 */ /* 0x0001e20000100800 */
[----:B-1----:R-:W-:Y:S02]  /*a260*/  IADD3 R76, P5, R68, UR12, RZ ;  /* 0x0000000c444c7c10 */ /* 0x002fe4000ffbe0ff */
[----:B------:R-:W-:Y:S02]  /*a270*/  SHF.R.S32.HI R68, RZ, 0x1f, R67 ;  /* 0x0000001fff447819 */ /* 0x000fe40000011443 */
[----:B0-----:R-:W-:Y:S01]  /*a280*/  IADD3.X R75, R74, UR13, RZ, P1, !PT ;  /* 0x0000000d4a4b7c10 */ /* 0x001fe20008ffe4ff */
[----:B------:R0:W-:Y:S01]  /*a290*/  STL [R1+0x648], R76 ;  /* 0x0006484c01007387 */ /* 0x0001e20000100800 */
[----:B------:R-:W-:Y:S02]  /*a2a0*/  IADD3 R74, P1, R67, UR12, RZ ;  /* 0x0000000c434a7c10 */ /* 0x000fe4000ff3e0ff */
        /* <DEDUP_REMOVED lines=295> */
[----:B------:R-:W-:Y:S01]  /*b520*/  STL [R1+0x7f8], R21 ;  /* 0x0007f81501007387 */ /* 0x000fe20000100800 */
[----:B------:R-:W-:Y:S02]  /*b530*/  IADD3 R19, P1, R18, UR12, RZ ;  /* 0x0000000c12137c10 */ /* 0x000fe4000ff3e0ff */
[----:B------:R-:W-:Y:S01]  /*b540*/  IADD3.X R9, R9, UR13, RZ, P5, !PT ;  /* 0x0000000d09097c10 */ /* 0x000fe2000affe4ff */
[----:B------:R-:W-:Y:S01]  /*b550*/  STL [R1+0x7cc], R20 ;  /* 0x0007cc1401007387 */ /* 0x000fe20000100800 */
[----:B------:R-:W-:-:S03]  /*b560*/  SHF.R.S32.HI R18, RZ, 0x1f, R16 ;  /* 0x0000001fff127819 */ /* 0x000fc60000011410 */
[----:B------:R0:W-:Y:S04]  /*b570*/  STL [R1+0x800], R19 ;  /* 0x0008001301007387 */ /* 0x0001e80000100800 */
[----:B------:R1:W-:Y:S01]  /*b580*/  STL [R1+0x7d4], R17 ;  /* 0x0007d41101007387 */ /* 0x0003e20000100800 */
[----:B0-----:R-:W-:Y:S02]  /*b590*/  IADD3 R19, P4, R16, UR12, RZ ;  /* 0x0000000c10137c10 */ /* 0x001fe4000ff9e0ff */
[----:B------:R-:W-:Y:S02]  /*b5a0*/  SHF.R.S32.HI R16, RZ, 0x1f, R14 ;  /* 0x0000001fff107819 */ /* 0x000fe4000001140e */
[----:B-1----:R-:W-:Y:S01]  /*b5b0*/  IADD3.X R17, R15, UR13, RZ, P3, !PT ;  /* 0x0000000d0f117c10 */ /* 0x002fe20009ffe4ff */
[----:B------:R-:W-:Y:S01]  /*b5c0*/  STL [R1+0x808], R19 ;  /* 0x0008081301007387 */ /* 0x000fe20000100800 */
[----:B------:R-:W-:-:S02]  /*b5d0*/  IADD3 R15, P3, R14, UR12, RZ ;  /* 0x0000000c0e0f7c10 */ /* 0x000fc4000ff7e0ff */
[----:B------:R-:W-:Y:S01]  /*b5e0*/  SHF.R.S32.HI R14, RZ, 0x1f, R12 ;  /* 0x0000001fff0e7819 */ /* 0x000fe2000001140c */
[----:B------:R-:W-:Y:S04]  /*b5f0*/  STL [R1+0x7dc], R17 ;  /* 0x0007dc1101007387 */ /* 0x000fe80000100800 */
[----:B------:R0:W-:Y:S04]  /*b600*/  STL [R1+0x810], R15 ;  /* 0x0008100f01007387 */ /* 0x0001e80000100800 */
[----:B------:R1:W-:Y:S01]  /*b610*/  STL [R1+0x7e4], R13 ;  /* 0x0007e40d01007387 */ /* 0x0003e20000100800 */
[----:B0-----:R-:W-:-:S02]  /*b620*/  IADD3 R15, P2, R12, UR12, RZ ;  /* 0x0000000c0c0f7c10 */ /* 0x001fc4000ff5e0ff */
[----:B------:R-:W-:Y:S02]  /*b630*/  SHF.R.S32.HI R12, RZ, 0x1f, R10 ;  /* 0x0000001fff0c7819 */ /* 0x000fe4000001140a */
[----:B-1----:R-:W-:Y:S01]  /*b640*/  IADD3.X R13, R11, UR13, RZ, P6, !PT ;  /* 0x0000000d0b0d7c10 */ /* 0x002fe2000b7fe4ff */
[----:B------:R-:W-:Y:S01]  /*b650*/  STL [R1+0x818], R15 ;  /* 0x0008180f01007387 */ /* 0x000fe20000100800 */
[----:B------:R-:W-:Y:S02]  /*b660*/  IADD3 R11, P6, R10, UR12, RZ ;  /* 0x0000000c0a0b7c10 */ /* 0x000fe4000ffde0ff */
[----:B------:R-:W-:Y:S01]  /*b670*/  SHF.R.S32.HI R10, RZ, 0x1f, R8 ;  /* 0x0000001fff0a7819 */ /* 0x000fe20000011408 */
[----:B------:R-:W-:Y:S04]  /*b680*/  STL [R1+0x7ec], R13 ;  /* 0x0007ec0d01007387 */ /* 0x000fe80000100800 */
[----:B------:R0:W-:Y:S04]  /*b690*/  STL [R1+0x820], R11 ;  /* 0x0008200b01007387 */ /* 0x0001e80000100800 */
[----:B------:R1:W-:Y:S01]  /*b6a0*/  STL [R1+0x7f4], R9 ;  /* 0x0007f40901007387 */ /* 0x0003e20000100800 */
[----:B0-----:R-:W-:-:S02]  /*b6b0*/  IADD3 R11, P5, R8, UR12, RZ ;  /* 0x0000000c080b7c10 */ /* 0x001fc4000ffbe0ff */
[----:B------:R-:W-:Y:S02]  /*b6c0*/  SHF.R.S32.HI R8, RZ, 0x1f, R6 ;  /* 0x0000001fff087819 */ /* 0x000fe40000011406 */
[----:B-1----:R-:W-:Y:S01]  /*b6d0*/  IADD3.X R9, R7, UR13, RZ, P1, !PT ;  /* 0x0000000d07097c10 */ /* 0x002fe20008ffe4ff */
[----:B------:R0:W-:Y:S01]  /*b6e0*/  STL [R1+0x828], R11 ;  /* 0x0008280b01007387 */ /* 0x0001e20000100800 */
[----:B------:R-:W-:Y:S02]  /*b6f0*/  IADD3 R7, P1, R6, UR12, RZ ;  /* 0x0000000c06077c10 */ /* 0x000fe4000ff3e0ff */
[----:B------:R-:W-:Y:S01]  /*b700*/  SHF.R.S32.HI R6, RZ, 0x1f, R0 ;  /* 0x0000001fff067819 */ /* 0x000fe20000011400 */
[----:B------:R1:W-:Y:S04]  /*b710*/  STL [R1+0x7fc], R9 ;  /* 0x0007fc0901007387 */ /* 0x0003e80000100800 */
[----:B------:R2:W-:Y:S01]  /*b720*/  STL [R1+0x830], R7 ;  /* 0x0008300701007387 */ /* 0x0005e20000100800 */
[----:B0-----:R-:W-:-:S02]  /*b730*/  IADD3.X R11, R16, UR13, RZ, P3, !PT ;  /* 0x0000000d100b7c10 */ /* 0x001fc40009ffe4ff */
[----:B-1----:R-:W-:Y:S02]  /*b740*/  IADD3.X R9, R18, UR13, RZ, P4, !PT ;  /* 0x0000000d12097c10 */ /* 0x002fe4000a7fe4ff */
[----:B--2---:R-:W-:-:S03]  /*b750*/  IADD3 R7, P4, R0, UR12, RZ ;  /* 0x0000000c00077c10 */ /* 0x004fc6000ff9e0ff */
[----:B------:R0:W-:Y:S01]  /*b760*/  STL [R1+0x804], R9 ;  /* 0x0008040901007387 */ /* 0x0001e20000100800 */
[----:B------:R-:W-:-:S03]  /*b770*/  SHF.R.S32.HI R0, RZ, 0x1f, R5 ;  /* 0x0000001fff007819 */ /* 0x000fc60000011405 */
[----:B------:R1:W-:Y:S04]  /*b780*/  STL [R1+0x838], R7 ;  /* 0x0008380701007387 */ /* 0x0003e80000100800 */
[----:B------:R-:W-:Y:S01]  /*b790*/  STL [R1+0x80c], R11 ;  /* 0x00080c0b01007387 */ /* 0x000fe20000100800 */
[----:B0-----:R-:W-:Y:S01]  /*b7a0*/  IADD3 R9, P3, R5, UR12, RZ ;  /* 0x0000000c05097c10 */ /* 0x001fe2000ff7e0ff */
[----:B------:R-:W-:Y:S01]  /*b7b0*/  ULDC UR12, c[0x0][0x23c] ;  /* 0x00008f00000c7ab9 */ /* 0x000fe20000000800 */
[----:B------:R-:W-:Y:S01]  /*b7c0*/  IADD3.X R5, R12, UR13, RZ, P6, !PT ;  /* 0x0000000d0c057c10 */ /* 0x000fe2000b7fe4ff */
[----:B------:R-:W-:Y:S01]  /*b7d0*/  USHF.L.U32 UR24, UR12, 0x5, URZ ;  /* 0x000000050c187899 */ /* 0x000fe2000800063f */
[----:B-1----:R-:W-:Y:S01]  /*b7e0*/  IADD3.X R7, R14, UR13, RZ, P2, !PT ;  /* 0x0000000d0e077c10 */ /* 0x002fe200097fe4ff */
[----:B------:R0:W-:Y:S01]  /*b7f0*/  STL [R1+0x840], R9 ;  /* 0x0008400901007387 */ /* 0x0001e20000100800 */
[----:B------:R-:W-:Y:S01]  /*b800*/  IADD3.X R0, R0, UR13, RZ, P3, !PT ;  /* 0x0000000d00007c10 */ /* 0x000fe20009ffe4ff */
[----:B------:R-:W-:-:S02]  /*b810*/  USHF.R.S32.HI UR25, URZ, 0x1f, UR24 ;  /* 0x0000001f3f197899 */ /* 0x000fc40008011418 */
[----:B------:R1:W-:Y:S04]  /*b820*/  STL [R1+0x814], R7 ;  /* 0x0008140701007387 */ /* 0x0003e80000100800 */
[----:B------:R2:W-:Y:S01]  /*b830*/  STL [R1+0x81c], R5 ;  /* 0x00081c0501007387 */ /* 0x0005e20000100800 */
[----:B0-----:R-:W-:Y:S02]  /*b840*/  IADD3.X R9, R10, UR13, RZ, P5, !PT ;  /* 0x0000000d0a097c10 */ /* 0x001fe4000affe4ff */
[----:B-1----:R-:W-:-:S03]  /*b850*/  IADD3.X R7, R8, UR13, RZ, P1, !PT ;  /* 0x0000000d08077c10 */ /* 0x002fc60008ffe4ff */
[----:B------:R-:W-:Y:S01]  /*b860*/  STL [R1+0x824], R9 ;  /* 0x0008240901007387 */ /* 0x000fe20000100800 */
[----:B------:R-:W-:Y:S02]  /*b870*/  LOP3.LUT R8, R152, 0x10, RZ, 0x3c, !PT ;  /* 0x0000001098087812 */ /* 0x000fe400078e3cff */
[----:B--2---:R-:W-:Y:S01]  /*b880*/  IADD3.X R5, R6, UR13, RZ, P4, !PT ;  /* 0x0000000d06057c10 */ /* 0x004fe2000a7fe4ff */
[----:B------:R0:W-:Y:S01]  /*b890*/  STL [R1+0x82c], R7 ;  /* 0x00082c0701007387 */ /* 0x0001e20000100800 */
[----:B------:R-:W-:Y:S01]  /*b8a0*/  LOP3.LUT R6, R153, 0x1f, RZ, 0xc0, !PT ;  /* 0x0000001f99067812 */ /* 0x000fe200078ec0ff */
[----:B------:R-:W-:Y:S02]  /*b8b0*/  ULDC UR13, c[0x0][0x230] ;  /* 0x00008c00000d7ab9 */ /* 0x000fe40000000800 */
[----:B------:R1:W-:Y:S04]  /*b8c0*/  STL [R1+0x834], R5 ;  /* 0x0008340501007387 */ /* 0x0003e80000100800 */
[----:B------:R2:W-:Y:S01]  /*b8d0*/  STL [R1+0x83c], R0 ;  /* 0x00083c0001007387 */ /* 0x0005e20000100800 */
[----:B0-----:R-:W-:-:S03]  /*b8e0*/  LOP3.LUT R7, R196, 0x10, RZ, 0x3c, !PT ;  /* 0x00000010c4077812 */ /* 0x001fc600078e3cff */
[----:B------:R-:W-:Y:S01]  /*b8f0*/  STL [R1+0x400], RZ ;  /* 0x000400ff01007387 */ /* 0x000fe20000100800 */
[----:B-1----:R-:W-:Y:S01]  /*b900*/  IMAD R5, R6, UR12, RZ ;  /* 0x0000000c06057c24 */ /* 0x002fe2000f8e02ff */
[----:B------:R-:W-:Y:S02]  /*b910*/  UMOV UR12, UR8 ;  /* 0x00000008000c7c82 */ /* 0x000fe40008000000 */
[----:B------:R-:W-:Y:S01]  /*b920*/  STL [R1+0x404], RZ ;  /* 0x000404ff01007387 */ /* 0x000fe20000100800 */
[----:B--2---:R-:W-:Y:S01]  /*b930*/  IADD3.X R0, R22, UR14, RZ, P0, !PT ;  /* 0x0000000e16007c10 */ /* 0x004fe200087fe4ff */
[----:B------:R-:W-:Y:S02]  /*b940*/  UMOV UR14, UR6 ;  /* 0x00000006000e7c82 */ /* 0x000fe40008000000 */
[----:B------:R-:W-:Y:S01]  /*b950*/  STL [R1+0x408], RZ ;  /* 0x000408ff01007387 */ /* 0x000fe20000100800 */
[----:B------:R-:W-:-:S03]  /*b960*/  SHF.R.S32.HI R197, RZ, 0x1f, R5 ;  /* 0x0000001fffc57819 */ /* 0x000fc60000011405 */
[----:B------:R-:W-:Y:S04]  /*b970*/  STL [R1+0x40c], RZ ;  /* 0x00040cff01007387 */ /* 0x000fe80000100800 */
        /* <DEDUP_REMOVED lines=252> */
[----:B------:R-:W-:Y:S04]  /*c940*/  STL [R1], RZ ;  /* 0x000000ff01007387 */ /* 0x000fe80000100800 */
        /* <DEDUP_REMOVED lines=127> */
[----:B------:R0:W-:Y:S04]  /*d140*/  STL [R1+0x924], R0 ;  /* 0x0009240001007387 */ /* 0x0001e80000100800 */
[----:B------:R1:W-:Y:S01]  /*d150*/  STL [R1+0x9b4], R8 ;  /* 0x0009b40801007387 */ /* 0x0003e20000100800 */
[----:B0-----:R-:W-:Y:S01]  /*d160*/  IMAD.U32 R0, RZ, RZ, UR13 ;  /* 0x0000000dff007e24 */ /* 0x001fe2000f8e00ff */
[----:B------:R-:W-:-:S06]  /*d170*/  UMOV UR13, 0xc0000010 ;  /* 0xc0000010000d7882 */ /* 0x000fcc0000000000 */
.L_x_1:
[----:B------:R0:W-:Y:S01]  /*d180*/  STL [R1+0x12d0], R217 ;  /* 0x0012d0d901007387 */ /* 0x0001e20000100800 */
[----:B------:R-:W-:Y:S02]  /*d190*/  ISETP.GT.AND P1, PT, R0, 0x1, PT ;  /* 0x000000010000780c */ /* 0x000fe40003f24270 */
[----:B-1----:R-:W-:Y:S01]  /*d1a0*/  IADD3 R8, P0, R3, UR4, RZ ;  /* 0x0000000403087c10 */ /* 0x002fe2000ff1e0ff */
[----:B------:R1:W-:Y:S01]  /*d1b0*/  STL [R1+0x12cc], R216 ;  /* 0x0012ccd801007387 */ /* 0x0003e20000100800 */
[----:B------:R-:W-:-:S03]  /*d1c0*/  PRMT R169, RZ, 0x7610, R169 ;  /* 0x00007610ffa97816 */ /* 0x000fc600000000a9 */
[----:B------:R2:W-:Y:S01]  /*d1d0*/  STL [R1+0x12c8], R213 ;  /* 0x0012c8d501007387 */ /* 0x0005e20000100800 */
[----:B0-----:R-:W0:Y:S01]  /*d1e0*/  LDC R217, c[0x0][0x238] ;  /* 0x00008e00ffd97b82 */ /* 0x001e220000000800 */
[----:B------:R-:W-:Y:S02]  /*d1f0*/  PRMT R168, RZ, 0x7610, R168 ;  /* 0x00007610ffa87816 */ /* 0x000fe400000000a8 */
[----:B------:R-:W-:Y:S01]  /*d200*/  STL [R1+0x12c4], R212 ;  /* 0x0012c4d401007387 */ /* 0x000fe20000100800 */
[----:B------:R-:W-:Y:S02]  /*d210*/  PRMT R167, RZ, 0x7610, R167 ;  /* 0x00007610ffa77816 */ /* 0x000fe400000000a7 */
[----:B------:R-:W-:Y:S01]  /*d220*/  PRMT R166, RZ, 0x7610, R166 ;  /* 0x00007610ffa67816 */ /* 0x000fe200000000a6 */
[----:B------:R-:W-:Y:S01]  /*d230*/  STL [R1+0x12c0], R209 ;  /* 0x0012c0d101007387 */ /* 0x000fe20000100800 */
[----:B-1----:R-:W2:Y:S01]  /*d240*/  LDC R216, c[0x0][0x238] ;  /* 0x00008e00ffd87b82 */ /* 0x002ea20000000800 */
[----:B------:R-:W-:-:S02]  /*d250*/  PRMT R165, RZ, 0x7610, R165 ;  /* 0x00007610ffa57816 */ /* 0x000fc400000000a5 */
[----:B------:R-:W-:Y:S04]  /*d260*/  STL [R1+0x12bc], R208 ;  /* 0x0012bcd001007387 */ /* 0x000fe80000100800 */
[----:B------:R-:W-:Y:S04]  /*d270*/  STL [R1+0x12b8], R205 ;  /* 0x0012b8cd01007387 */ /* 0x000fe80000100800 */
[----:B------:R-:W-:Y:S04]  /*d280*/  STL [R1+0x12b4], R204 ;  /* 0x0012b4cc01007387 */ /* 0x000fe80000100800 */
[----:B------:R-:W-:Y:S01]  /*d290*/  STL [R1+0x12b0], R199 ;  /* 0x0012b0c701007387 */ /* 0x000fe20000100800 */
[----:B0-----:R-:W-:-:S03]  /*d2a0*/  LEA.HI.X.SX32 R9, R217, R2, 0x1, P0 ;  /* 0x00000002d9097211 */ /* 0x001fc600000f0eff */
[----:B------:R-:W-:Y:S04]  /*d2b0*/  STL [R1+0x1038], R133 ;  /* 0x0010388501007387 */ /* 0x000fe80000100800 */
[----:B------:R0:W3:Y:S01]  /*d2c0*/  @P1 LDG.E.U8 R169, desc[UR32][R8.64] ;  /* 0x0000002008a91981 */ /* 0x0000e2000c1e1100 */
[----:B--2---:R-:W-:Y:S02]  /*d2d0*/  IMAD.SHL.U32 R213, R216, 0x2, RZ ;  /* 0x00000002d8d57824 */ /* 0x004fe400078e00ff */
[----:B------:R-:W1:Y:S01]  /*d2e0*/  LDC R216, c[0x0][0x238] ;  /* 0x00008e00ffd87b82 */ /* 0x000e620000000800 */
[----:B------:R-:W-:Y:S01]  /*d2f0*/  STL [R1+0x1034], R134 ;  /* 0x0010348601007387 */ /* 0x000fe20000100800 */
[----:B------:R-:W-:-:S03]  /*d300*/  ISETP.GT.AND P1, PT, R0, 0x2, PT ;  /* 0x000000020000780c */ /* 0x000fc60003f24270 */
[----:B------:R-:W-:Y:S01]  /*d310*/  STL [R1+0x1030], R135 ;  /* 0x0010308701007387 */ /* 0x000fe20000100800 */
[----:B0-----:R-:W-:-:S03]  /*d320*/  IADD3 R8, P0, R213, R3, RZ ;  /* 0x00000003d5087210 */ /* 0x001fc60007f1e0ff */
[----:B------:R-:W-:Y:S01]  /*d330*/  STL [R1+0x102c], R136 ;  /* 0x00102c8801007387 */ /* 0x000fe20000100800 */
[----:B------:R-:W-:-:S03]  /*d340*/  LEA.HI.X.SX32 R9, R213, R2, 0x1, P0 ;  /* 0x00000002d5097211 */ /* 0x000fc600000f0eff */
[----:B------:R-:W-:Y:S04]  /*d350*/  STL [R1+0x1028], R137 ;  /* 0x0010288901007387 */ /* 0x000fe80000100800 */
[----:B------:R0:W2:Y:S01]  /*d360*/  @P1 LDG.E.U8 R168, desc[UR32][R8.64] ;  /* 0x0000002008a81981 */ /* 0x0000a2000c1e1100 */
[----:B-1----:R-:W-:-:S03]  /*d370*/  IMAD R213, R216, 0x3, RZ ;  /* 0x00000003d8d57824 */ /* 0x002fc600078e02ff */
[----:B------:R-:W-:Y:S01]  /*d380*/  STL [R1+0x1024], R138 ;  /* 0x0010248a01007387 */ /* 0x000fe20000100800 */
[----:B------:R-:W1:Y:S01]  /*d390*/  LDC R216, c[0x0][0x238] ;  /* 0x00008e00ffd87b82 */ /* 0x000e620000000800 */
[C---:B0-----:R-:W-:Y:S02]  /*d3a0*/  IADD3 R8, P0, R213.reuse, R3, RZ ;  /* 0x00000003d5087210 */ /* 0x041fe40007f1e0ff */
[----:B------:R-:W-:Y:S02]  /*d3b0*/  STL [R1+0x1020], R139 ;  /* 0x0010208b01007387 */ /* 0x000fe40000100800 */
[----:B------:R-:W-:Y:S02]  /*d3c0*/  LEA.HI.X.SX32 R9, R213, R2, 0x1, P0 ;  /* 0x00000002d5097211 */ /* 0x000fe400000f0eff */
[----:B------:R-:W-:Y:S01]  /*d3d0*/  STL [R1+0x101c], R140 ;  /* 0x00101c8c01007387 */ /* 0x000fe20000100800 */
[----:B------:R-:W-:-:S03]  /*d3e0*/  ISETP.GT.AND P1, PT, R0, 0x3, PT ;  /* 0x000000030000780c */ /* 0x000fc60003f24270 */
[----:B------:R-:W-:Y:S04]  /*d3f0*/  STL [R1+0x1018], R141 ;  /* 0x0010188d01007387 */ /* 0x000fe80000100800 */
[----:B------:R-:W-:Y:S04]  /*d400*/  STL [R1+0x1014], R142 ;  /* 0x0010148e01007387 */ /* 0x000fe80000100800 */
[----:B------:R-:W-:Y:S01]  /*d410*/  STL [R1+0x1010], R143 ;  /* 0x0010108f01007387 */ /* 0x000fe20000100800 */
[----:B-1----:R-:W-:-:S03]  /*d420*/  IMAD.SHL.U32 R213, R216, 0x4, RZ ;  /* 0x00000004d8d57824 */ /* 0x002fc600078e00ff */
[----:B------:R0:W4:Y:S01]  /*d430*/  @P1 LDG.E.U8 R167, desc[UR32][R8.64] ;  /* 0x0000002008a71981 */ /* 0x000122000c1e1100 */
[----:B------:R-:W1:Y:S03]  /*d440*/  LDC R216, c[0x0][0x238] ;  /* 0x00008e00ffd87b82 */ /* 0x000e660000000800 */
[----:B------:R-:W-:Y:S01]  /*d450*/  STL [R1+0x100c], R144 ;  /* 0x00100c9001007387 */ /* 0x000fe20000100800 */
[----:B0-----:R-:W-:-:S03]  /*d460*/  IADD3 R8, P0, R213, R3, RZ ;  /* 0x00000003d5087210 */ /* 0x001fc60007f1e0ff */
[----:B------:R-:W-:Y:S01]  /*d470*/  STL [R1+0x1008], R145 ;  /* 0x0010089101007387 */ /* 0x000fe20000100800 */
[----:B------:R-:W-:-:S03]  /*d480*/  LEA.HI.X.SX32 R9, R213, R2, 0x1, P0 ;  /* 0x00000002d5097211 */ /* 0x000fc600000f0eff */
[----:B------:R-:W-:Y:S01]  /*d490*/  STL [R1+0x1004], R146 ;  /* 0x0010049201007387 */ /* 0x000fe20000100800 */
[----:B------:R-:W-:-:S03]  /*d4a0*/  ISETP.GT.AND P1, PT, R0, 0x4, PT ;  /* 0x000000040000780c */ /* 0x000fc60003f24270 */
[----:B------:R-:W-:Y:S04]  /*d4b0*/  STL [R1+0x1000], R147 ;  /* 0x0010009301007387 */ /* 0x000fe80000100800 */
[----:B------:R-:W-:Y:S01]  /*d4c0*/  STL [R1+0xffc], R148 ;  /* 0x000ffc9401007387 */ /* 0x000fe20000100800 */
[----:B-1----:R-:W-:Y:S02]  /*d4d0*/  IMAD R213, R216, 0x5, RZ ;  /* 0x00000005d8d57824 */ /* 0x002fe400078e02ff */
[----:B------:R-:W0:Y:S01]  /*d4e0*/  LDC R216, c[0x0][0x238] ;  /* 0x00008e00ffd87b82 */ /* 0x000e220000000800 */
[----:B------:R-:W-:Y:S04]  /*d4f0*/  STL [R1+0xff8], R149 ;  /* 0x000ff89501007387 */ /* 0x000fe80000100800 */
[----:B------:R1:W3:Y:S01]  /*d500*/  @P1 LDG.E.U8 R166, desc[UR32][R8.64] ;  /* 0x0000002008a61981 */ /* 0x0002e2000c1e1100 */
[----:B------:R-:W-:-:S03]  /*d510*/  PRMT R164, RZ, 0x7610, R164 ;  /* 0x00007610ffa47816 */ /* 0x000fc600000000a4 */
[----:B------:R-:W-:Y:S01]  /*d520*/  STL [R1+0xff4], R150 ;  /* 0x000ff49601007387 */ /* 0x000fe20000100800 */
[----:B-1----:R-:W-:-:S03]  /*d530*/  IADD3 R8, P0, R213, R3, RZ ;  /* 0x00000003d5087210 */ /* 0x002fc60007f1e0ff */
[----:B------:R-:W-:Y:S01]  /*d540*/  STL [R1+0xff0], R151 ;  /* 0x000ff09701007387 */ /* 0x000fe20000100800 */
[----:B------:R-:W-:-:S03]  /*d550*/  LEA.HI.X.SX32 R9, R213, R2, 0x1, P0 ;  /* 0x00000002d5097211 */ /* 0x000fc600000f0eff */
[----:B-----5:R1:W-:Y:S01]  /*d560*/  STL [R1+0xf40], R4 ;  /* 0x000f400401007387 */ /* 0x0203e20000100800 */
[----:B0-----:R-:W-:Y:S02]  /*d570*/  IMAD R213, R216, 0x6, RZ ;  /* 0x00000006d8d57824 */ /* 0x001fe400078e02ff */
[----:B------:R-:W0:Y:S01]  /*d580*/  LDC R216, c[0x0][0x238] ;  /* 0x00008e00ffd87b82 */ /* 0x000e220000000800 */
[----:B------:R-:W-:-:S13]  /*d590*/  ISETP.GT.AND P1, PT, R0, 0x5, PT ;  /* 0x000000050000780c */ /* 0x000fda0003f24270 */
[----:B------:R1:W3:Y:S02]  /*d5a0*/  @P1 LDG.E.U8 R165, desc[UR32][R8.64] ;  /* 0x0000002008a51981 */ /* 0x0002e4000c1e1100 */
[----:B-1----:R-:W-:-:S04]  /*d5b0*/  IADD3 R8, P0, R213, R3, RZ ;  /* 0x00000003d5087210 */ /* 0x002fc80007f1e0ff */
[----:B------:R-:W-:Y:S01]  /*d5c0*/  LEA.HI.X.SX32 R9, R213, R2, 0x1, P0 ;  /* 0x00000002d5097211 */ /* 0x000fe200000f0eff */
[----:B0-----:R-:W-:Y:S02]  /*d5d0*/  IMAD R213, R216, 0x7, RZ ;  /* 0x00000007d8d57824 */ /* 0x001fe400078e02ff */
[----:B------:R-:W0:Y:S01]  /*d5e0*/  LDC R216, c[0x0][0x238] ;  /* 0x00008e00ffd87b82 */ /* 0x000e220000000800 */
[----:B------:R-:W-:Y:S02]  /*d5f0*/  ISETP.GT.AND P1, PT, R0, 0x6, PT ;  /* 0x000000060000780c */ /* 0x000fe40003f24270 */
[----:B------:R-:W-:-:S11]  /*d600*/  PRMT R163, RZ, 0x7610, R163 ;  /* 0x00007610ffa37816 */ /* 0x000fd600000000a3 */
[----:B------:R1:W3:Y:S01]  /*d610*/  @P1 LDG.E.U8 R164, desc[UR32][R8.64] ;  /* 0x0000002008a41981 */ /* 0x0002e2000c1e1100 */
[----:B------:R-:W-:Y:S01]  /*d620*/  ISETP.GT.AND P1, PT, R0, 0x7, PT ;  /* 0x000000070000780c */ /* 0x000fe20003f24270 */
[----:B0-----:R-:W-:Y:S02]  /*d630*/  IMAD.SHL.U32 R4, R216, 0x8, RZ ;  /* 0x00000008d8047824 */ /* 0x001fe400078e00ff */
[----:B------:R-:W0:Y:S01]  /*d640*/  LDC R216, c[0x0][0x238] ;  /* 0x00008e00ffd87b82 */ /* 0x000e220000000800 */
[----:B-1----:R-:W-:-:S04]  /*d650*/  IADD3 R8, P0, R213, R3, RZ ;  /* 0x00000003d5087210 */ /* 0x002fc80007f1e0ff */
[----:B------:R-:W-:-:S05]  /*d660*/  LEA.HI.X.SX32 R9, R213, R2, 0x1, P0 ;  /* 0x00000002d5097211 */ /* 0x000fca00000f0eff */
[----:B------:R1:W3:Y:S02]  /*d670*/  @P1 LDG.E.U8 R163, desc[UR32][R8.64] ;  /* 0x0000002008a31981 */ /* 0x0002e4000c1e1100 */
[----:B-1----:R-:W-:-:S04]  /*d680*/  IADD3 R8, P0, R4, R3, RZ ;  /* 0x0000000304087210 */ /* 0x002fc80007f1e0ff */
[----:B------:R-:W-:Y:S01]  /*d690*/  LEA.HI.X.SX32 R9, R4, R2, 0x1, P0 ;  /* 0x0000000204097211 */ /* 0x000fe200000f0eff */
[----:B0-----:R-:W-:Y:S02]  /*d6a0*/  IMAD R4, R216, 0x9, RZ ;  /* 0x00000009d8047824 */ /* 0x001fe400078e02ff */
[----:B------:R-:W0:Y:S01]  /*d6b0*/  LDC R216, c[0x0][0x238] ;  /* 0x00008e00ffd87b82 */ /* 0x000e220000000800 */
[----:B------:R-:W-:Y:S02]  /*d6c0*/  ISETP.GT.AND P1, PT, R0, 0x8, PT ;  /* 0x000000080000780c */ /* 0x000fe40003f24270 */
[----:B------:R-:W-:-:S11]  /*d6d0*/  PRMT R162, RZ, 0x7610, R162 ;  /* 0x00007610ffa27816 */ /* 0x000fd600000000a2 */
        /* <DEDUP_REMOVED lines=45> */
[----:B0-----:R-:W-:Y:S02]  /*d9b0*/  IMAD.SHL.U32 R4, R216, 0x10, RZ ;  /* 0x00000010d8047824 */ /* 0x001fe400078e00ff */
        /* <DEDUP_REMOVED lines=85> */
[C---:B------:R-:W-:Y:S02]  /*df10*/  ISETP.GT.AND P1, PT, R0.reuse, 0x1b, PT ;  /* 0x0000001b0000780c */ /* 0x040fe40003f24270 */
[----:B------:R-:W-:Y:S02]  /*df20*/  PRMT R16, RZ, 0x7610, R16 ;  /* 0x00007610ff107816 */ /* 0x000fe40000000010 */
[C---:B------:R-:W-:Y:S02]  /*df30*/  ISETP.GT.AND P2, PT, R0.reuse, 0x1c, PT ;  /* 0x0000001c0000780c */ /* 0x040fe40003f44270 */
[----:B------:R-:W-:-:S07]  /*df40*/  ISETP.GT.AND P0, PT, R0, RZ, PT ;  /* 0x000000ff0000720c */ /* 0x000fce0003f04270 */
[----:B------:R1:W3:Y:S01]  /*df50*/  @P1 LDG.E.U8 R16, desc[UR32][R8.64] ;  /* 0x0000002008101981 */ /* 0x0002e2000c1e1100 */
[----:B------:R-:W-:Y:S02]  /*df60*/  PRMT R15, RZ, 0x7610, R15 ;  /* 0x00007610ff0f7816 */ /* 0x000fe4000000000f */
[----:B-1----:R-:W-:-:S04]  /*df70*/  IADD3 R8, P1, R4, R3, RZ ;  /* 0x0000000304087210 */ /* 0x002fc80007f3e0ff */
[----:B------:R-:W-:Y:S01]  /*df80*/  LEA.HI.X.SX32 R9, R4, R2, 0x1, P1 ;  /* 0x0000000204097211 */ /* 0x000fe200008f0eff */
[----:B0-----:R-:W-:Y:S02]  /*df90*/  IMAD R4, R216, 0x1d, RZ ;  /* 0x0000001dd8047824 */ /* 0x001fe400078e02ff */
[----:B------:R-:W0:Y:S01]  /*dfa0*/  LDC R216, c[0x0][0x238] ;  /* 0x00008e00ffd87b82 */ /* 0x000e220000000800 */
[----:B------:R-:W-:Y:S01]  /*dfb0*/  PRMT R10, RZ, 0x7610, R10 ;  /* 0x00007610ff0a7816 */ /* 0x000fe2000000000a */
[----:B------:R1:W3:Y:S01]  /*dfc0*/  @P2 LDG.E.U8 R15, desc[UR32][R8.64] ;  /* 0x00000020080f2981 */ /* 0x0002e2000c1e1100 */
[----:B------:R-:W-:Y:S01]  /*dfd0*/  ISETP.GT.AND P1, PT, R0, 0x1d, PT ;  /* 0x0000001d0000780c */ /* 0x000fe20003f24270 */
[----:B-1----:R-:W-:Y:S02]  /*dfe0*/  @P0 IMAD.MOV.U32 R8, RZ, RZ, R3 ;  /* 0x000000ffff080224 */ /* 0x002fe400078e0003 */
[----:B------:R-:W-:Y:S01]  /*dff0*/  @P0 IMAD.MOV.U32 R9, RZ, RZ, R2 ;  /* 0x000000ffff090224 */ /* 0x000fe200078e0002 */
[----:B------:R-:W-:-:S04]  /*e000*/  PRMT R14, RZ, 0x7610, R14 ;  /* 0x00007610ff0e7816 */ /* 0x000fc8000000000e */
[----:B------:R1:W3:Y:S02]  /*e010*/  @P0 LDG.E.U8 R10, desc[UR32][R8.64] ;  /* 0x00000020080a0981 */ /* 0x0002e4000c1e1100 */
[----:B-1----:R-:W-:-:S04]  /*e020*/  IADD3 R8, P0, R4, R3, RZ ;  /* 0x0000000304087210 */ /* 0x002fc80007f1e0ff */
[----:B------:R-:W-:Y:S01]  /*e030*/  LEA.HI.X.SX32 R9, R4, R2, 0x1, P0 ;  /* 0x0000000204097211 */ /* 0x000fe200000f0eff */
[----:B0-----:R-:W-:-:S04]  /*e040*/  IMAD R4, R216, 0x1e, RZ ;  /* 0x0000001ed8047824 */ /* 0x001fc800078e02ff */
[----:B------:R0:W3:Y:S01]  /*e050*/  @P1 LDG.E.U8 R14, desc[UR32][R8.64] ;  /* 0x00000020080e1981 */ /* 0x0000e2000c1e1100 */
[----:B------:R-:W-:Y:S02]  /*e060*/  ISETP.GT.AND P1, PT, R0, 0x1e, PT ;  /* 0x0000001e0000780c */ /* 0x000fe40003f24270 */
[----:B------:R-:W-:Y:S02]  /*e070*/  PRMT R13, RZ, 0x7610, R13 ;  /* 0x00007610ff0d7816 */ /* 0x000fe4000000000d */
[----:B0-----:R-:W-:-:S04]  /*e080*/  IADD3 R8, P0, R4, R3, RZ ;  /* 0x0000000304087210 */ /* 0x001fc80007f1e0ff */
[----:B------:R-:W-:Y:S01]  /*e090*/  LEA.HI.X.SX32 R9, R4, R2, 0x1, P0 ;  /* 0x0000000204097211 */ /* 0x000fe200000f0eff */
[----:B------:R-:W-:-:S04]  /*e0a0*/  IMAD R4, R217, 0x1f, RZ ;  /* 0x0000001fd9047824 */ /* 0x000fc800078e02ff */
[----:B------:R0:W3:Y:S01]  /*e0b0*/  @P1 LDG.E.U8 R13, desc[UR32][R8.64] ;  /* 0x00000020080d1981 */ /* 0x0000e2000c1e1100 */
[----:B------:R-:W-:Y:S02]  /*e0c0*/  ISETP.GT.AND P1, PT, R0, 0x1f, PT ;  /* 0x0000001f0000780c */ /* 0x000fe40003f24270 */
[----:B------:R-:W-:Y:S02]  /*e0d0*/  PRMT R12, RZ, 0x7610, R12 ;  /* 0x00007610ff0c7816 */ /* 0x000fe4000000000c */
[----:B0-----:R-:W-:-:S04]  /*e0e0*/  IADD3 R8, P0, R4, R3, RZ ;  /* 0x0000000304087210 */ /* 0x001fc80007f1e0ff */
[----:B------:R-:W-:-:S05]  /*e0f0*/  LEA.HI.X.SX32 R9, R4, R2, 0x1, P0 ;  /* 0x0000000204097211 */ /* 0x000fca00000f0eff */
[----:B------:R0:W3:Y:S04]  /*e100*/  @P1 LDG.E.U8 R12, desc[UR32][R8.64] ;  /* 0x00000020080c1981 */ /* 0x0000e8000c1e1100 */
[----:B------:R-:W-:Y:S04]  /*e110*/  STL [R1+0xf54], R3 ;  /* 0x000f540301007387 */ /* 0x000fe80000100800 */
[----:B------:R1:W-:Y:S04]  /*e120*/  STL [R1+0xf48], R2 ;  /* 0x000f480201007387 */ /* 0x0003e80000100800 */
[----:B------:R-:W3:Y:S01]  /*e130*/  LDL R133, [R1+0x928] ;  /* 0x0009280001857983 */ /* 0x000ee20000100800 */
[----:B------:R-:W2:Y:S03]  /*e140*/  S2R R217, SR_TID.X ;  /* 0x0000000000d97919 */ /* 0x000ea60000002100 */
[----:B-1----:R-:W3:Y:S04]  /*e150*/  LDL R2, [R1+0x9b4] ;  /* 0x0009b40001027983 */ /* 0x002ee80000100800 */
[----:B------:R-:W3:Y:S04]  /*e160*/  LDL R137, [R1+0x918] ;  /* 0x0009180001897983 */ /* 0x000ee80000100800 */
[----:B------:R-:W3:Y:S04]  /*e170*/  LDL R136, [R1+0x914] ;  /* 0x0009140001887983 */ /* 0x000ee80000100800 */
[----:B------:R-:W3:Y:S01]  /*e180*/  LDL R135, [R1+0x908] ;  /* 0x0009080001877983 */ /* 0x000ee20000100800 */
[----:B--2---:R-:W-:Y:S01]  /*e190*/  SHF.R.S32.HI R3, RZ, 0x2, R217 ;  /* 0x00000002ff037819 */ /* 0x004fe200000114d9 */
[----:B------:R-:W-:-:S03]  /*e1a0*/  IMAD.SHL.U32 R4, R217, 0x20, RZ ;  /* 0x00000020d9047824 */ /* 0x000fc600078e00ff */
[----:B------:R-:W-:-:S04]  /*e1b0*/  SGXT R3, R3, 0x1 ;  /* 0x000000010303781a */ /* 0x000fc80000000200 */
[----:B------:R-:W-:-:S04]  /*e1c0*/  LOP3.LUT R3, R3, 0x90, RZ, 0xc0, !PT ;  /* 0x0000009003037812 */ /* 0x000fc800078ec0ff */
[----:B------:R-:W-:Y:S02]  /*e1d0*/  LOP3.LUT R3, R3, 0xf60, R4, 0xf8, !PT ;  /* 0x00000f6003037812 */ /* 0x000fe400078ef804 */
[----:B------:R-:W2:Y:S01]  /*e1e0*/  LDL.LU R4, [R1+0x924] ;  /* 0x0009240001047983 */ /* 0x000ea20000300800 */
[----:B------:R-:W-:Y:S02]  /*e1f0*/  LOP3.LUT R168, R168, 0xffff, RZ, 0xc0, !PT ;  /* 0x0000ffffa8a87812 */ /* 0x000fe400078ec0ff */
[----:B----4-:R-:W-:Y:S01]  /*e200*/  LOP3.LUT R167, R167, 0xffff, RZ, 0xc0, !PT ;  /* 0x0000ffffa7a77812 */ /* 0x010fe200078ec0ff */
[----:B------:R-:W4:Y:S01]  /*e210*/  LDL R134, [R1+0x8f8] ;  /* 0x0008f80001867983 */ /* 0x000f220000100800 */
[----:B---3--:R-:W-:Y:S02]  /*e220*/  LOP3.LUT R166, R166, 0xffff, RZ, 0xc0, !PT ;  /* 0x0000ffffa6a67812 */ /* 0x008fe400078ec0ff */
[----:B------:R-:W-:Y:S02]  /*e230*/  LOP3.LUT R165, R165, 0xffff, RZ, 0xc0, !PT ;  /* 0x0000ffffa5a57812 */ /* 0x000fe400078ec0ff */
[----:B------:R-:W-:-:S02]  /*e240*/  LOP3.LUT R164, R164, 0xffff, RZ, 0xc0, !PT ;  /* 0x0000ffffa4a47812 */ /* 0x000fc400078ec0ff */
[----:B------:R-:W-:Y:S02]  /*e250*/  LOP3.LUT R163, R163, 0xffff, RZ, 0xc0, !PT ;  /* 0x0000ffffa3a37812 */ /* 0x000fe400078ec0ff */
[----:B------:R-:W-:Y:S02]  /*e260*/  LOP3.LUT R162, R162, 0xffff, RZ, 0xc0, !PT ;  /* 0x0000ffffa2a27812 */ /* 0x000fe400078ec0ff */
[----:B------:R-:W-:Y:S02]  /*e270*/  LOP3.LUT R161, R161, 0xffff, RZ, 0xc0, !PT ;  /* 0x0000ffffa1a17812 */ /* 0x000fe400078ec0ff */
[----:B------:R-:W-:Y:S02]  /*e280*/  LOP3.LUT R160, R160, 0xffff, RZ, 0xc0, !PT ;  /* 0x0000ffffa0a07812 */ /* 0x000fe400078ec0ff */
[----:B------:R-:W-:Y:S02]  /*e290*/  LOP3.LUT R159, R159, 0xffff, RZ, 0xc0, !PT ;  /* 0x0000ffff9f9f7812 */ /* 0x000fe400078ec0ff */
[----:B------:R-:W-:-:S02]  /*e2a0*/  LOP3.LUT R158, R158, 0xffff, RZ, 0xc0, !PT ;  /* 0x0000ffff9e9e7812 */ /* 0x000fc400078ec0ff */
[----:B------:R-:W-:Y:S02]  /*e2b0*/  LOP3.LUT R157, R157, 0xffff, RZ, 0xc0, !PT ;  /* 0x0000ffff9d9d7812 */ /* 0x000fe400078ec0ff */
[----:B------:R-:W-:Y:S02]  /*e2c0*/  LOP3.LUT R156, R156, 0xffff, RZ, 0xc0, !PT ;  /* 0x0000ffff9c9c7812 */ /* 0x000fe400078ec0ff */
[----:B------:R-:W-:Y:S02]  /*e2d0*/  LOP3.LUT R11, R11, 0xffff, RZ, 0xc0, !PT ;  /* 0x0000ffff0b0b7812 */ /* 0x000fe400078ec0ff */
[----:B------:R-:W-:Y:S02]  /*e2e0*/  LOP3.LUT R169, R169, 0xffff, RZ, 0xc0, !PT ;  /* 0x0000ffffa9a97812 */ /* 0x000fe400078ec0ff */
[----:B------:R-:W-:Y:S02]  /*e2f0*/  PRMT R167, R168, 0x3340, R167 ;  /* 0x00003340a8a77816 */ /* 0x000fe400000000a7 */
[----:B------:R-:W-:-:S02]  /*e300*/  PRMT R165, R166, 0x3340, R165 ;  /* 0x00003340a6a57816 */ /* 0x000fc400000000a5 */
[----:B0-----:R-:W-:Y:S02]  /*e310*/  PRMT R9, R164, 0x3340, R163 ;  /* 0x00003340a4097816 */ /* 0x001fe400000000a3 */
[----:B------:R-:W-:Y:S02]  /*e320*/  PRMT R161, R162, 0x3340, R161 ;  /* 0x00003340a2a17816 */ /* 0x000fe400000000a1 */
[----:B------:R-:W-:Y:S02]  /*e330*/  PRMT R159, R160, 0x3340, R159 ;  /* 0x00003340a09f7816 */ /* 0x000fe4000000009f */
[----:B------:R-:W-:Y:S02]  /*e340*/  PRMT R157, R158, 0x3340, R157 ;  /* 0x000033409e9d7816 */ /* 0x000fe4000000009d */
[----:B------:R-:W-:Y:S02]  /*e350*/  PRMT R11, R156, 0x3340, R11 ;  /* 0x000033409c0b7816 */ /* 0x000fe4000000000b */
[----:B------:R-:W-:-:S02]  /*e360*/  PRMT R9, R165, 0x5410, R9 ;  /* 0x00005410a5097816 */ /* 0x000fc40000000009 */
[----:B------:R-:W-:Y:S02]  /*e370*/  PRMT R11, R157, 0x5410, R11 ;  /* 0x000054109d0b7816 */ /* 0x000fe4000000000b */
        /* <DEDUP_REMOVED lines=11> */
[----:B------:R-:W-:-:S04]  /*e430*/  LOP3.LUT R18, R18, 0xffff, RZ, 0xc0, !PT ;  /* 0x0000ffff12127812 */ /* 0x000fc800078ec0ff */
[----:B------:R-:W-:Y:S02]  /*e440*/  PRMT R18, R19, 0x3340, R18 ;  /* 0x0000334013127816 */ /* 0x000fe40000000012 */
[----:B------:R-:W-:Y:S02]  /*e450*/  LOP3.LUT R17, R17, 0xffff, RZ, 0xc0, !PT ;  /* 0x0000ffff11117812 */ /* 0x000fe400078ec0ff */
[----:B------:R-:W-:Y:S02]  /*e460*/  LOP3.LUT R16, R16, 0xffff, RZ, 0xc0, !PT ;  /* 0x0000ffff10107812 */ /* 0x000fe400078ec0ff */
[----:B------:R-:W-:Y:S02]  /*e470*/  LOP3.LUT R15, R15, 0xffff, RZ, 0xc0, !PT ;  /* 0x0000ffff0f0f7812 */ /* 0x000fe400078ec0ff */
[----:B------:R-:W-:-:S04]  /*e480*/  LOP3.LUT R10, R10, 0xffff, RZ, 0xc0, !PT ;  /* 0x0000ffff0a0a7812 */ /* 0x000fc800078ec0ff */
[----:B------:R-:W-:Y:S02]  /*e490*/  PRMT R8, R10, 0x3340, R169 ;  /* 0x000033400a087816 */ /* 0x000fe400000000a9 */
[----:B------:R-:W-:Y:S02]  /*e4a0*/  PRMT R10, R161, 0x5410, R159 ;  /* 0x00005410a10a7816 */ /* 0x000fe4000000009f */
[----:B------:R-:W-:Y:S01]  /*e4b0*/  PRMT R8, R8, 0x5410, R167 ;  /* 0x0000541008087816 */ /* 0x000fe200000000a7 */
[----:B------:R-:W-:Y:S01]  /*e4c0*/  BAR.SYNC.DEFER_BLOCKING 0x0 ;  /* 0x0000000000007b1d */ /* 0x000fe20000010000 */
[----:B------:R-:W-:-:S04]  /*e4d0*/  LOP3.LUT R14, R14, 0xffff, RZ, 0xc0, !PT ;  /* 0x0000ffff0e0e7812 */ /* 0x000fc800078ec0ff */
[----:B------:R-:W-:Y:S01]  /*e4e0*/  PRMT R14, R15, 0x3340, R14 ;  /* 0x000033400f0e7816 */ /* 0x000fe2000000000e */
[----:B------:R0:W-:Y:S01]  /*e4f0*/  STS.128 [R3+UR5+0x4000], R8 ;  /* 0x0040000803007988 */ /* 0x0001e20008000c05 */
[----:B------:R-:W-:Y:S02]  /*e500*/  LOP3.LUT R13, R13, 0xffff, RZ, 0xc0, !PT ;  /* 0x0000ffff0d0d7812 */ /* 0x000fe400078ec0ff */
[----:B0-----:R-:W-:Y:S01]  /*e510*/  PRMT R8, R153, 0x3340, R152 ;  /* 0x0000334099087816 */ /* 0x001fe20000000098 */
[----:B------:R-:W3:Y:S01]  /*e520*/  LDL R3, [R1+0x8f4] ;  /* 0x0008f40001037983 */ /* 0x000ee20000100800 */
[----:B------:R-:W-:Y:S02]  /*e530*/  PRMT R9, R21, 0x3340, R20 ;  /* 0x0000334015097816 */ /* 0x000fe40000000014 */
[----:B------:R-:W-:Y:S02]  /*e540*/  PRMT R10, R17, 0x3340, R16 ;  /* 0x00003340110a7816 */ /* 0x000fe40000000010 */
[----:B------:R-:W-:-:S04]  /*e550*/  LOP3.LUT R12, R12, 0xffff, RZ, 0xc0, !PT ;  /* 0x0000ffff0c0c7812 */ /* 0x000fc800078ec0ff */
[----:B------:R-:W-:Y:S02]  /*e560*/  PRMT R11, R13, 0x3340, R12 ;  /* 0x000033400d0b7816 */ /* 0x000fe4000000000c */
[----:B------:R-:W-:Y:S02]  /*e570*/  PRMT R8, R154, 0x5410, R8 ;  /* 0x000054109a087816 */ /* 0x000fe40000000008 */
[----:B------:R-:W-:Y:S02]  /*e580*/  PRMT R9, R22, 0x5410, R9 ;  /* 0x0000541016097816 */ /* 0x000fe40000000009 */
[----:B------:R-:W-:Y:S02]  /*e590*/  PRMT R10, R18, 0x5410, R10 ;  /* 0x00005410120a7816 */ /* 0x000fe4000000000a */
[----:B------:R-:W-:-:S05]  /*e5a0*/  PRMT R11, R14, 0x5410, R11 ;  /* 0x000054100e0b7816 */ /* 0x000fca000000000b */
[----:B------:R0:W-:Y:S04]  /*e5b0*/  STS.128 [R2+UR5+0x4000], R8 ;  /* 0x0040000802007988 */ /* 0x0001e80008000c05 */
[----:B0-----:R-:W4:Y:S01]  /*e5c0*/  LDL.LU R2, [R1+0x904] ;  /* 0x0009040001027983 */ /* 0x001f220000300800 */
[----:B------:R-:W-:Y:S02]  /*e5d0*/  IADD3 R8, P1, R5, R201, RZ ;  /* 0x000000c905087210 */ /* 0x000fe40007f3e0ff */
[----:B------:R-:W-:Y:S01]  /*e5e0*/  ISETP.GE.AND P0, PT, R6, R0, PT ;  /* 0x000000000600720c */ /* 0x000fe20003f06270 */
[----:B------:R0:W-:Y:S02]  /*e5f0*/  STL [R1+0xf44], R6 ;  /* 0x000f440601007387 */ /* 0x0001e40000100800 */
[----:B------:R-:W-:Y:S01]  /*e600*/  IMAD.X R9, R197, 0x1, R200, P1 ;  /* 0x00000001c5097824 */ /* 0x000fe200008e06c8 */
[----:B------:R-:W-:Y:S01]  /*e610*/  IADD3 R14, P1, R5, R133, RZ ;  /* 0x00000085050e7210 */ /* 0x000fe20007f3e0ff */
[----:B0-----:R-:W3:Y:S04]  /*e620*/  LDL.LU R6, [R1+0x91c] ;  /* 0x00091c0001067983 */ /* 0x001ee80000300800 */
[----:B------:R-:W3:Y:S04]  /*e630*/  LDL R133, [R1+0x8e8] ;  /* 0x0008e80001857983 */ /* 0x000ee80000100800 */
[----:B------:R-:W3:Y:S04]  /*e640*/  LDL R143, [R1+0x8e4] ;  /* 0x0008e400018f7983 */ /* 0x000ee80000100800 */
[----:B------:R-:W3:Y:S01]  /*e650*/  LDL R138, [R1+0x8d8] ;  /* 0x0008d800018a7983 */ /* 0x000ee20000100800 */
[----:B--2---:R-:W-:Y:S01]  /*e660*/  IMAD.X R15, R197, 0x1, R4, P1 ;  /* 0x00000001c50f7824 */ /* 0x004fe200008e0604 */
[----:B------:R-:W-:-:S02]  /*e670*/  IADD3 R12, P1, R5, R137, RZ ;  /* 0x00000089050c7210 */ /* 0x000fc40007f3e0ff */
[----:B------:R0:W-:Y:S04]  /*e680*/  STL [R1+0xf4c], R4 ;  /* 0x000f4c0401007387 */ /* 0x0001e80000100800 */
[----:B------:R-:W2:Y:S01]  /*e690*/  LDL R137, [R1+0x8d4] ;  /* 0x0008d40001897983 */ /* 0x000ea20000100800 */
[----:B------:R-:W-:-:S03]  /*e6a0*/  IMAD.X R13, R197, 0x1, R136, P1 ;  /* 0x00000001c50d7824 */ /* 0x000fc600008e0688 */
[----:B------:R-:W2:Y:S01]  /*e6b0*/  LDL R136, [R1+0x8c8] ;  /* 0x0008c80001887983 */ /* 0x000ea20000100800 */
[----:B------:R-:W-:-:S03]  /*e6c0*/  PRMT R198, RZ, 0x7610, R198 ;  /* 0x00007610ffc67816 */ /* 0x000fc600000000c6 */
[----:B------:R-:W2:Y:S04]  /*e6d0*/  LDL R142, [R1+0x8c4] ;  /* 0x0008c400018e7983 */ /* 0x000ea80000100800 */
[----:B------:R1:W2:Y:S04]  /*e6e0*/  @!P0 LDG.E.U8 R198, desc[UR32][R8.64] ;  /* 0x0000002008c68981 */ /* 0x0002a8000c1e1100 */
[----:B0-----:R-:W2:Y:S04]  /*e6f0*/  LDL.LU R4, [R1+0x8fc] ;  /* 0x0008fc0001047983 */ /* 0x001ea80000300800 */
[----:B------:R-:W2:Y:S01]  /*e700*/  LDL R141, [R1+0x8b4] ;  /* 0x0008b400018d7983 */ /* 0x000ea20000100800 */
[----:B-1----:R-:W-:-:S03]  /*e710*/  IADD3 R8, P1, R5, R135, RZ ;  /* 0x0000008705087210 */ /* 0x002fc60007f3e0ff */
[----:B------:R-:W2:Y:S01]  /*e720*/  LDL R135, [R1+0x8b8] ;  /* 0x0008b80001877983 */ /* 0x000ea20000100800 */
[----:B------:R-:W-:Y:S02]  /*e730*/  PRMT R19, RZ, 0x7610, R19 ;  /* 0x00007610ff137816 */ /* 0x000fe40000000013 */
[----:B------:R-:W-:Y:S01]  /*e740*/  PRMT R18, RZ, 0x7610, R18 ;  /* 0x00007610ff127816 */ /* 0x000fe20000000012 */
[----:B----4-:R-:W-:Y:S01]  /*e750*/  IMAD.X R9, R197, 0x1, R2, P1 ;  /* 0x00000001c5097824 */ /* 0x010fe200008e0602 */
[----:B------:R0:W-:Y:S04]  /*e760*/  STL [R1+0xf50], R2 ;  /* 0x000f500201007387 */ /* 0x0001e80000100800 */
[----:B------:R-:W4:Y:S04]  /*e770*/  LDL R140, [R1+0x8a8] ;  /* 0x0008a800018c7983 */ /* 0x000f280000100800 */
[----:B------:R1:W4:Y:S04]  /*e780*/  @!P0 LDG.E.U8 R19, desc[UR32][R8.64] ;  /* 0x0000002008138981 */ /* 0x000328000c1e1100 */
[----:B------:R-:W4:Y:S01]  /*e790*/  LDL R139, [R1+0x898] ;  /* 0x00089800018b7983 */ /* 0x000f220000100800 */
[----:B-1----:R-:W-:-:S03]  /*e7a0*/  IADD3 R8, P1, R5, R134, RZ ;  /* 0x0000008605087210 */ /* 0x002fc60007f3e0ff */
[----:B------:R-:W4:Y:S02]  /*e7b0*/  LDL R134, [R1+0x8a4] ;  /* 0x0008a40001867983 */ /* 0x000f240000100800 */
[----:B---3--:R-:W-:Y:S02]  /*e7c0*/  IMAD.X R9, R197, 0x1, R3, P1 ;  /* 0x00000001c5097824 */ /* 0x008fe400008e0603 */
[----:B------:R-:W3:Y:S04]  /*e7d0*/  LDL.LU R3, [R1+0x920] ;  /* 0x0009200001037983 */ /* 0x000ee80000300800 */
[----:B------:R1:W3:Y:S04]  /*e7e0*/  @!P0 LDG.E.U8 R18, desc[UR32][R8.64] ;  /* 0x0000002008128981 */ /* 0x0002e8000c1e1100 */
[----:B0-----:R-:W3:Y:S01]  /*e7f0*/  LDL.LU R2, [R1+0x8ec] ;  /* 0x0008ec0001027983 */ /* 0x001ee20000300800 */
[----:B------:R-:W-:-:S02]  /*e800*/  PRMT R17, RZ, 0x7610, R17 ;  /* 0x00007610ff117816 */ /* 0x000fc40000000011 */
[----:B------:R-:W-:Y:S01]  /*e810*/  PRMT R16, RZ, 0x7610, R16 ;  /* 0x00007610ff107816 */ /* 0x000fe20000000010 */
[----:B------:R-:W3:Y:S01]  /*e820*/  LDL R144, [R1+0x7d8] ;  /* 0x0007d80001907983 */ /* 0x000ee20000100800 */
[----:B-1----:R-:W-:-:S03]  /*e830*/  IADD3 R8, P1, R5, R133, RZ ;  /* 0x0000008505087210 */ /* 0x002fc60007f3e0ff */
[----:B------:R-:W3:Y:S02]  /*e840*/  LDL R133, [R1+0x894] ;  /* 0x0008940001857983 */ /* 0x000ee40000100800 */
[----:B------:R-:W-:Y:S02]  /*e850*/  IMAD.X R9, R197, 0x1, R143, P1 ;  /* 0x00000001c5097824 */ /* 0x000fe400008e068f */
[----:B------:R-:W3:Y:S04]  /*e860*/  LDL R143, [R1+0x888] ;  /* 0x00088800018f7983 */ /* 0x000ee80000100800 */
[----:B------:R0:W3:Y:S02]  /*e870*/  @!P0 LDG.E.U8 R17, desc[UR32][R8.64] ;  /* 0x0000002008118981 */ /* 0x0000e4000c1e1100 */
[----:B0-----:R-:W-:-:S02]  /*e880*/  IADD3 R8, P1, R5, R138, RZ ;  /* 0x0000008a05087210 */ /* 0x001fc40007f3e0ff */
[----:B------:R-:W3:Y:S03]  /*e890*/  LDL R138, [R1+0x884] ;  /* 0x00088400018a7983 */ /* 0x000ee60000100800 */
[----:B--2---:R-:W-:Y:S02]  /*e8a0*/  IMAD.X R9, R197, 0x1, R137, P1 ;  /* 0x00000001c5097824 */ /* 0x004fe400008e0689 */
[----:B------:R-:W2:Y:S01]  /*e8b0*/  LDL R137, [R1+0x878] ;  /* 0x0008780001897983 */ /* 0x000ea20000100800 */
[----:B------:R-:W-:-:S03]  /*e8c0*/  PRMT R21, RZ, 0x7610, R21 ;  /* 0x00007610ff157816 */ /* 0x000fc60000000015 */
[----:B------:R0:W2:Y:S04]  /*e8d0*/  @!P0 LDG.E.U8 R16, desc[UR32][R8.64] ;  /* 0x0000002008108981 */ /* 0x0000a8000c1e1100 */
[----:B------:R1:W2:Y:S01]  /*e8e0*/  @!P0 LDG.E.U8 R21, desc[UR32][R14.64] ;  /* 0x000000200e158981 */ /* 0x0002a2000c1e1100 */
[----:B0-----:R-:W-:-:S03]  /*e8f0*/  IADD3 R8, P1, R5, R136, RZ ;  /* 0x0000008805087210 */ /* 0x001fc60007f3e0ff */
[----:B------:R-:W2:Y:S01]  /*e900*/  LDL R136, [R1+0x874] ;  /* 0x0008740001887983 */ /* 0x000ea20000100800 */
[----:B-1----:R-:W-:Y:S01]  /*e910*/  PRMT R15, RZ, 0x7610, R15 ;  /* 0x00007610ff0f7816 */ /* 0x002fe2000000000f */
[----:B------:R-:W-:Y:S02]  /*e920*/  IMAD.X R9, R197, 0x1, R142, P1 ;  /* 0x00000001c5097824 */ /* 0x000fe400008e068e */
[----:B------:R-:W2:Y:S04]  /*e930*/  LDL R142, [R1+0x868] ;  /* 0x00086800018e7983 */ /* 0x000ea80000100800 */
[----:B------:R0:W2:Y:S01]  /*e940*/  @!P0 LDG.E.U8 R15, desc[UR32][R8.64] ;  /* 0x00000020080f8981 */ /* 0x0000a2000c1e1100 */
[----:B------:R-:W-:Y:S02]  /*e950*/  PRMT R14, RZ, 0x7610, R14 ;  /* 0x00007610ff0e7816 */ /* 0x000fe4000000000e */
[----:B0-----:R-:W-:-:S02]  /*e960*/  IADD3 R8, P1, R5, R135, RZ ;  /* 0x0000008705087210 */ /* 0x001fc40007f3e0ff */
[----:B------:R-:W2:Y:S03]  /*e970*/  LDL R135, [R1+0x864] ;  /* 0x0008640001877983 */ /* 0x000ea60000100800 */
[----:B------:R-:W-:Y:S02]  /*e980*/  IMAD.X R9, R197, 0x1, R141, P1 ;  /* 0x00000001c5097824 */ /* 0x000fe400008e068d */
[----:B------:R-:W2:Y:S01]  /*e990*/  LDL R141, [R1+0x858] ;  /* 0x00085800018d7983 */ /* 0x000ea20000100800 */
[----:B------:R-:W-:-:S03]  /*e9a0*/  PRMT R20, RZ, 0x7610, R20 ;  /* 0x00007610ff147816 */ /* 0x000fc60000000014 */
[----:B------:R-:W2:Y:S04]  /*e9b0*/  @!P0 LDG.E.U8 R14, desc[UR32][R8.64] ;  /* 0x00000020080e8981 */ /* 0x000ea8000c1e1100 */
[----:B------:R0:W2:Y:S02]  /*e9c0*/  @!P0 LDG.E.U8 R20, desc[UR32][R12.64] ;  /* 0x000000200c148981 */ /* 0x0000a4000c1e1100 */
[----:B0-----:R-:W-:Y:S02]  /*e9d0*/  PRMT R13, RZ, 0x7610, R13 ;  /* 0x00007610ff0d7816 */ /* 0x001fe4000000000d */
[----:B----4-:R-:W-:Y:S02]  /*e9e0*/  IADD3 R8, P1, R5, R140, RZ ;  /* 0x0000008c05087210 */ /* 0x010fe40007f3e0ff */
[----:B------:R-:W4:Y:S03]  /*e9f0*/  LDL R140, [R1+0x854] ;  /* 0x00085400018c7983 */ /* 0x000f260000100800 */
[----:B------:R-:W-:-:S02]  /*ea00*/  IMAD.X R9, R197, 0x1, R134, P1 ;  /* 0x00000001c5097824 */ /* 0x000fc400008e0686 */
[----:B------:R-:W4:Y:S04]  /*ea10*/  LDL R134, [R1+0x848] ;  /* 0x0008480001867983 */ /* 0x000f280000100800 */
[----:B------:R0:W4:Y:S02]  /*ea20*/  @!P0 LDG.E.U8 R13, desc[UR32][R8.64] ;  /* 0x00000020080d8981 */ /* 0x000124000c1e1100 */
[----:B0-----:R-:W-:Y:S02]  /*ea30*/  IADD3 R8, P1, R5, R139, RZ ;  /* 0x0000008b05087210 */ /* 0x001fe40007f3e0ff */
[----:B------:R-:W4:Y:S03]  /*ea40*/  LDL R139, [R1+0x844] ;  /* 0x00084400018b7983 */ /* 0x000f260000100800 */
[----:B---3--:R-:W-:-:S02]  /*ea50*/  IMAD.X R9, R197, 0x1, R133, P1 ;  /* 0x00000001c5097824 */ /* 0x008fc400008e0685 */
[----:B------:R-:W3:Y:S01]  /*ea60*/  LDL R133, [R1+0x838] ;  /* 0x0008380001857983 */ /* 0x000ee20000100800 */
[----:B------:R-:W-:-:S06]  /*ea70*/  PRMT R12, RZ, 0x7610, R12 ;  /* 0x00007610ff0c7816 */ /* 0x000fcc000000000c */
[----:B------:R0:W3:Y:S01]  /*ea80*/  @!P0 LDG.E.U8 R12, desc[UR32][R8.64] ;  /* 0x00000020080c8981 */ /* 0x0000e2000c1e1100 */
[----:B------:R-:W-:Y:S02]  /*ea90*/  PRMT R11, RZ, 0x7610, R11 ;  /* 0x00007610ff0b7816 */ /* 0x000fe4000000000b */
[----:B0-----:R-:W-:Y:S02]  /*eaa0*/  IADD3 R8, P1, R5, R143, RZ ;  /* 0x0000008f05087210 */ /* 0x001fe40007f3e0ff */
[----:B------:R-:W3:Y:S03]  /*eab0*/  LDL R143, [R1+0x834] ;  /* 0x00083400018f7983 */ /* 0x000ee60000100800 */
[----:B------:R-:W-:Y:S02]  /*eac0*/  IMAD.X R9, R197, 0x1, R138, P1 ;  /* 0x00000001c5097824 */ /* 0x000fe400008e068a */
[----:B------:R-:W3:Y:S04]  /*ead0*/  LDL R138, [R1+0x828] ;  /* 0x00082800018a7983 */ /* 0x000ee80000100800 */
[----:B------:R2:W3:Y:S01]  /*eae0*/  @!P0 LDG.E.U8 R11, desc[UR32][R8.64] ;  /* 0x00000020080b8981 */ /* 0x0004e2000c1e1100 */
[----:B------:R-:W-:-:S02]  /*eaf0*/  PRMT R10, RZ, 0x7610, R10 ;  /* 0x00007610ff0a7816 */ /* 0x000fc4000000000a */
[----:B--2---:R-:W-:Y:S02]  /*eb00*/  IADD3 R8, P1, R5, R137, RZ ;  /* 0x0000008905087210 */ /* 0x004fe40007f3e0ff */
[----:B------:R-:W2:Y:S03]  /*eb10*/  LDL R137, [R1+0x824] ;  /* 0x0008240001897983 */ /* 0x000ea60000100800 */
[----:B------:R-:W-:Y:S02]  /*eb20*/  IMAD.X R9, R197, 0x1, R136, P1 ;  /* 0x00000001c5097824 */ /* 0x000fe400008e0688 */
[----:B------:R-:W2:Y:S04]  /*eb30*/  LDL R136, [R1+0x818] ;  /* 0x0008180001887983 */ /* 0x000ea80000100800 */
[----:B------:R0:W2:Y:S01]  /*eb40*/  @!P0 LDG.E.U8 R10, desc[UR32][R8.64] ;  /* 0x00000020080a8981 */ /* 0x0000a2000c1e1100 */
[----:B------:R-:W-:-:S02]  /*eb50*/  PRMT R22, RZ, 0x7610, R22 ;  /* 0x00007610ff167816 */ /* 0x000fc40000000016 */
[----:B0-----:R-:W-:Y:S02]  /*eb60*/  IADD3 R8, P1, R5, R142, RZ ;  /* 0x0000008e05087210 */ /* 0x001fe40007f3e0ff */
[----:B------:R-:W2:Y:S03]  /*eb70*/  LDL R142, [R1+0x814] ;  /* 0x00081400018e7983 */ /* 0x000ea60000100800 */
[----:B------:R-:W-:Y:S02]  /*eb80*/  IMAD.X R9, R197, 0x1, R135, P1 ;  /* 0x00000001c5097824 */ /* 0x000fe400008e0687 */
[----:B------:R-:W2:Y:S04]  /*eb90*/  LDL R135, [R1+0x808] ;  /* 0x0008080001877983 */ /* 0x000ea80000100800 */
[----:B------:R0:W2:Y:S01]  /*eba0*/  @!P0 LDG.E.U8 R22, desc[UR32][R8.64] ;  /* 0x0000002008168981 */ /* 0x0000a2000c1e1100 */
[----:B------:R-:W-:-:S02]  /*ebb0*/  PRMT R23, RZ, 0x7610, R23 ;  /* 0x00007610ff177816 */ /* 0x000fc40000000017 */
[----:B0-----:R-:W-:Y:S02]  /*ebc0*/  IADD3 R8, P1, R5, R141, RZ ;  /* 0x0000008d05087210 */ /* 0x001fe40007f3e0ff */
[----:B------:R-:W2:Y:S01]  /*ebd0*/  LDL R141, [R1+0x804] ;  /* 0x00080400018d7983 */ /* 0x000ea20000100800 */
[----:B------:R-:W-:Y:S02]  /*ebe0*/  PRMT R152, RZ, 0x7610, R152 ;  /* 0x00007610ff987816 */ /* 0x000fe40000000098 */
[----:B----4-:R-:W-:Y:S02]  /*ebf0*/  IMAD.X R9, R197, 0x1, R140, P1 ;  /* 0x00000001c5097824 */ /* 0x010fe400008e068c */
[----:B------:R-:W4:Y:S04]  /*ec00*/  LDL R140, [R1+0x7f8] ;  /* 0x0007f800018c7983 */ /* 0x000f280000100800 */
[----:B------:R0:W4:Y:S02]  /*ec10*/  @!P0 LDG.E.U8 R23, desc[UR32][R8.64] ;  /* 0x0000002008178981 */ /* 0x000124000c1e1100 */
[----:B0-----:R-:W-:-:S02]  /*ec20*/  IADD3 R8, P1, R5, R134, RZ ;  /* 0x0000008605087210 */ /* 0x001fc40007f3e0ff */
[----:B------:R-:W4:Y:S03]  /*ec30*/  LDL R134, [R1+0x7f4] ;  /* 0x0007f40001867983 */ /* 0x000f260000100800 */
[----:B------:R-:W-:Y:S02]  /*ec40*/  IMAD.X R9, R197, 0x1, R139, P1 ;  /* 0x00000001c5097824 */ /* 0x000fe400008e068b */
[----:B------:R-:W4:Y:S04]  /*ec50*/  LDL R139, [R1+0x7e8] ;  /* 0x0007e800018b7983 */ /* 0x000f280000100800 */
[----:B------:R3:W4:Y:S02]  /*ec60*/  @!P0 LDG.E.U8 R152, desc[UR32][R8.64] ;  /* 0x0000002008988981 */ /* 0x000724000c1e1100 */
[----:B---3--:R-:W-:-:S02]  /*ec70*/  IADD3 R8, P1, R5, R133, RZ ;  /* 0x0000008505087210 */ /* 0x008fc40007f3e0ff */
[----:B------:R-:W3:Y:S01]  /*ec80*/  LDL R133, [R1+0x7e4] ;  /* 0x0007e40001857983 */ /* 0x000ee20000100800 */
[----:B------:R-:W-:Y:S02]  /*ec90*/  PRMT R154, RZ, 0x7610, R154 ;  /* 0x00007610ff9a7816 */ /* 0x000fe4000000009a */
[----:B------:R-:W-:Y:S01]  /*eca0*/  IMAD.X R9, R197, 0x1, R143, P1 ;  /* 0x00000001c5097824 */ /* 0x000fe200008e068f */
[----:B------:R-:W-:Y:S01]  /*ecb0*/  PRMT R156, RZ, 0x7610, R156 ;  /* 0x00007610ff9c7816 */ /* 0x000fe2000000009c */
[----:B------:R-:W3:Y:S04]  /*ecc0*/  LDL R143, [R1+0x7b8] ;  /* 0x0007b800018f7983 */ /* 0x000ee80000100800 */
[----:B------:R0:W3:Y:S02]  /*ecd0*/  @!P0 LDG.E.U8 R154, desc[UR32][R8.64] ;  /* 0x00000020089a8981 */ /* 0x0000e4000c1e1100 */
[----:B0-----:R-:W-:-:S02]  /*ece0*/  IADD3 R8, P1, R5, R138, RZ ;  /* 0x0000008a05087210 */ /* 0x001fc40007f3e0ff */
[----:B------:R-:W3:Y:S03]  /*ecf0*/  LDL R138, [R1+0x7d4] ;  /* 0x0007d400018a7983 */ /* 0x000ee60000100800 */
[----:B--2---:R-:W-:Y:S02]  /*ed00*/  IMAD.X R9, R197, 0x1, R137, P1 ;  /* 0x00000001c5097824 */ /* 0x004fe400008e0689 */
[----:B------:R-:W2:Y:S04]  /*ed10*/  LDL R137, [R1+0x7c8] ;  /* 0x0007c80001897983 */ /* 0x000ea80000100800 */
[----:B------:R0:W2:Y:S01]  /*ed20*/  @!P0 LDG.E.U8 R156, desc[UR32][R8.64] ;  /* 0x00000020089c8981 */ /* 0x0000a2000c1e1100 */
[----:B------:R-:W-:-:S02]  /*ed30*/  PRMT R158, RZ, 0x7610, R158 ;  /* 0x00007610ff9e7816 */ /* 0x000fc4000000009e */
[----:B0-----:R-:W-:Y:S02]  /*ed40*/  IADD3 R8, P1, R5, R136, RZ ;  /* 0x0000008805087210 */ /* 0x001fe40007f3e0ff */
[----:B------:R-:W2:Y:S03]  /*ed50*/  LDL R136, [R1+0x7c4] ;  /* 0x0007c40001887983 */ /* 0x000ea60000100800 */
[----:B------:R-:W-:Y:S01]  /*ed60*/  IMAD.X R9, R197, 0x1, R142, P1 ;  /* 0x00000001c5097824 */ /* 0x000fe200008e068e */
[----:B------:R-:W-:Y:S01]  /*ed70*/  PRMT R160, RZ, 0x7610, R160 ;  /* 0x00007610ffa07816 */ /* 0x000fe200000000a0 */
[----:B------:R-:W2:Y:S04]  /*ed80*/  LDL R142, [R1+0x7a8] ;  /* 0x0007a800018e7983 */ /* 0x000ea80000100800 */
[----:B------:R0:W2:Y:S02]  /*ed90*/  @!P0 LDG.E.U8 R158, desc[UR32][R8.64] ;  /* 0x00000020089e8981 */ /* 0x0000a4000c1e1100 */
[----:B0-----:R-:W-:-:S02]  /*eda0*/  IADD3 R8, P1, R5, R135, RZ ;  /* 0x0000008705087210 */ /* 0x001fc40007f3e0ff */
[----:B------:R-:W2:Y:S03]  /*edb0*/  LDL R135, [R1+0x7b4] ;  /* 0x0007b40001877983 */ /* 0x000ea60000100800 */
[----:B------:R-:W-:Y:S02]  /*edc0*/  IMAD.X R9, R197, 0x1, R141, P1 ;  /* 0x00000001c5097824 */ /* 0x000fe400008e068d */
[----:B------:R-:W2:Y:S04]  /*edd0*/  LDL R141, [R1+0x7a4] ;  /* 0x0007a400018d7983 */ /* 0x000ea80000100800 */
[----:B------:R4:W2:Y:S01]  /*ede0*/  @!P0 LDG.E.U8 R160, desc[UR32][R8.64] ;  /* 0x0000002008a08981 */ /* 0x0008a2000c1e1100 */
[----:B------:R-:W-:-:S02]  /*edf0*/  PRMT R162, RZ, 0x7610, R162 ;  /* 0x00007610ffa27816 */ /* 0x000fc400000000a2 */
[----:B----4-:R-:W-:Y:S02]  /*ee00*/  IADD3 R8, P1, R5, R140, RZ ;  /* 0x0000008c05087210 */ /* 0x010fe40007f3e0ff */
[----:B------:R-:W4:Y:S03]  /*ee10*/  LDL R140, [R1+0x794] ;  /* 0x00079400018c7983 */ /* 0x000f260000100800 */
[----:B------:R-:W-:Y:S02]  /*ee20*/  IMAD.X R9, R197, 0x1, R134, P1 ;  /* 0x00000001c5097824 */ /* 0x000fe400008e0686 */
[----:B------:R-:W4:Y:S04]  /*ee30*/  LDL R134, [R1+0x798] ;  /* 0x0007980001867983 */ /* 0x000f280000100800 */
[----:B------:R0:W4:Y:S02]  /*ee40*/  @!P0 LDG.E.U8 R162, desc[UR32][R8.64] ;  /* 0x0000002008a28981 */ /* 0x000124000c1e1100 */
[----:B0-----:R-:W-:-:S02]  /*ee50*/  IADD3 R8, P1, R5, R139, RZ ;  /* 0x0000008b05087210 */ /* 0x001fc40007f3e0ff */
[----:B------:R-:W4:Y:S03]  /*ee60*/  LDL R139, [R1+0x788] ;  /* 0x00078800018b7983 */ /* 0x000f260000100800 */
[----:B---3--:R-:W-:Y:S02]  /*ee70*/  IMAD.X R9, R197, 0x1, R133, P1 ;  /* 0x00000001c5097824 */ /* 0x008fe400008e0685 */
[----:B------:R-:W3:Y:S01]  /*ee80*/  LDL R133, [R1+0x784] ;  /* 0x0007840001857983 */ /* 0x000ee20000100800 */
[----:B------:R-:W-:-:S06]  /*ee90*/  PRMT R164, RZ, 0x7610, R164 ;  /* 0x00007610ffa47816 */ /* 0x000fcc00000000a4 */
[----:B------:R0:W3:Y:S01]  /*eea0*/  @!P0 LDG.E.U8 R164, desc[UR32][R8.64] ;  /* 0x0000002008a48981 */ /* 0x0000e2000c1e1100 */
[----:B------:R-:W-:Y:S02]  /*eeb0*/  PRMT R166, RZ, 0x7610, R166 ;  /* 0x00007610ffa67816 */ /* 0x000fe400000000a6 */
[----:B0-----:R-:W-:Y:S02]  /*eec0*/  IADD3 R8, P1, R5, R144, RZ ;  /* 0x0000009005087210 */ /* 0x001fe40007f3e0ff */
[----:B------:R-:W-:Y:S01]  /*eed0*/  PRMT R168, RZ, 0x7610, R168 ;  /* 0x00007610ffa87816 */ /* 0x000fe200000000a8 */
[----:B------:R-:W3:Y:S02]  /*eee0*/  LDL R144, [R1+0x708] ;  /* 0x0007080001907983 */ /* 0x000ee40000100800 */
[----:B------:R-:W-:Y:S02]  /*eef0*/  IMAD.X R9, R197, 0x1, R138, P1 ;  /* 0x00000001c5097824 */ /* 0x000fe400008e068a */
[----:B------:R-:W3:Y:S04]  /*ef00*/  LDL R138, [R1+0x778] ;  /* 0x00077800018a7983 */ /* 0x000ee80000100800 */
[----:B------:R2:W3:Y:S02]  /*ef10*/  @!P0 LDG.E.U8 R166, desc[UR32][R8.64] ;  /* 0x0000002008a68981 */ /* 0x0004e4000c1e1100 */
[----:B--2---:R-:W-:-:S02]  /*ef20*/  IADD3 R8, P1, R5, R137, RZ ;  /* 0x0000008905087210 */ /* 0x004fc40007f3e0ff */
        /* <DEDUP_REMOVED lines=23> */
[----:B------:R-:W-:Y:S01]  /*f0a0*/  PRMT R186, RZ, 0x7610, R186 ;  /* 0x00007610ffba7816 */ /* 0x000fe200000000ba */
[----:B------:R-:W4:Y:S02]  /*f0b0*/  LDL R139, [R1+0x728] ;  /* 0x00072800018b7983 */ /* 0x000f240000100800 */
[----:B---3--:R-:W-:Y:S02]  /*f0c0*/  IMAD.X R9, R197, 0x1, R133, P1 ;  /* 0x00000001c5097824 */ /* 0x008fe400008e0685 */
[----:B------:R-:W3:Y:S04]  /*f0d0*/  LDL R133, [R1+0x734] ;  /* 0x0007340001857983 */ /* 0x000ee80000100800 */
[----:B------:R0:W3:Y:S01]  /*f0e0*/  @!P0 LDG.E.U8 R186, desc[UR32][R8.64] ;  /* 0x0000002008ba8981 */ /* 0x0000e2000c1e1100 */
[----:B------:R-:W-:-:S02]  /*f0f0*/  PRMT R185, RZ, 0x7610, R185 ;  /* 0x00007610ffb97816 */ /* 0x000fc400000000b9 */
[----:B------:R-:W-:Y:S02]  /*f100*/  PRMT R184, RZ, 0x7610, R184 ;  /* 0x00007610ffb87816 */ /* 0x000fe400000000b8 */
[----:B0-----:R-:W-:Y:S02]  /*f110*/  IADD3 R8, P1, R5, R138, RZ ;  /* 0x0000008a05087210 */ /* 0x001fe40007f3e0ff */
[----:B------:R-:W3:Y:S03]  /*f120*/  LDL R138, [R1+0x724] ;  /* 0x00072400018a7983 */ /* 0x000ee60000100800 */
[----:B--2---:R-:W-:Y:S02]  /*f130*/  IMAD.X R9, R197, 0x1, R137, P1 ;  /* 0x00000001c5097824 */ /* 0x004fe400008e0689 */
[----:B------:R-:W2:Y:S04]  /*f140*/  LDL R137, [R1+0x718] ;  /* 0x0007180001897983 */ /* 0x000ea80000100800 */
[----:B------:R0:W2:Y:S02]  /*f150*/  @!P0 LDG.E.U8 R185, desc[UR32][R8.64] ;  /* 0x0000002008b98981 */ /* 0x0000a4000c1e1100 */
[----:B0-----:R-:W-:-:S02]  /*f160*/  IADD3 R8, P1, R5, R136, RZ ;  /* 0x0000008805087210 */ /* 0x001fc40007f3e0ff */
[----:B------:R-:W2:Y:S03]  /*f170*/  LDL R136, [R1+0x714] ;  /* 0x0007140001887983 */ /* 0x000ea60000100800 */
[----:B------:R-:W-:Y:S02]  /*f180*/  IMAD.X R9, R197, 0x1, R143, P1 ;  /* 0x00000001c5097824 */ /* 0x000fe400008e068f */
[----:B------:R-:W2:Y:S04]  /*f190*/  LDL R143, [R1+0x6f8] ;  /* 0x0006f800018f7983 */ /* 0x000ea80000100800 */
[----:B------:R0:W2:Y:S02]  /*f1a0*/  @!P0 LDG.E.U8 R184, desc[UR32][R8.64] ;  /* 0x0000002008b88981 */ /* 0x0000a4000c1e1100 */
[----:B0-----:R-:W-:-:S02]  /*f1b0*/  IADD3 R8, P1, R5, R135, RZ ;  /* 0x0000008705087210 */ /* 0x001fc40007f3e0ff */
[----:B------:R-:W2:Y:S01]  /*f1c0*/  LDL R135, [R1+0x704] ;  /* 0x0007040001877983 */ /* 0x000ea20000100800 */
[----:B------:R-:W-:Y:S02]  /*f1d0*/  PRMT R183, RZ, 0x7610, R183 ;  /* 0x00007610ffb77816 */ /* 0x000fe400000000b7 */
[----:B------:R-:W-:Y:S02]  /*f1e0*/  IMAD.X R9, R197, 0x1, R142, P1 ;  /* 0x00000001c5097824 */ /* 0x000fe400008e068e */
[----:B------:R-:W2:Y:S04]  /*f1f0*/  LDL R142, [R1+0x6f4] ;  /* 0x0006f400018e7983 */ /* 0x000ea80000100800 */
[----:B------:R0:W2:Y:S01]  /*f200*/  @!P0 LDG.E.U8 R183, desc[UR32][R8.64] ;  /* 0x0000002008b78981 */ /* 0x0000a2000c1e1100 */
[----:B------:R-:W-:-:S02]  /*f210*/  PRMT R182, RZ, 0x7610, R182 ;  /* 0x00007610ffb67816 */ /* 0x000fc400000000b6 */
[----:B0-----:R-:W-:Y:S02]  /*f220*/  IADD3 R8, P1, R5, R141, RZ ;  /* 0x0000008d05087210 */ /* 0x001fe40007f3e0ff */
[----:B------:R-:W2:Y:S03]  /*f230*/  LDL R141, [R1+0x6e8] ;  /* 0x0006e800018d7983 */ /* 0x000ea60000100800 */
[----:B----4-:R-:W-:Y:S02]  /*f240*/  IMAD.X R9, R197, 0x1, R134, P1 ;  /* 0x00000001c5097824 */ /* 0x010fe400008e0686 */
        /* <DEDUP_REMOVED lines=12> */
[----:B------:R-:W-:Y:S01]  /*f310*/  IMAD.X R9, R197, 0x1, R138, P1 ;  /* 0x00000001c5097824 */ /* 0x000fe200008e068a */
[----:B------:R-:W-:Y:S01]  /*f320*/  PRMT R178, RZ, 0x7610, R178 ;  /* 0x00007610ffb27816 */ /* 0x000fe200000000b2 */
[----:B------:R-:W3:Y:S04]  /*f330*/  LDL R138, [R1+0x6c4] ;  /* 0x0006c400018a7983 */ /* 0x000ee80000100800 */
[----:B------:R2:W3:Y:S02]  /*f340*/  @!P0 LDG.E.U8 R180, desc[UR32][R8.64] ;  /* 0x0000002008b48981 */ /* 0x0004e4000c1e1100 */
[----:B--2---:R-:W-:-:S02]  /*f350*/  IADD3 R8, P1, R5, R137, RZ ;  /* 0x0000008905087210 */ /* 0x004fc40007f3e0ff */
[----:B------:R-:W-:Y:S01]  /*f360*/  PRMT R177, RZ, 0x7610, R177 ;  /* 0x00007610ffb17816 */ /* 0x000fe200000000b1 */
[----:B------:R-:W2:Y:S02]  /*f370*/  LDL R137, [R1+0x6b8] ;  /* 0x0006b80001897983 */ /* 0x000ea40000100800 */
[----:B------:R-:W-:Y:S02]  /*f380*/  IMAD.X R9, R197, 0x1, R136, P1 ;  /* 0x00000001c5097824 */ /* 0x000fe400008e0688 */
[----:B------:R-:W2:Y:S04]  /*f390*/  LDL R136, [R1+0x6b4] ;  /* 0x0006b40001887983 */ /* 0x000ea80000100800 */
[----:B------:R0:W2:Y:S02]  /*f3a0*/  @!P0 LDG.E.U8 R179, desc[UR32][R8.64] ;  /* 0x0000002008b38981 */ /* 0x0000a4000c1e1100 */
[----:B0-----:R-:W-:-:S05]  /*f3b0*/  IADD3 R8, P1, R5, R144, RZ ;  /* 0x0000009005087210 */ /* 0x001fca0007f3e0ff */
[----:B------:R-:W-:Y:S01]  /*f3c0*/  IMAD.X R9, R197, 0x1, R135, P1 ;  /* 0x00000001c5097824 */ /* 0x000fe200008e0687 */
[----:B------:R-:W-:Y:S01]  /*f3d0*/  PRMT R176, RZ, 0x7610, R176 ;  /* 0x00007610ffb07816 */ /* 0x000fe200000000b0 */
[----:B------:R-:W2:Y:S04]  /*f3e0*/  LDL R135, [R1+0x6a4] ;  /* 0x0006a40001877983 */ /* 0x000ea80000100800 */
[----:B------:R0:W2:Y:S02]  /*f3f0*/  @!P0 LDG.E.U8 R178, desc[UR32][R8.64] ;  /* 0x0000002008b28981 */ /* 0x0000a4000c1e1100 */
[----:B0-----:R-:W-:-:S05]  /*f400*/  IADD3 R8, P1, R5, R143, RZ ;  /* 0x0000008f05087210 */ /* 0x001fca0007f3e0ff */
[----:B------:R-:W-:-:S05]  /*f410*/  IMAD.X R9, R197, 0x1, R142, P1 ;  /* 0x00000001c5097824 */ /* 0x000fca00008e068e */
[----:B------:R0:W2:Y:S02]  /*f420*/  @!P0 LDG.E.U8 R177, desc[UR32][R8.64] ;  /* 0x0000002008b18981 */ /* 0x0000a4000c1e1100 */
[----:B0-----:R-:W-:-:S05]  /*f430*/  IADD3 R8, P1, R5, R141, RZ ;  /* 0x0000008d05087210 */ /* 0x001fca0007f3e0ff */
[----:B----4-:R-:W-:Y:S02]  /*f440*/  IMAD.X R9, R197, 0x1, R134, P1 ;  /* 0x00000001c5097824 */ /* 0x010fe400008e0686 */
[----:B------:R-:W4:Y:S04]  /*f450*/  LDL R134, [R1+0x694] ;  /* 0x0006940001867983 */ /* 0x000f280000100800 */
[----:B------:R-:W4:Y:S04]  /*f460*/  LDL.LU R150, [R1+0x6a8] ;  /* 0x0006a80001967983 */ /* 0x000f280000300800 */
[----:B------:R0:W4:Y:S02]  /*f470*/  @!P0 LDG.E.U8 R176, desc[UR32][R8.64] ;  /* 0x0000002008b08981 */ /* 0x000124000c1e1100 */
[----:B0-----:R-:W-:-:S05]  /*f480*/  IADD3 R8, P1, R5, R140, RZ ;  /* 0x0000008c05087210 */ /* 0x001fca0007f3e0ff */
[----:B---3--:R-:W-:Y:S02]  /*f490*/  IMAD.X R9, R197, 0x1, R133, P1 ;  /* 0x00000001c5097824 */ /* 0x008fe400008e0685 */
[----:B------:R-:W3:Y:S04]  /*f4a0*/  LDL R133, [R1+0x684] ;  /* 0x0006840001857983 */ /* 0x000ee80000100800 */
[----:B------:R-:W3:Y:S04]  /*f4b0*/  LDL.LU R147, [R1+0x698] ;  /* 0x0006980001937983 */ /* 0x000ee80000300800 */
[----:B------:R-:W3:Y:S01]  /*f4c0*/  LDL.LU R143, [R1+0x688] ;  /* 0x00068800018f7983 */ /* 0x000ee20000300800 */
[----:B------:R-:W-:-:S02]  /*f4d0*/  PRMT R175, RZ, 0x7610, R175 ;  /* 0x00007610ffaf7816 */ /* 0x000fc400000000af */
[----:B------:R-:W-:Y:S01]  /*f4e0*/  PRMT R173, RZ, 0x7610, R173 ;  /* 0x00007610ffad7816 */ /* 0x000fe200000000ad */
[----:B------:R-:W3:Y:S04]  /*f4f0*/  LDL.LU R151, [R1+0x674] ;  /* 0x0006740001977983 */ /* 0x000ee80000300800 */
[----:B------:R0:W3:Y:S01]  /*f500*/  @!P0 LDG.E.U8 R175, desc[UR32][R8.64] ;  /* 0x0000002008af8981 */ /* 0x0000e2000c1e1100 */
[----:B------:R-:W-:Y:S02]  /*f510*/  PRMT R171, RZ, 0x7610, R171 ;  /* 0x00007610ffab7816 */ /* 0x000fe400000000ab */
[----:B------:R-:W-:Y:S01]  /*f520*/  PRMT R169, RZ, 0x7610, R169 ;  /* 0x00007610ffa97816 */ /* 0x000fe200000000a9 */
[----:B------:R-:W3:Y:S01]  /*f530*/  LDL.LU R140, [R1+0x678] ;  /* 0x00067800018c7983 */ /* 0x000ee20000300800 */
[----:B------:R-:W-:-:S03]  /*f540*/  PRMT R167, RZ, 0x7610, R167 ;  /* 0x00007610ffa77816 */ /* 0x000fc600000000a7 */
[----:B------:R-:W3:Y:S01]  /*f550*/  LDL.LU R148, [R1+0x664] ;  /* 0x0006640001947983 */ /* 0x000ee20000300800 */
[----:B0-----:R-:W-:-:S05]  /*f560*/  IADD3 R8, P1, R5, R139, RZ ;  /* 0x0000008b05087210 */ /* 0x001fca0007f3e0ff */
[----:B------:R-:W-:-:S05]  /*f570*/  IMAD.X R9, R197, 0x1, R138, P1 ;  /* 0x00000001c5097824 */ /* 0x000fca00008e068a */
[----:B------:R2:W3:Y:S02]  /*f580*/  @!P0 LDG.E.U8 R173, desc[UR32][R8.64] ;  /* 0x0000002008ad8981 */ /* 0x0004e4000c1e1100 */
[----:B--2---:R-:W-:-:S05]  /*f590*/  IADD3 R8, P1, R5, R137, RZ ;  /* 0x0000008905087210 */ /* 0x004fca0007f3e0ff */
[----:B------:R-:W-:Y:S02]  /*f5a0*/  IMAD.X R9, R197, 0x1, R136, P1 ;  /* 0x00000001c5097824 */ /* 0x000fe400008e0688 */
[----:B------:R-:W2:Y:S04]  /*f5b0*/  LDL.LU R136, [R1+0x668] ;  /* 0x0006680001887983 */ /* 0x000ea80000300800 */
[----:B------:R4:W2:Y:S04]  /*f5c0*/  @!P0 LDG.E.U8 R171, desc[UR32][R8.64] ;  /* 0x0000002008ab8981 */ /* 0x0008a8000c1e1100 */
[----:B------:R-:W2:Y:S04]  /*f5d0*/  LDL.LU R144, [R1+0x654] ;  /* 0x0006540001907983 */ /* 0x000ea80000300800 */
[----:B------:R-:W2:Y:S04]  /*f5e0*/  LDL R146, [R1+0x910] ;  /* 0x0009100001927983 */ /* 0x000ea80000100800 */
[----:B------:R-:W2:Y:S04]  /*f5f0*/  LDL R145, [R1+0x90c] ;  /* 0x00090c0001917983 */ /* 0x000ea80000100800 */
[----:B------:R-:W2:Y:S04]  /*f600*/  LDL R139, [R1+0x8f0] ;  /* 0x0008f000018b7983 */ /* 0x000ea80000100800 */
[----:B------:R-:W2:Y:S04]  /*f610*/  LDL R138, [R1+0x8e0] ;  /* 0x0008e000018a7983 */ /* 0x000ea80000100800 */
[----:B------:R-:W2:Y:S01]  /*f620*/  LDL R142, [R1+0x8d0] ;  /* 0x0008d000018e7983 */ /* 0x000ea20000100800 */
[----:B----4-:R-:W-:-:S05]  /*f630*/  IADD3 R8, P1, R5, R150, RZ ;  /* 0x0000009605087210 */ /* 0x010fca0007f3e0ff */
[----:B------:R-:W-:Y:S02]  /*f640*/  IMAD.X R9, R197, 0x1, R135, P1 ;  /* 0x00000001c5097824 */ /* 0x000fe400008e0687 */
[----:B------:R-:W4:Y:S04]  /*f650*/  LDL R135, [R1+0x900] ;  /* 0x0009000001877983 */ /* 0x000f280000100800 */
[----:B------:R3:W4:Y:S04]  /*f660*/  @!P0 LDG.E.U8 R169, desc[UR32][R8.64] ;  /* 0x0000002008a98981 */ /* 0x000728000c1e1100 */
[----:B------:R-:W4:Y:S04]  /*f670*/  LDL.LU R217, [R1+0x608] ;  /* 0x0006080001d97983 */ /* 0x000f280000300800 */
[----:B------:R-:W4:Y:S04]  /*f680*/  LDL.LU R216, [R1+0x618] ;  /* 0x0006180001d87983 */ /* 0x000f280000300800 */
[----:B------:R-:W4:Y:S04]  /*f690*/  LDL.LU R213, [R1+0x628] ;  /* 0x0006280001d57983 */ /* 0x000f280000300800 */
[----:B------:R-:W4:Y:S04]  /*f6a0*/  LDL.LU R212, [R1+0x638] ;  /* 0x0006380001d47983 */ /* 0x000f280000300800 */
[----:B------:R-:W4:Y:S01]  /*f6b0*/  LDL.LU R208, [R1+0x604] ;  /* 0x0006040001d07983 */ /* 0x000f220000300800 */
[----:B---3--:R-:W-:-:S03]  /*f6c0*/  IADD3 R8, P1, R5, R147, RZ ;  /* 0x0000009305087210 */ /* 0x008fc60007f3e0ff */
[----:B------:R-:W3:Y:S02]  /*f6d0*/  LDL.LU R205, [R1+0x648] ;  /* 0x0006480001cd7983 */ /* 0x000ee40000300800 */
[----:B------:R-:W-:Y:S02]  /*f6e0*/  IMAD.X R9, R197, 0x1, R134, P1 ;  /* 0x00000001c5097824 */ /* 0x000fe400008e0686 */
[----:B------:R-:W4:Y:S04]  /*f6f0*/  LDL.LU R204, [R1+0x614] ;  /* 0x0006140001cc7983 */ /* 0x000f280000300800 */
[----:B------:R0:W4:Y:S02]  /*f700*/  @!P0 LDG.E.U8 R167, desc[UR32][R8.64] ;  /* 0x0000002008a78981 */ /* 0x000124000c1e1100 */
[----:B0-----:R-:W-:-:S05]  /*f710*/  IADD3 R8, P1, R5, R143, RZ ;  /* 0x0000008f05087210 */ /* 0x001fca0007f3e0ff */
[----:B------:R-:W-:Y:S02]  /*f720*/  IMAD.X R9, R197, 0x1, R133, P1 ;  /* 0x00000001c5097824 */ /* 0x000fe400008e0685 */
[----:B------:R-:W3:Y:S04]  /*f730*/  LDL.LU R133, [R1+0x658] ;  /* 0x0006580001857983 */ /* 0x000ee80000300800 */
[----:B------:R-:W4:Y:S04]  /*f740*/  LDL.LU R134, [R1+0x624] ;  /* 0x0006240001867983 */ /* 0x000f280000300800 */
[----:B------:R-:W4:Y:S04]  /*f750*/  LDL.LU R137, [R1+0x634] ;  /* 0x0006340001897983 */ /* 0x000f280000300800 */
[----:B------:R-:W4:Y:S01]  /*f760*/  LDL.LU R141, [R1+0x644] ;  /* 0x00064400018d7983 */ /* 0x000f220000300800 */
[----:B------:R-:W-:-:S06]  /*f770*/  PRMT R165, RZ, 0x7610, R165 ;  /* 0x00007610ffa57816 */ /* 0x000fcc00000000a5 */
[----:B------:R0:W4:Y:S01]  /*f780*/  @!P0 LDG.E.U8 R165, desc[UR32][R8.64] ;  /* 0x0000002008a58981 */ /* 0x000122000c1e1100 */
[----:B------:R-:W-:Y:S02]  /*f790*/  PRMT R163, RZ, 0x7610, R163 ;  /* 0x00007610ffa37816 */ /* 0x000fe400000000a3 */
[----:B0-----:R-:W-:-:S05]  /*f7a0*/  IADD3 R8, P1, R5, R140, RZ ;  /* 0x0000008c05087210 */ /* 0x001fca0007f3e0ff */
[----:B------:R-:W-:-:S05]  /*f7b0*/  IMAD.X R9, R197, 0x1, R151, P1 ;  /* 0x00000001c5097824 */ /* 0x000fca00008e0697 */
[----:B------:R2:W4:Y:S01]  /*f7c0*/  @!P0 LDG.E.U8 R163, desc[UR32][R8.64] ;  /* 0x0000002008a38981 */ /* 0x000522000c1e1100 */
[----:B------:R-:W-:Y:S02]  /*f7d0*/  PRMT R161, RZ, 0x7610, R161 ;  /* 0x00007610ffa17816 */ /* 0x000fe400000000a1 */
[----:B--2---:R-:W-:-:S05]  /*f7e0*/  IADD3 R8, P1, R5, R136, RZ ;  /* 0x0000008805087210 */ /* 0x004fca0007f3e0ff */
[----:B------:R-:W-:-:S05]  /*f7f0*/  IMAD.X R9, R197, 0x1, R148, P1 ;  /* 0x00000001c5097824 */ /* 0x000fca00008e0694 */
[----:B------:R3:W2:Y:S01]  /*f800*/  @!P0 LDG.E.U8 R161, desc[UR32][R8.64] ;  /* 0x0000002008a18981 */ /* 0x0006a2000c1e1100 */
[----:B------:R-:W-:Y:S02]  /*f810*/  PRMT R159, RZ, 0x7610, R159 ;  /* 0x00007610ff9f7816 */ /* 0x000fe4000000009f */
[----:B------:R-:W-:Y:S02]  /*f820*/  PRMT R157, RZ, 0x7610, R157 ;  /* 0x00007610ff9d7816 */ /* 0x000fe4000000009d */
[----:B------:R-:W-:Y:S02]  /*f830*/  PRMT R155, RZ, 0x7610, R155 ;  /* 0x00007610ff9b7816 */ /* 0x000fe4000000009b */
[----:B------:R-:W-:Y:S01]  /*f840*/  PRMT R153, RZ, 0x7610, R153 ;  /* 0x00007610ff997816 */ /* 0x000fe20000000099 */
[----:B------:R0:W-:Y:S02]  /*f850*/  STS.U8 [R196+UR5], R21 ;  /* 0x00000015c4007988 */ /* 0x0001e40008000005 */
[----:B0-----:R-:W-:-:S02]  /*f860*/  PRMT R21, RZ, 0x7610, R21 ;  /* 0x00007610ff157816 */ /* 0x001fc40000000015 */
[----:B------:R0:W-:Y:S02]  /*f870*/  STS.U8 [R196+UR5+0x100], R20 ;  /* 0x00010014c4007988 */ /* 0x0001e40008000005 */
[----:B0-----:R-:W-:Y:S02]  /*f880*/  PRMT R20, RZ, 0x7610, R20 ;  /* 0x00007610ff147816 */ /* 0x001fe40000000014 */
[----:B------:R0:W-:Y:S02]  /*f890*/  STS.U8 [R196+UR5+0x200], R19 ;  /* 0x00020013c4007988 */ /* 0x0001e40008000005 */
[----:B0-----:R-:W-:Y:S02]  /*f8a0*/  PRMT R19, RZ, 0x7610, R19 ;  /* 0x00007610ff137816 */ /* 0x001fe40000000013 */
[----:B------:R0:W-:Y:S02]  /*f8b0*/  STS.U8 [R196+UR5+0x300], R18 ;  /* 0x00030012c4007988 */ /* 0x0001e40008000005 */
        /* <DEDUP_REMOVED lines=9> */
[----:B------:R0:W-:Y:S01]  /*f950*/  STS.U8 [R196+UR5+0x800], R13 ;  /* 0x0008000dc4007988 */ /* 0x0001e20008000005 */
[----:B---3--:R-:W-:-:S05]  /*f960*/  IADD3 R8, P1, R5, R133, RZ ;  /* 0x0000008505087210 */ /* 0x008fca0007f3e0ff */
[----:B------:R-:W-:-:S05]  /*f970*/  IMAD.X R9, R197, 0x1, R144, P1 ;  /* 0x00000001c5097824 */ /* 0x000fca00008e0690 */
[----:B------:R1:W3:Y:S02]  /*f980*/  @!P0 LDG.E.U8 R159, desc[UR32][R8.64] ;  /* 0x00000020089f8981 */ /* 0x0002e4000c1e1100 */
[----:B-1----:R-:W-:-:S05]  /*f990*/  IADD3 R8, P1, R5, R205, RZ ;  /* 0x000000cd05087210 */ /* 0x002fca0007f3e0ff */
[----:B----4-:R-:W-:-:S05]  /*f9a0*/  IMAD.X R9, R197, 0x1, R141, P1 ;  /* 0x00000001c5097824 */ /* 0x010fca00008e068d */
[----:B------:R1:W4:Y:S02]  /*f9b0*/  @!P0 LDG.E.U8 R157, desc[UR32][R8.64] ;  /* 0x00000020089d8981 */ /* 0x000324000c1e1100 */
[----:B-1----:R-:W-:-:S05]  /*f9c0*/  IADD3 R8, P1, R5, R212, RZ ;  /* 0x000000d405087210 */ /* 0x002fca0007f3e0ff */
[----:B------:R-:W-:-:S05]  /*f9d0*/  IMAD.X R9, R197, 0x1, R137, P1 ;  /* 0x00000001c5097824 */ /* 0x000fca00008e0689 */
        /* <DEDUP_REMOVED lines=27> */
[----:B------:R1:W4:Y:S01]  /*fb90*/  @!P0 LDG.E.U8 R14, desc[UR32][R8.64] ;  /* 0x00000020080e8981 */ /* 0x000322000c1e1100 */
[----:B0-----:R-:W-:Y:S02]  /*fba0*/  PRMT R13, RZ, 0x7610, R13 ;  /* 0x00007610ff0d7816 */ /* 0x001fe4000000000d */
[----:B-1----:R-:W-:-:S05]  /*fbb0*/  IADD3 R8, P1, R5, R227, RZ ;  /* 0x000000e305087210 */ /* 0x002fca0007f3e0ff */
[----:B------:R-:W-:Y:S01]  /*fbc0*/  IMAD.X R9, R197, 0x1, R226, P1 ;  /* 0x00000001c5097824 */ /* 0x000fe200008e06e2 */
[----:B------:R0:W-:Y:S04]  /*fbd0*/  STS.U8 [R196+UR5+0x900], R12 ;  /* 0x0009000cc4007988 */ /* 0x0001e80008000005 */
        /* <DEDUP_REMOVED lines=28> */
[----:B------:R-:W-:-:S05]  /*fda0*/  IMAD.X R9, R197, 0x1, R202, P1 ;  /* 0x00000001c5097824 */ /* 0x000fca00008e06ca */
[----:B------:R0:W4:Y:S04]  /*fdb0*/  @!P0 LDG.E.U8 R152, desc[UR32][R8.64] ;  /* 0x0000002008988981 */ /* 0x000128000c1e1100 */
[----:B------:R-:W-:Y:S01]  /*fdc0*/  STL [R1+0xf5c], R3 ;  /* 0x000f5c0301007387 */ /* 0x000fe20000100800 */
[----:B0-----:R-:W-:-:S03]  /*fdd0*/  IADD3 R8, P1, R5, R3, RZ ;  /* 0x0000000305087210 */ /* 0x001fc60007f3e0ff */
[----:B------:R0:W-:Y:S02]  /*fde0*/  STL [R1+0xf58], R6 ;  /* 0x000f580601007387 */ /* 0x0001e40000100800 */
[----:B------:R-:W-:Y:S02]  /*fdf0*/  IMAD.X R9, R197, 0x1, R6, P1 ;  /* 0x00000001c5097824 */ /* 0x000fe400008e0606 */
[----:B0-----:R-:W2:Y:S04]  /*fe00*/  LDL.LU R6, [R1+0x8dc] ;  /* 0x0008dc0001067983 */ /* 0x001ea80000300800 */
[----:B------:R0:W-:Y:S01]  /*fe10*/  STS.U8 [R196+UR5+0x1300], R162 ;  /* 0x001300a2c4007988 */ /* 0x0001e20008000005 */
[----:B------:R-:W-:-:S03]  /*fe20*/  PRMT R195, RZ, 0x7610, R195 ;  /* 0x00007610ffc37816 */ /* 0x000fc600000000c3 */
[----:B------:R-:W3:Y:S01]  /*fe30*/  LDL.LU R3, [R1+0x8cc] ;  /* 0x0008cc0001037983 */ /* 0x000ee20000300800 */
[----:B0-----:R-:W-:-:S06]  /*fe40*/  PRMT R162, RZ, 0x7610, R162 ;  /* 0x00007610ffa27816 */ /* 0x001fcc00000000a2 */
[----:B------:R0:W4:Y:S02]  /*fe50*/  @!P0 LDG.E.U8 R162, desc[UR32][R8.64] ;  /* 0x0000002008a28981 */ /* 0x000124000c1e1100 */
[----:B0-----:R-:W-:-:S05]  /*fe60*/  IADD3 R8, P1, R5, R146, RZ ;  /* 0x0000009205087210 */ /* 0x001fca0007f3e0ff */
[----:B------:R-:W-:Y:S01]  /*fe70*/  IMAD.X R9, R197, 0x1, R145, P1 ;  /* 0x00000001c5097824 */ /* 0x000fe200008e0691 */
[----:B------:R0:W-:Y:S04]  /*fe80*/  STS.U8 [R196+UR5+0x1200], R160 ;  /* 0x001200a0c4007988 */ /* 0x0001e80008000005 */
[----:B------:R1:W4:Y:S01]  /*fe90*/  @!P0 LDG.E.U8 R195, desc[UR32][R8.64] ;  /* 0x0000002008c38981 */ /* 0x000322000c1e1100 */
[----:B0-----:R-:W-:Y:S02]  /*fea0*/  PRMT R160, RZ, 0x7610, R160 ;  /* 0x00007610ffa07816 */ /* 0x001fe400000000a0 */
[----:B-1----:R-:W-:Y:S02]  /*feb0*/  IADD3 R8, P1, R5, R135, RZ ;  /* 0x0000008705087210 */ /* 0x002fe40007f3e0ff */
[----:B------:R-:W4:Y:S03]  /*fec0*/  LDL R135, [R1+0x8c0] ;  /* 0x0008c00001877983 */ /* 0x000f260000100800 */
[----:B------:R-:W-:Y:S01]  /*fed0*/  IMAD.X R9, R197, 0x1, R4, P1 ;  /* 0x00000001c5097824 */ /* 0x000fe200008e0604 */
[----:B------:R0:W-:Y:S04]  /*fee0*/  STL [R1+0xf60], R4 ;  /* 0x000f600401007387 */ /* 0x0001e80000100800 */
[----:B------:R1:W4:Y:S04]  /*fef0*/  @!P0 LDG.E.U8 R160, desc[UR32][R8.64] ;  /* 0x0000002008a08981 */ /* 0x000328000c1e1100 */
[----:B0-----:R-:W4:Y:S01]  /*ff00*/  LDL.LU R4, [R1+0x8bc] ;  /* 0x0008bc0001047983 */ /* 0x001f220000300800 */
[----:B-1----:R-:W-:-:S03]  /*ff10*/  IADD3 R8, P1, R5, R139, RZ ;  /* 0x0000008b05087210 */ /* 0x002fc60007f3e0ff */
[----:B------:R-:W4:Y:S01]  /*ff20*/  LDL R139, [R1+0x8b0] ;  /* 0x0008b000018b7983 */ /* 0x000f220000100800 */
[----:B------:R-:W-:Y:S01]  /*ff30*/  PRMT R194, RZ, 0x7610, R194 ;  /* 0x00007610ffc27816 */ /* 0x000fe200000000c2 */
[----:B------:R-:W-:Y:S02]  /*ff40*/  IMAD.X R9, R197, 0x1, R2, P1 ;  /* 0x00000001c5097824 */ /* 0x000fe400008e0602 */
[----:B------:R0:W-:Y:S04]  /*ff50*/  STL [R1+0xf64], R2 ;  /* 0x000f640201007387 */ /* 0x0001e80000100800 */
[----:B------:R1:W4:Y:S04]  /*ff60*/  @!P0 LDG.E.U8 R194, desc[UR32][R8.64] ;  /* 0x0000002008c28981 */ /* 0x000328000c1e1100 */
[----:B0-----:R-:W4:Y:S01]  /*ff70*/  LDL.LU R2, [R1+0x8ac] ;  /* 0x0008ac0001027983 */ /* 0x001f220000300800 */
[----:B-1----:R-:W-:-:S03]  /*ff80*/  IADD3 R8, P1, R5, R138, RZ ;  /* 0x0000008a05087210 */ /* 0x002fc60007f3e0ff */
[----:B------:R-:W4:Y:S02]  /*ff90*/  LDL R138, [R1+0x8a0] ;  /* 0x0008a000018a7983 */ /* 0x000f240000100800 */
[----:B--2---:R-:W-:Y:S02]  /*ffa0*/  IMAD.X R9, R197, 0x1, R6, P1 ;  /* 0x00000001c5097824 */ /* 0x004fe400008e0606 */
[----:B------:R0:W-:Y:S04]  /*ffb0*/  STL [R1+0xf68], R6 ;  /* 0x000f680601007387 */ /* 0x0001e80000100800 */
[----:B0-----:R-:W2:Y:S04]  /*ffc0*/  LDL.LU R6, [R1+0x89c] ;  /* 0x00089c0001067983 */ /* 0x001ea80000300800 */
[----:B------:R0:W-:Y:S02]  /*ffd0*/  STS.U8 [R196+UR5+0x1100], R158 ;  /* 0x0011009ec4007988 */ /* 0x0001e40008000005 */
[----:B0-----:R-:W-:-:S06]  /*ffe0*/  PRMT R158, RZ, 0x7610, R158 ;  /* 0x00007610ff9e7816 */ /* 0x001fcc000000009e */
[----:B------:R0:W2:Y:S01]  /*fff0*/  @!P0 LDG.E.U8 R158, desc[UR32][R8.64] ;  /* 0x00000020089e8981 */ /* 0x0000a2000c1e1100 */
[----:B------:R-:W-:Y:S02]  /*10000*/  PRMT R193, RZ, 0x7610, R193 ;  /* 0x00007610ffc17816 */ /* 0x000fe400000000c1 */
[----:B0-----:R-:W-:Y:S02]  /*10010*/  IADD3 R8, P1, R5, R142, RZ ;  /* 0x0000008e05087210 */ /* 0x001fe40007f3e0ff */
[----:B------:R-:W2:Y:S03]  /*10020*/  LDL R142, [R1+0x890] ;  /* 0x00089000018e7983 */ /* 0x000ea60000100800 */
[----:B---3--:R-:W-:Y:S01]  /*10030*/  IMAD.X R9, R197, 0x1, R3, P1 ;  /* 0x00000001c5097824 */ /* 0x008fe200008e0603 */
[----:B------:R0:W-:Y:S04]  /*10040*/  STL [R1+0xf6c], R3 ;  /* 0x000f6c0301007387 */ /* 0x0001e80000100800 */
[----:B------:R4:W3:Y:S04]  /*10050*/  @!P0 LDG.E.U8 R193, desc[UR32][R8.64] ;  /* 0x0000002008c18981 */ /* 0x0008e8000c1e1100 */
[----:B0-----:R-:W3:Y:S01]  /*10060*/  LDL.LU R3, [R1+0x88c] ;  /* 0x00088c0001037983 */ /* 0x001ee20000300800 */
[----:B----4-:R-:W-:-:S03]  /*10070*/  IADD3 R8, P1, R5, R135, RZ ;  /* 0x0000008705087210 */ /* 0x010fc60007f3e0ff */
[----:B------:R-:W4:Y:S04]  /*10080*/  LDL R135, [R1+0x880] ;  /* 0x0008800001877983 */ /* 0x000f280000100800 */
[----:B------:R0:W-:Y:S01]  /*10090*/  STS.U8 [R196+UR5+0x1000], R156 ;  /* 0x0010009cc4007988 */ /* 0x0001e20008000005 */
[----:B------:R-:W-:-:S03]  /*100a0*/  IMAD.X R9, R197, 0x1, R4, P1 ;  /* 0x00000001c5097824 */ /* 0x000fc600008e0604 */
[----:B------:R1:W-:Y:S01]  /*100b0*/  STL [R1+0xf70], R4 ;  /* 0x000f700401007387 */ /* 0x0003e20000100800 */
[----:B0-----:R-:W-:-:S03]  /*100c0*/  PRMT R156, RZ, 0x7610, R156 ;  /* 0x00007610ff9c7816 */ /* 0x001fc6000000009c */
[----:B-1----:R-:W4:Y:S04]  /*100d0*/  LDL.LU R4, [R1+0x87c] ;  /* 0x00087c0001047983 */ /* 0x002f280000300800 */
[----:B------:R0:W4:Y:S01]  /*100e0*/  @!P0 LDG.E.U8 R156, desc[UR32][R8.64] ;  /* 0x00000020089c8981 */ /* 0x000122000c1e1100 */
[----:B------:R-:W-:Y:S02]  /*100f0*/  PRMT R192, RZ, 0x7610, R192 ;  /* 0x00007610ffc07816 */ /* 0x000fe400000000c0 */
[----:B0-----:R-:W-:Y:S02]  /*10100*/  IADD3 R8, P1, R5, R139, RZ ;  /* 0x0000008b05087210 */ /* 0x001fe40007f3e0ff */
[----:B------:R-:W4:Y:S03]  /*10110*/  LDL R139, [R1+0x870] ;  /* 0x00087000018b7983 */ /* 0x000f260000100800 */
[----:B------:R-:W-:Y:S01]  /*10120*/  IMAD.X R9, R197, 0x1, R2, P1 ;  /* 0x00000001c5097824 */ /* 0x000fe200008e0602 */
        /* <DEDUP_REMOVED lines=19> */
[----:B------:R-:W4:Y:S01]  /*10260*/  LDL R135, [R1+0x840] ;  /* 0x0008400001877983 */ /* 0x000f220000100800 */
[----:B------:R-:W-:Y:S01]  /*10270*/  PRMT R190, RZ, 0x7610, R190 ;  /* 0x00007610ffbe7816 */ /* 0x000fe200000000be */
[----:B------:R-:W-:Y:S02]  /*10280*/  IMAD.X R9, R197, 0x1, R4, P1 ;  /* 0x00000001c5097824 */ /* 0x000fe400008e0604 */
[----:B------:R0:W-:Y:S04]  /*10290*/  STL [R1+0xf80], R4 ;  /* 0x000f800401007387 */ /* 0x0001e80000100800 */
[----:B------:R1:W4:Y:S04]  /*102a0*/  @!P0 LDG.E.U8 R190, desc[UR32][R8.64] ;  /* 0x0000002008be8981 */ /* 0x000328000c1e1100 */
[----:B0-----:R-:W4:Y:S01]  /*102b0*/  LDL.LU R4, [R1+0x83c] ;  /* 0x00083c0001047983 */ /* 0x001f220000300800 */
[----:B------:R-:W-:-:S02]  /*102c0*/  PRMT R189, RZ, 0x7610, R189 ;  /* 0x00007610ffbd7816 */ /* 0x000fc400000000bd */
[----:B-1----:R-:W-:Y:S02]  /*102d0*/  IADD3 R8, P1, R5, R139, RZ ;  /* 0x0000008b05087210 */ /* 0x002fe40007f3e0ff */
        /* <DEDUP_REMOVED lines=9> */
[----:B0-----:R-:W2:Y:S01]  /*10370*/  LDL.LU R6, [R1+0x81c] ;  /* 0x00081c0001067983 */ /* 0x001ea20000300800 */
[----:B------:R-:W-:-:S06]  /*10380*/  PRMT R188, RZ, 0x7610, R188 ;  /* 0x00007610ffbc7816 */ /* 0x000fcc00000000bc */
        /* <DEDUP_REMOVED lines=15> */
[----:B------:R0:W4:Y:S04]  /*10480*/  @!P0 LDG.E.U8 R186, desc[UR32][R8.64] ;  /* 0x0000002008ba8981 */ /* 0x000128000c1e1100 */
[----:B------:R1:W-:Y:S01]  /*10490*/  STS.U8 [R196+UR5+0x1b00], R185 ;  /* 0x001b00b9c4007988 */ /* 0x0003e20008000005 */
[----:B0-----:R-:W-:-:S03]  /*104a0*/  IADD3 R8, P1, R5, R139, RZ ;  /* 0x0000008b05087210 */ /* 0x001fc60007f3e0ff */
[----:B------:R-:W4:Y:S01]  /*104b0*/  LDL R139, [R1+0x7f0] ;  /* 0x0007f000018b7983 */ /* 0x000f220000100800 */
[----:B-1----:R-:W-:Y:S01]  /*104c0*/  PRMT R185, RZ, 0x7610, R185 ;  /* 0x00007610ffb97816 */ /* 0x002fe200000000b9 */
        /* <DEDUP_REMOVED lines=10> */
[----:B0-----:R-:W-:-:S02]  /*10570*/  PRMT R184, RZ, 0x7610, R184 ;  /* 0x00007610ffb87816 */ /* 0x001fc400000000b8 */
[----:B------:R0:W-:Y:S04]  /*10580*/  STS.U8 [R196+UR5+0x1d00], R183 ;  /* 0x001d00b7c4007988 */ /* 0x0001e80008000005 */
[----:B------:R1:W2:Y:S01]  /*10590*/  @!P0 LDG.E.U8 R184, desc[UR32][R8.64] ;  /* 0x0000002008b88981 */ /* 0x0002a2000c1e1100 */
[----:B0-----:R-:W-:Y:S02]  /*105a0*/  PRMT R183, RZ, 0x7610, R183 ;  /* 0x00007610ffb77816 */ /* 0x001fe400000000b7 */
[----:B-1----:R-:W-:Y:S02]  /*105b0*/  IADD3 R8, P1, R5, R142, RZ ;  /* 0x0000008e05087210 */ /* 0x002fe40007f3e0ff */
        /* <DEDUP_REMOVED lines=90> */
[----:B------:R0:W-:Y:S04]  /*10b60*/  STS.U8 [R196+UR5+0x1800], R172 ;  /* 0x001800acc4007988 */ /* 0x0001e80008000005 */
[----:B------:R-:W2:Y:S01]  /*10b70*/  LDL R145, [R1+0x710] ;  /* 0x0007100001917983 */ /* 0x000ea20000100800 */
[----:B0-----:R-:W-:-:S03]  /*10b80*/  PRMT R172, RZ, 0x7610, R172 ;  /* 0x00007610ffac7816 */ /* 0x001fc600000000ac */
        /* <DEDUP_REMOVED lines=10> */
[----:B------:R0:W-:Y:S04]  /*10c30*/  STS.U8 [R196+UR5+0x1700], R170 ;  /* 0x001700aac4007988 */ /* 0x0001e80008000005 */
[----:B------:R-:W4:Y:S01]  /*10c40*/  LDL R135, [R1+0x6f0] ;  /* 0x0006f00001877983 */ /* 0x000f220000100800 */
[----:B------:R-:W-:-:S03]  /*10c50*/  IMAD.X R9, R197, 0x1, R4, P1 ;  /* 0x00000001c5097824 */ /* 0x000fc600008e0604 */
[----:B------:R1:W-:Y:S01]  /*10c60*/  STL [R1+0xfd0], R4 ;  /* 0x000fd00401007387 */ /* 0x0003e20000100800 */
[----:B0-----:R-:W-:-:S06]  /*10c70*/  PRMT R170, RZ, 0x7610, R170 ;  /* 0x00007610ffaa7816 */ /* 0x001fcc00000000aa */
[----:B------:R0:W4:Y:S04]  /*10c80*/  @!P0 LDG.E.U8 R170, desc[UR32][R8.64] ;  /* 0x0000002008aa8981 */ /* 0x000128000c1e1100 */
[----:B-1----:R-:W4:Y:S01]  /*10c90*/  LDL.LU R4, [R1+0x6fc] ;  /* 0x0006fc0001047983 */ /* 0x002f220000300800 */
[----:B0-----:R-:W-:-:S03]  /*10ca0*/  IADD3 R8, P1, R5, R139, RZ ;  /* 0x0000008b05087210 */ /* 0x001fc60007f3e0ff */
[----:B------:R0:W-:Y:S04]  /*10cb0*/  STS.U8 [R196+UR5+0x2800], R169 ;  /* 0x002800a9c4007988 */ /* 0x0001e80008000005 */
[----:B------:R-:W4:Y:S01]  /*10cc0*/  LDL R139, [R1+0x6e0] ;  /* 0x0006e000018b7983 */ /* 0x000f220000100800 */
[----:B0-----:R-:W-:Y:S01]  /*10cd0*/  PRMT R169, RZ, 0x7610, R169 ;  /* 0x00007610ffa97816 */ /* 0x001fe200000000a9 */
        /* <DEDUP_REMOVED lines=14> */
[----:B-1----:R-:W-:-:S05]  /*10dc0*/  IADD3 R8, P1, R5, R145, RZ ;  /* 0x0000009105087210 */ /* 0x002fca0007f3e0ff */
[----:B---3--:R-:W-:Y:S01]  /*10dd0*/  IMAD.X R9, R197, 0x1, R3, P1 ;  /* 0x00000001c5097824 */ /* 0x008fe200008e0603 */
[----:B------:R0:W-:Y:S04]  /*10de0*/  STS.U8 [R196+UR5+0x1500], R166 ;  /* 0x001500a6c4007988 */ /* 0x0001e80008000005 */
[----:B------:R1:W3:Y:S01]  /*10df0*/  @!P0 LDG.E.U8 R167, desc[UR32][R8.64] ;  /* 0x0000002008a78981 */ /* 0x0002e2000c1e1100 */
[----:B0-----:R-:W-:Y:S02]  /*10e00*/  PRMT R166, RZ, 0x7610, R166 ;  /* 0x00007610ffa67816 */ /* 0x001fe400000000a6 */
[----:B-1----:R-:W-:Y:S01]  /*10e10*/  IADD3 R8, P1, R5, R142, RZ ;  /* 0x0000008e05087210 */ /* 0x002fe20007f3e0ff */
[----:B------:R0:W-:Y:S04]  /*10e20*/  STS.U8 [R196+UR5+0x2a00], R165 ;  /* 0x002a00a5c4007988 */ /* 0x0001e80008000005 */
[----:B----4-:R-:W-:-:S05]  /*10e30*/  IMAD.X R9, R197, 0x1, R4, P1 ;  /* 0x00000001c5097824 */ /* 0x010fca00008e0604 */
[----:B------:R1:W4:Y:S01]  /*10e40*/  @!P0 LDG.E.U8 R166, desc[UR32][R8.64] ;  /* 0x0000002008a68981 */ /* 0x000322000c1e1100 */
[----:B0-----:R-:W-:Y:S02]  /*10e50*/  PRMT R165, RZ, 0x7610, R165 ;  /* 0x00007610ffa57816 */ /* 0x001fe400000000a5 */
[----:B-1----:R-:W-:Y:S01]  /*10e60*/  IADD3 R8, P1, R5, R135, RZ ;  /* 0x0000008705087210 */ /* 0x002fe20007f3e0ff */
[----:B------:R0:W-:Y:S04]  /*10e70*/  STL [R1+0xfdc], R3 ;  /* 0x000fdc0301007387 */ /* 0x0001e80000100800 */
[----:B0-----:R-:W3:Y:S01]  /*10e80*/  LDL.LU R3, [R1+0x6bc] ;  /* 0x0006bc0001037983 */ /* 0x001ee20000300800 */
[----:B------:R-:W-:-:S03]  /*10e90*/  IMAD.X R9, R197, 0x1, R2, P1 ;  /* 0x00000001c5097824 */ /* 0x000fc600008e0602 */
[----:B------:R0:W-:Y:S04]  /*10ea0*/  STL [R1+0xfe0], R4 ;  /* 0x000fe00401007387 */ /* 0x0001e80000100800 */
[----:B------:R1:W4:Y:S04]  /*10eb0*/  @!P0 LDG.E.U8 R165, desc[UR32][R8.64] ;  /* 0x0000002008a58981 */ /* 0x000328000c1e1100 */
[----:B------:R-:W4:Y:S04]  /*10ec0*/  LDL R135, [R1+0x6b0] ;  /* 0x0006b00001877983 */ /* 0x000f280000100800 */
[----:B0-----:R-:W4:Y:S01]  /*10ed0*/  LDL.LU R4, [R1+0x6ac] ;  /* 0x0006ac0001047983 */ /* 0x001f220000300800 */
[----:B-1----:R-:W-:-:S03]  /*10ee0*/  IADD3 R8, P1, R5, R139, RZ ;  /* 0x0000008b05087210 */ /* 0x002fc60007f3e0ff */
[----:B------:R0:W-:Y:S04]  /*10ef0*/  STL [R1+0xfe4], R2 ;  /* 0x000fe40201007387 */ /* 0x0001e80000100800 */
[----:B------:R-:W-:Y:S04]  /*10f00*/  STS.U8 [R196+UR5+0x1400], R164 ;  /* 0x001400a4c4007988 */ /* 0x000fe80008000005 */
[----:B------:R-:W-:Y:S04]  /*10f10*/  STS.U8 [R196+UR5+0x2b00], R163 ;  /* 0x002b00a3c4007988 */ /* 0x000fe80008000005 */
[----:B0-----:R-:W4:Y:S04]  /*10f20*/  LDL.LU R2, [R1+0x69c] ;  /* 0x00069c0001027983 */ /* 0x001f280000300800 */
[----:B------:R-:W-:Y:S04]  /*10f30*/  STS.U8 [R196+UR5+0x2c00], R161 ;  /* 0x002c00a1c4007988 */ /* 0x000fe80008000005 */
        /* <DEDUP_REMOVED lines=18> */
[----:B------:R-:W-:Y:S01]  /*11060*/  STS.U8 [R196+UR5+0x3f00], R152 ;  /* 0x003f0098c4007988 */ /* 0x000fe20008000005 */
[----:B--2---:R-:W-:-:S03]  /*11070*/  IMAD.X R9, R197, 0x1, R6, P1 ;  /* 0x00000001c5097824 */ /* 0x004fc600008e0606 */
[----:B------:R0:W-:Y:S04]  /*11080*/  STL [R1+0xfe8], R6 ;  /* 0x000fe80601007387 */ /* 0x0001e80000100800 */
[----:B0-----:R-:W2:Y:S04]  /*11090*/  LDL.LU R6, [R1+0x6c0] ;  /* 0x0006c00001067983 */ /* 0x001ea80000300800 */
[----:B------:R-:W3:Y:S01]  /*110a0*/  LDL.LU R196, [R1+0x6cc] ;  /* 0x0006cc0001c47983 */ /* 0x000ee20000300800 */
[----:B------:R-:W-:Y:S02]  /*110b0*/  PRMT R164, RZ, 0x7610, R164 ;  /* 0x00007610ffa47816 */ /* 0x000fe400000000a4 */
[----:B------:R-:W-:Y:S01]  /*110c0*/  PRMT R163, RZ, 0x7610, R163 ;  /* 0x00007610ffa37816 */ /* 0x000fe200000000a3 */
[----:B------:R-:W4:Y:S04]  /*110d0*/  LDL.LU R145, [R1+0x690] ;  /* 0x0006900001917983 */ /* 0x000f280000300800 */
[----:B------:R0:W4:Y:S04]  /*110e0*/  @!P0 LDG.E.U8 R164, desc[UR32][R8.64] ;  /* 0x0000002008a48981 */ /* 0x000128000c1e1100 */
[----:B------:R-:W4:Y:S01]  /*110f0*/  LDL.LU R149, [R1+0x6a0] ;  /* 0x0006a00001957983 */ /* 0x000f220000300800 */
[----:B0-----:R-:W-:-:S03]  /*11100*/  IADD3 R8, P1, R5, R138, RZ ;  /* 0x0000008a05087210 */ /* 0x001fc60007f3e0ff */
[----:B------:R0:W-:Y:S04]  /*11110*/  STS.U8 [R7+UR5+0x80], R162 ;  /* 0x000080a207007988 */ /* 0x0001e80008000005 */
[----:B------:R-:W-:Y:S01]  /*11120*/  STS.U8 [R7+UR5+0x180], R195 ;  /* 0x000180c307007988 */ /* 0x000fe20008000005 */
[----:B0-----:R-:W-:-:S03]  /*11130*/  PRMT R162, RZ, 0x7610, R162 ;  /* 0x00007610ffa27816 */ /* 0x001fc600000000a2 */
[----:B------:R-:W-:Y:S04]  /*11140*/  STS.U8 [R7+UR5+0x380], R194 ;  /* 0x000380c207007988 */ /* 0x000fe80008000005 */
[----:B------:R-:W-:Y:S04]  /*11150*/  STS.U8 [R7+UR5+0x580], R193 ;  /* 0x000580c107007988 */ /* 0x000fe80008000005 */
[----:B------:R-:W-:Y:S01]  /*11160*/  STS.U8 [R7+UR5+0x780], R192 ;  /* 0x000780c007007988 */ /* 0x000fe20008000005 */
[----:B---3--:R-:W-:-:S05]  /*11170*/  IMAD.X R9, R197, 0x1, R196, P1 ;  /* 0x00000001c5097824 */ /* 0x008fca00008e06c4 */
[----:B------:R2:W3:Y:S02]  /*11180*/  @!P0 LDG.E.U8 R163, desc[UR32][R8.64] ;  /* 0x0000002008a38981 */ /* 0x0004e4000c1e1100 */
[----:B--2---:R-:W-:Y:S02]  /*11190*/  IADD3 R8, P1, R5, R6, RZ ;  /* 0x0000000605087210 */ /* 0x004fe40007f3e0ff */
[----:B------:R0:W-:Y:S03]  /*111a0*/  STL [R1+0xfec], R196 ;  /* 0x000fecc401007387 */ /* 0x0001e60000100800 */
[----:B------:R-:W-:-:S05]  /*111b0*/  IMAD.X R9, R197, 0x1, R3, P1 ;  /* 0x00000001c5097824 */ /* 0x000fca00008e0603 */
[----:B------:R4:W2:Y:S04]  /*111c0*/  @!P0 LDG.E.U8 R162, desc[UR32][R8.64] ;  /* 0x0000002008a28981 */ /* 0x0008a8000c1e1100 */
[----:B0-----:R-:W3:Y:S04]  /*111d0*/  LDL.LU R196, [R1+0x67c] ;  /* 0x00067c0001c47983 */ /* 0x001ee80000300800 */
[----:B------:R-:W2:Y:S01]  /*111e0*/  LDL.LU R195, [R1+0x68c] ;  /* 0x00068c0001c37983 */ /* 0x000ea20000300800 */
[----:B----4-:R-:W-:-:S03]  /*111f0*/  IADD3 R8, P1, R5, R135, RZ ;  /* 0x0000008705087210 */ /* 0x010fc60007f3e0ff */
[----:B------:R-:W4:Y:S04]  /*11200*/  LDL.LU R209, [R1+0x640] ;  /* 0x0006400001d17983 */ /* 0x000f280000300800 */
[----:B------:R-:W4:Y:S04]  /*11210*/  LDL.LU R199, [R1+0x650] ;  /* 0x0006500001c77983 */ /* 0x000f280000300800 */
[----:B------:R-:W4:Y:S04]  /*11220*/  LDL.LU R135, [R1+0x660] ;  /* 0x0006600001877983 */ /* 0x000f280000300800 */
[----:B------:R-:W4:Y:S04]  /*11230*/  LDL.LU R138, [R1+0x670] ;  /* 0x00067000018a7983 */ /* 0x000f280000300800 */
[----:B------:R-:W4:Y:S04]  /*11240*/  LDL.LU R139, [R1+0x63c] ;  /* 0x00063c00018b7983 */ /* 0x000f280000300800 */
[----:B------:R-:W3:Y:S04]  /*11250*/  LDL.LU R142, [R1+0x680] ;  /* 0x00068000018e7983 */ /* 0x000ee80000300800 */
[----:B------:R-:W4:Y:S04]  /*11260*/  LDL.LU R146, [R1+0x65c] ;  /* 0x00065c0001927983 */ /* 0x000f280000300800 */
[----:B------:R-:W4:Y:S04]  /*11270*/  LDL.LU R194, [R1+0x62c] ;  /* 0x00062c0001c27983 */ /* 0x000f280000300800 */
[----:B------:R-:W4:Y:S04]  /*11280*/  LDL.LU R193, [R1+0x66c] ;  /* 0x00066c0001c17983 */ /* 0x000f280000300800 */
[----:B------:R-:W4:Y:S01]  /*11290*/  LDL.LU R192, [R1+0x64c] ;  /* 0x00064c0001c07983 */ /* 0x000f220000300800 */
[----:B------:R-:W-:Y:S01]  /*112a0*/  PRMT R161, RZ, 0x7610, R161 ;  /* 0x00007610ffa17816 */ /* 0x000fe200000000a1 */
[----:B------:R-:W-:-:S05]  /*112b0*/  IMAD.X R9, R197, 0x1, R4, P1 ;  /* 0x00000001c5097824 */ /* 0x000fca00008e0604 */
[----:B------:R0:W4:Y:S04]  /*112c0*/  @!P0 LDG.E.U8 R161, desc[UR32][R8.64] ;  /* 0x0000002008a18981 */ /* 0x000128000c1e1100 */
[----:B------:R1:W-:Y:S01]  /*112d0*/  STS.U8 [R7+UR5+0x280], R160 ;  /* 0x000280a007007988 */ /* 0x0003e20008000005 */
[----:B0-----:R-:W-:Y:S02]  /*112e0*/  IADD3 R8, P1, R5, R149, RZ ;  /* 0x0000009505087210 */ /* 0x001fe40007f3e0ff */
[----:B-1----:R-:W-:-:S03]  /*112f0*/  PRMT R160, RZ, 0x7610, R160 ;  /* 0x00007610ffa07816 */ /* 0x002fc600000000a0 */
[----:B------:R-:W-:-:S05]  /*11300*/  IMAD.X R9, R197, 0x1, R2, P1 ;  /* 0x00000001c5097824 */ /* 0x000fca00008e0602 */
[----:B------:R0:W4:Y:S01]  /*11310*/  @!P0 LDG.E.U8 R160, desc[UR32][R8.64] ;  /* 0x0000002008a08981 */ /* 0x000122000c1e1100 */
[----:B------:R-:W-:Y:S02]  /*11320*/  PRMT R159, RZ, 0x7610, R159 ;  /* 0x00007610ff9f7816 */ /* 0x000fe4000000009f */
[----:B0-----:R-:W-:Y:S01]  /*11330*/  IADD3 R8, P1, R5, R145, RZ ;  /* 0x0000009105087210 */ /* 0x001fe20007f3e0ff */
[----:B------:R0:W-:Y:S02]  /*11340*/  STS.U8 [R7+UR5+0x480], R158 ;  /* 0x0004809e07007988 */ /* 0x0001e40008000005 */
[----:B0-----:R-:W-:Y:S02]  /*11350*/  PRMT R158, RZ, 0x7610, R158 ;  /* 0x00007610ff9e7816 */ /* 0x001fe4000000009e */
[----:B------:R-:W-:Y:S01]  /*11360*/  PRMT R157, RZ, 0x7610, R157 ;  /* 0x00007610ff9d7816 */ /* 0x000fe2000000009d */
[----:B------:R0:W-:Y:S04]  /*11370*/  STS.U8 [R7+UR5+0x680], R156 ;  /* 0x0006809c07007988 */ /* 0x0001e80008000005 */
[----:B------:R1:W-:Y:S01]  /*11380*/  STL.64 [R1+0x1238], R150 ;  /* 0x0012389601007387 */ /* 0x0003e20000100a00 */
[----:B0-----:R-:W-:Y:S01]  /*11390*/  PRMT R156, RZ, 0x7610, R156 ;  /* 0x00007610ff9c7816 */ /* 0x001fe2000000009c */
[----:B-1----:R-:W-:-:S02]  /*113a0*/  IMAD.MOV.U32 R150, RZ, RZ, R217 ;  /* 0x000000ffff967224 */ /* 0x002fc400078e00d9 */
[----:B------:R-:W4:Y:S04]  /*113b0*/  LDL.LU R217, [R1+0x12d0] ;  /* 0x0012d00001d97983 */ /* 0x000f280000300800 */
[----:B------:R-:W4:Y:S04]  /*113c0*/  LDL.LU R151, [R1+0x600] ;  /* 0x0006000001977983 */ /* 0x000f280000300800 */
[----:B------:R0:W-:Y:S01]  /*113d0*/  STL.64 [R1+0x1230], R148 ;  /* 0x0012309401007387 */ /* 0x0001e20000100a00 */
[----:B------:R-:W-:Y:S01]  /*113e0*/  PRMT R155, RZ, 0x7610, R155 ;  /* 0x00007610ff9b7816 */ /* 0x000fe2000000009b */
[----:B0-----:R-:W-:-:S02]  /*113f0*/  IMAD.MOV.U32 R148, RZ, RZ, R216 ;  /* 0x000000ffff947224 */ /* 0x001fc400078e00d8 */
[----:B------:R-:W4:Y:S04]  /*11400*/  LDL.LU R216, [R1+0x12cc] ;  /* 0x0012cc0001d87983 */ /* 0x000f280000300800 */
[----:B------:R-:W4:Y:S04]  /*11410*/  LDL.LU R149, [R1+0x610] ;  /* 0x0006100001957983 */ /* 0x000f280000300800 */
[----:B------:R-:W-:Y:S01]  /*11420*/  STS.U8 [R7+UR5+0x980], R191 ;  /* 0x000980bf07007988 */ /* 0x000fe20008000005 */
[----:B--2---:R-:W-:-:S05]  /*11430*/  IMAD.X R9, R197, 0x1, R195, P1 ;  /* 0x00000001c5097824 */ /* 0x004fca00008e06c3 */
[----:B------:R3:W2:Y:S02]  /*11440*/  @!P0 LDG.E.U8 R159, desc[UR32][R8.64] ;  /* 0x00000020089f8981 */ /* 0x0006a4000c1e1100 */
[----:B---3--:R-:W-:-:S05]  /*11450*/  IADD3 R8, P1, R5, R142, RZ ;  /* 0x0000008e05087210 */ /* 0x008fca0007f3e0ff */
[----:B------:R-:W-:-:S05]  /*11460*/  IMAD.X R9, R197, 0x1, R196, P1 ;  /* 0x00000001c5097824 */ /* 0x000fca00008e06c4 */
[----:B------:R4:W3:Y:S02]  /*11470*/  @!P0 LDG.E.U8 R158, desc[UR32][R8.64] ;  /* 0x00000020089e8981 */ /* 0x0008e4000c1e1100 */
[----:B----4-:R-:W-:-:S05]  /*11480*/  IADD3 R8, P1, R5, R138, RZ ;  /* 0x0000008a05087210 */ /* 0x010fca0007f3e0ff */
[----:B------:R-:W-:-:S05]  /*11490*/  IMAD.X R9, R197, 0x1, R193, P1 ;  /* 0x00000001c5097824 */ /* 0x000fca00008e06c1 */
[----:B------:R0:W4:Y:S02]  /*114a0*/  @!P0 LDG.E.U8 R157, desc[UR32][R8.64] ;  /* 0x00000020089d8981 */ /* 0x000124000c1e1100 */
[----:B0-----:R-:W-:-:S05]  /*114b0*/  IADD3 R8, P1, R5, R135, RZ ;  /* 0x0000008705087210 */ /* 0x001fca0007f3e0ff */
[----:B------:R-:W-:Y:S01]  /*114c0*/  IMAD.X R9, R197, 0x1, R146, P1 ;  /* 0x00000001c5097824 */ /* 0x000fe200008e0692 */
[----:B------:R0:W-:Y:S04]  /*114d0*/  STL.64 [R1+0x1228], R146 ;  /* 0x0012289201007387 */ /* 0x0001e80000100a00 */
[----:B------:R1:W4:Y:S02]  /*114e0*/  @!P0 LDG.E.U8 R156, desc[UR32][R8.64] ;  /* 0x00000020089c8981 */ /* 0x000324000c1e1100 */
[----:B-1----:R-:W-:Y:S01]  /*114f0*/  IADD3 R8, P1, R5, R199, RZ ;  /* 0x000000c705087210 */ /* 0x002fe20007f3e0ff */
[----:B0-----:R-:W-:Y:S02]  /*11500*/  IMAD.MOV.U32 R146, RZ, RZ, R213 ;  /* 0x000000ffff927224 */ /* 0x001fe400078e00d5 */
[----:B------:R-:W2:Y:S02]  /*11510*/  LDL.LU R213, [R1+0x12c8] ;  /* 0x0012c80001d57983 */ /* 0x000ea40000300800 */
[----:B------:R-:W-:-:S02]  /*11520*/  IMAD.X R9, R197, 0x1, R192, P1 ;  /* 0x00000001c5097824 */ /* 0x000fc400008e06c0 */
[----:B------:R-:W3:Y:S04]  /*11530*/  LDL.LU R147, [R1+0x620] ;  /* 0x0006200001937983 */ /* 0x000ee80000300800 */
[----:B------:R0:W-:Y:S04]  /*11540*/  STL.64 [R1+0x1220], R144 ;  /* 0x0012209001007387 */ /* 0x0001e80000100a00 */
[----:B------:R1:W4:Y:S01]  /*11550*/  @!P0 LDG.E.U8 R155, desc[UR32][R8.64] ;  /* 0x00000020089b8981 */ /* 0x000322000c1e1100 */
[----:B0-----:R-:W-:-:S03]  /*11560*/  IMAD.MOV.U32 R144, RZ, RZ, R212 ;  /* 0x000000ffff907224 */ /* 0x001fc600078e00d4 */
[----:B------:R-:W4:Y:S01]  /*11570*/  LDL.LU R212, [R1+0x12c4] ;  /* 0x0012c40001d47983 */ /* 0x000f220000300800 */
[----:B-1----:R-:W-:-:S03]  /*11580*/  IADD3 R8, P1, R5, R209, RZ ;  /* 0x000000d105087210 */ /* 0x002fc60007f3e0ff */
[----:B------:R-:W2:Y:S04]  /*11590*/  LDL.LU R145, [R1+0x630] ;  /* 0x0006300001917983 */ /* 0x000ea80000300800 */
[----:B------:R0:W-:Y:S01]  /*115a0*/  STL.64 [R1+0x1218], R142 ;  /* 0x0012188e01007387 */ /* 0x0001e20000100a00 */
[----:B------:R-:W-:Y:S02]  /*115b0*/  IMAD.X R9, R197, 0x1, R139, P1 ;  /* 0x00000001c5097824 */ /* 0x000fe400008e068b */
[----:B0-----:R-:W-:Y:S02]  /*115c0*/  IMAD.MOV.U32 R142, RZ, RZ, R209 ;  /* 0x000000ffff8e7224 */ /* 0x001fe400078e00d1 */
[----:B------:R-:W4:Y:S01]  /*115d0*/  LDL.LU R209, [R1+0x12c0] ;  /* 0x0012c00001d17983 */ /* 0x000f220000300800 */
[----:B------:R-:W-:-:S03]  /*115e0*/  IMAD.MOV.U32 R143, RZ, RZ, R208 ;  /* 0x000000ffff8f7224 */ /* 0x000fc600078e00d0 */
[----:B------:R-:W4:Y:S04]  /*115f0*/  LDL.LU R208, [R1+0x12bc] ;  /* 0x0012bc0001d07983 */ /* 0x000f280000300800 */
[----:B------:R0:W-:Y:S02]  /*11600*/  STL.64 [R1+0x1210], R140 ;  /* 0x0012108c01007387 */ /* 0x0001e40000100a00 */
[----:B0-----:R-:W-:Y:S02]  /*11610*/  IMAD.MOV.U32 R140, RZ, RZ, R205 ;  /* 0x000000ffff8c7224 */ /* 0x001fe400078e00cd */
[----:B------:R-:W4:Y:S04]  /*11620*/  LDL.LU R205, [R1+0x12b8] ;  /* 0x0012b80001cd7983 */ /* 0x000f280000300800 */
[----:B------:R-:W4:Y:S04]  /*11630*/  LDL.LU R141, [R1+0x60c] ;  /* 0x00060c00018d7983 */ /* 0x000f280000300800 */
[----:B------:R0:W-:Y:S02]  /*11640*/  STL.64 [R1+0x1208], R138 ;  /* 0x0012088a01007387 */ /* 0x0001e40000100a00 */
[----:B0-----:R-:W-:-:S02]  /*11650*/  IMAD.MOV.U32 R139, RZ, RZ, R204 ;  /* 0x000000ffff8b7224 */ /* 0x001fc400078e00cc */
[----:B------:R-:W4:Y:S01]  /*11660*/  LDL.LU R204, [R1+0x12b4] ;  /* 0x0012b40001cc7983 */ /* 0x000f220000300800 */
[----:B------:R-:W-:-:S03]  /*11670*/  IMAD.MOV.U32 R138, RZ, RZ, R199 ;  /* 0x000000ffff8a7224 */ /* 0x000fc600078e00c7 */
[----:B------:R-:W4:Y:S04]  /*11680*/  LDL.LU R199, [R1+0x12b0] ;  /* 0x0012b00001c77983 */ /* 0x000f280000300800 */
[----:B------:R-:W-:Y:S04]  /*11690*/  STL.64 [R1+0x1200], R136 ;  /* 0x0012008801007387 */ /* 0x000fe80000100a00 */
        /* <DEDUP_REMOVED lines=56> */
[----:B------:R-:W4:Y:S04]  /*11a20*/  LDL.LU R191, [R1+0x61c] ;  /* 0x00061c0001bf7983 */ /* 0x000f280000300800 */
[----:B------:R0:W-:Y:S02]  /*11a30*/  STS.U8 [R7+UR5+0x880], R154 ;  /* 0x0008809a07007988 */ /* 0x0001e40008000005 */
[----:B0-----:R-:W-:-:S06]  /*11a40*/  PRMT R154, RZ, 0x7610, R154 ;  /* 0x00007610ff9a7816 */ /* 0x001fcc000000009a */
[----:B------:R2:W4:Y:S01]  /*11a50*/  @!P0 LDG.E.U8 R154, desc[UR32][R8.64] ;  /* 0x00000020089a8981 */ /* 0x000522000c1e1100 */
[----:B------:R-:W-:Y:S02]  /*11a60*/  PRMT R153, RZ, 0x7610, R153 ;  /* 0x00007610ff997816 */ /* 0x000fe40000000099 */
[----:B--2---:R-:W-:-:S05]  /*11a70*/  IADD3 R8, P1, R5, R145, RZ ;  /* 0x0000009105087210 */ /* 0x004fca0007f3e0ff */
[----:B------:R-:W-:-:S05]  /*11a80*/  IMAD.X R9, R197, 0x1, R194, P1 ;  /* 0x00000001c5097824 */ /* 0x000fca00008e06c2 */
[----:B------:R3:W2:Y:S01]  /*11a90*/  @!P0 LDG.E.U8 R153, desc[UR32][R8.64] ;  /* 0x0000002008998981 */ /* 0x0006a2000c1e1100 */
[----:B------:R-:W-:Y:S02]  /*11aa0*/  PRMT R152, RZ, 0x7610, R152 ;  /* 0x00007610ff987816 */ /* 0x000fe40000000098 */
[----:B---3--:R-:W-:Y:S02]  /*11ab0*/  IADD3 R8, P1, R5, R147, RZ ;  /* 0x0000009305087210 */ /* 0x008fe40007f3e0ff */
[----:B------:R-:W-:Y:S02]  /*11ac0*/  PRMT R23, RZ, 0x7610, R23 ;  /* 0x00007610ff177816 */ /* 0x000fe40000000017 */
[----:B------:R-:W-:Y:S02]  /*11ad0*/  PRMT R22, RZ, 0x7610, R22 ;  /* 0x00007610ff167816 */ /* 0x000fe40000000016 */
[----:B------:R-:W-:Y:S02]  /*11ae0*/  PRMT R21, RZ, 0x7610, R21 ;  /* 0x00007610ff157816 */ /* 0x000fe40000000015 */
[----:B------:R-:W-:-:S02]  /*11af0*/  PRMT R20, RZ, 0x7610, R20 ;  /* 0x00007610ff147816 */ /* 0x000fc40000000014 */
[----:B------:R-:W-:Y:S02]  /*11b00*/  PRMT R19, RZ, 0x7610, R19 ;  /* 0x00007610ff137816 */ /* 0x000fe40000000013 */
[----:B------:R-:W-:Y:S02]  /*11b10*/  PRMT R18, RZ, 0x7610, R18 ;  /* 0x00007610ff127816 */ /* 0x000fe40000000012 */
[----:B------:R-:W-:Y:S02]  /*11b20*/  PRMT R17, RZ, 0x7610, R17 ;  /* 0x00007610ff117816 */ /* 0x000fe40000000011 */
[----:B------:R-:W-:Y:S02]  /*11b30*/  PRMT R16, RZ, 0x7610, R16 ;  /* 0x00007610ff107816 */ /* 0x000fe40000000010 */
[----:B------:R-:W-:Y:S02]  /*11b40*/  PRMT R15, RZ, 0x7610, R15 ;  /* 0x00007610ff0f7816 */ /* 0x000fe4000000000f */
[----:B------:R-:W-:-:S02]  /*11b50*/  PRMT R14, RZ, 0x7610, R14 ;  /* 0x00007610ff0e7816 */ /* 0x000fc4000000000e */
[----:B------:R-:W-:Y:S02]  /*11b60*/  PRMT R13, RZ, 0x7610, R13 ;  /* 0x00007610ff0d7816 */ /* 0x000fe4000000000d */
[----:B------:R-:W-:Y:S01]  /*11b70*/  PRMT R12, RZ, 0x7610, R12 ;  /* 0x00007610ff0c7816 */ /* 0x000fe2000000000c */
[----:B------:R-:W-:Y:S01]  /*11b80*/  STL.64 [R1+0x12a8], R150 ;  /* 0x0012a89601007387 */ /* 0x000fe20000100a00 */
[----:B------:R-:W-:-:S03]  /*11b90*/  PRMT R11, RZ, 0x7610, R11 ;  /* 0x00007610ff0b7816 */ /* 0x000fc6000000000b */
[----:B------:R-:W-:Y:S04]  /*11ba0*/  STL.64 [R1+0x12a0], R148 ;  /* 0x0012a09401007387 */ /* 0x000fe80000100a00 */
[----:B------:R-:W-:Y:S04]  /*11bb0*/  STL.64 [R1+0x1298], R146 ;  /* 0x0012989201007387 */ /* 0x000fe80000100a00 */
[----:B------:R-:W-:Y:S04]  /*11bc0*/  STL.64 [R1+0x1290], R144 ;  /* 0x0012909001007387 */ /* 0x000fe80000100a00 */
[----:B------:R-:W-:Y:S04]  /*11bd0*/  STL.64 [R1+0x1288], R142 ;  /* 0x0012888e01007387 */ /* 0x000fe80000100a00 */
[----:B----4-:R-:W-:Y:S04]  /*11be0*/  STL.64 [R1+0x1280], R140 ;  /* 0x0012808c01007387 */ /* 0x010fe80000100a00 */
[----:B------:R0:W-:Y:S04]  /*11bf0*/  STL.64 [R1+0x1278], R138 ;  /* 0x0012788a01007387 */ /* 0x0001e80000100a00 */
[----:B------:R-:W3:Y:S04]  /*11c00*/  LDL.LU.64 R24, [R1+0x400] ;  /* 0x0004000001187983 */ /* 0x000ee80000300a00 */
[----:B------:R-:W3:Y:S04]  /*11c10*/  LDL.LU.64 R26, [R1+0x408] ;  /* 0x00040800011a7983 */ /* 0x000ee80000300a00 */
[----:B------:R-:W3:Y:S04]  /*11c20*/  LDL.LU.64 R28, [R1+0x410] ;  /* 0x00041000011c7983 */ /* 0x000ee80000300a00 */
[----:B------:R-:W3:Y:S04]  /*11c30*/  LDL.LU.64 R30, [R1+0x418] ;  /* 0x00041800011e7983 */ /* 0x000ee80000300a00 */
[----:B------:R-:W3:Y:S01]  /*11c40*/  LDL.LU.64 R32, [R1+0x420] ;  /* 0x0004200001207983 */ /* 0x000ee20000300a00 */
[----:B------:R-:W-:-:S03]  /*11c50*/  PRMT R10, RZ, 0x7610, R10 ;  /* 0x00007610ff0a7816 */ /* 0x000fc6000000000a */
[----:B------:R-:W3:Y:S04]  /*11c60*/  LDL.LU.64 R34, [R1+0x428] ;  /* 0x0004280001227983 */ /* 0x000ee80000300a00 */
        /* <DEDUP_REMOVED lines=43> */
[----:B------:R-:W3:Y:S01]  /*11f20*/  LDL.LU.64 R122, [R1+0x588] ;  /* 0x00058800017a7983 */ /* 0x000ee20000300a00 */
[----:B------:R-:W-:-:S03]  /*11f30*/  IMAD.X R9, R197, 0x1, R191, P1 ;  /* 0x00000001c5097824 */ /* 0x000fc600008e06bf */
[----:B------:R-:W3:Y:S04]  /*11f40*/  LDL.LU.64 R124, [R1+0x590] ;  /* 0x00059000017c7983 */ /* 0x000ee80000300a00 */
[----:B------:R1:W4:Y:S04]  /*11f50*/  @!P0 LDG.E.U8 R152, desc[UR32][R8.64] ;  /* 0x0000002008988981 */ /* 0x000328000c1e1100 */
[----:B------:R-:W3:Y:S04]  /*11f60*/  LDL.LU.64 R126, [R1+0x598] ;  /* 0x00059800017e7983 */ /* 0x000ee80000300a00 */
[----:B------:R-:W3:Y:S01]  /*11f70*/  LDL.LU.64 R128, [R1+0x5a0] ;  /* 0x0005a00001807983 */ /* 0x000ee20000300a00 */
[----:B-1----:R-:W-:-:S03]  /*11f80*/  IADD3 R8, P1, R5, R149, RZ ;  /* 0x0000009505087210 */ /* 0x002fc60007f3e0ff */
[----:B------:R-:W3:Y:S02]  /*11f90*/  LDL.LU.64 R130, [R1+0x5a8] ;  /* 0x0005a80001827983 */ /* 0x000ee40000300a00 */
[----:B------:R-:W-:Y:S02]  /*11fa0*/  IMAD.X R9, R197, 0x1, R141, P1 ;  /* 0x00000001c5097824 */ /* 0x000fe400008e068d */
[----:B------:R-:W3:Y:S04]  /*11fb0*/  LDL.LU.64 R132, [R1+0x5b0] ;  /* 0x0005b00001847983 */ /* 0x000ee80000300a00 */
[----:B------:R1:W3:Y:S04]  /*11fc0*/  @!P0 LDG.E.U8 R23, desc[UR32][R8.64] ;  /* 0x0000002008178981 */ /* 0x0002e8000c1e1100 */
[----:B------:R-:W3:Y:S04]  /*11fd0*/  LDL.LU.64 R134, [R1+0x5b8] ;  /* 0x0005b80001867983 */ /* 0x000ee80000300a00 */
[----:B------:R-:W3:Y:S01]  /*11fe0*/  LDL.LU.64 R136, [R1+0x5c0] ;  /* 0x0005c00001887983 */ /* 0x000ee20000300a00 */
[----:B-1----:R-:W-:-:S03]  /*11ff0*/  IADD3 R8, P1, R5, R151, RZ ;  /* 0x0000009705087210 */ /* 0x002fc60007f3e0ff */
[----:B0-----:R-:W3:Y:S02]  /*12000*/  LDL.LU.64 R138, [R1+0x5c8] ;  /* 0x0005c800018a7983 */ /* 0x001ee40000300a00 */
[----:B------:R-:W-:Y:S02]  /*12010*/  IMAD.X R9, R197, 0x1, R252, P1 ;  /* 0x00000001c5097824 */ /* 0x000fe400008e06fc */
[----:B------:R-:W3:Y:S04]  /*12020*/  LDL.LU.64 R140, [R1+0x5d0] ;  /* 0x0005d000018c7983 */ /* 0x000ee80000300a00 */
[----:B------:R0:W3:Y:S04]  /*12030*/  @!P0 LDG.E.U8 R22, desc[UR32][R8.64] ;  /* 0x0000002008168981 */ /* 0x0000e8000c1e1100 */
[----:B------:R-:W3:Y:S04]  /*12040*/  LDL.LU.64 R142, [R1+0x5d8] ;  /* 0x0005d800018e7983 */ /* 0x000ee80000300a00 */
[----:B------:R-:W3:Y:S01]  /*12050*/  LDL.LU.64 R144, [R1+0x5e0] ;  /* 0x0005e00001907983 */ /* 0x000ee20000300a00 */
[----:B0-----:R-:W-:-:S03]  /*12060*/  IADD3 R8, P1, R5, R249, RZ ;  /* 0x000000f905087210 */ /* 0x001fc60007f3e0ff */
[----:B------:R-:W3:Y:S02]  /*12070*/  LDL.LU.64 R146, [R1+0x5e8] ;  /* 0x0005e80001927983 */ /* 0x000ee40000300a00 */
[----:B------:R-:W-:Y:S02]  /*12080*/  IMAD.X R9, R197, 0x1, R248, P1 ;  /* 0x00000001c5097824 */ /* 0x000fe400008e06f8 */
[----:B------:R-:W3:Y:S04]  /*12090*/  LDL.LU.64 R148, [R1+0x5f0] ;  /* 0x0005f00001947983 */ /* 0x000ee80000300a00 */
[----:B------:R0:W3:Y:S04]  /*120a0*/  @!P0 LDG.E.U8 R21, desc[UR32][R8.64] ;  /* 0x0000002008158981 */ /* 0x0000e8000c1e1100 */
[----:B------:R-:W3:Y:S01]  /*120b0*/  LDL.LU.64 R150, [R1+0x5f8] ;  /* 0x0005f80001967983 */ /* 0x000ee20000300a00 */
[----:B0-----:R-:W-:-:S05]  /*120c0*/  IADD3 R8, P1, R5, R245, RZ ;  /* 0x000000f505087210 */ /* 0x001fca0007f3e0ff */
[----:B------:R-:W-:-:S05]  /*120d0*/  IMAD.X R9, R197, 0x1, R244, P1 ;  /* 0x00000001c5097824 */ /* 0x000fca00008e06f4 */
[----:B------:R0:W3:Y:S02]  /*120e0*/  @!P0 LDG.E.U8 R20, desc[UR32][R8.64] ;  /* 0x0000002008148981 */ /* 0x0000e4000c1e1100 */
        /* <DEDUP_REMOVED lines=29> */
[----:B------:R-:W3:Y:S04]  /*122c0*/  @!P0 LDG.E.U8 R10, desc[UR32][R8.64] ;  /* 0x00000020080a8981 */ /* 0x000ee8000c1e1100 */
        /* <DEDUP_REMOVED lines=38> */
[----:B--2---:R-:W-:Y:S04]  /*12530*/  STS.U8 [R7+UR5+0x2f80], R153 ;  /* 0x002f809907007988 */ /* 0x004fe80008000005 */
[----:B----4-:R-:W-:Y:S04]  /*12540*/  STS.U8 [R7+UR5+0x3080], R152 ;  /* 0x0030809807007988 */ /* 0x010fe80008000005 */
[----:B---3--:R-:W-:Y:S04]  /*12550*/  STS.U8 [R7+UR5+0x3180], R23 ;  /* 0x0031801707007988 */ /* 0x008fe80008000005 */
        /* <DEDUP_REMOVED lines=13> */
[----:B------:R0:W-:Y:S06]  /*12630*/  MEMBAR.ALL.CTA ;  /* 0x0000000000007992 */ /* 0x0001ec0000008000 */
[----:B0-----:R-:W0:Y:S02]  /*12640*/  FENCE.VIEW.ASYNC.S ;  /* 0x00000000000073c6 */ /* 0x001e240000000000 */
[----:B0-----:R-:W-:Y:S06]  /*12650*/  BAR.SYNC.DEFER_BLOCKING 0x0 ;  /* 0x0000000000007b1d */ /* 0x001fec0000010000 */
[----:B------:R-:W-:-:S06]  /*12660*/  WARPGROUP.ARRIVE ;  /* 0x00000000000079c5 */ /* 0x000fcc0000000000 */
[----:B------:R-:W-:Y:S03]  /*12670*/  QGMMA.64x256x32.F32.E4M3.E4M3 R24, gdesc[UR12], R24, gsb0 ;  /* 0x03e000000c1879f3 */ /* 0x000fe60008000818 */
[----:B------:R-:W-:Y:S02]  /*12680*/  WARPGROUP.DEPBAR.LE gsb0, 0x0 ;  /* 0x00008000000079c5 */ /* 0x000fe40000010000 */
        /* <DEDUP_REMOVED lines=63> */
[----:B------:R0:W-:Y:S04]  /*12a80*/  STL.64 [R1+0x5f8], R150 ;  /* 0x0005f89601007387 */ /* 0x0001e80000100a00 */
[----:B0-----:R-:W2:Y:S04]  /*12a90*/  LDL.LU.64 R150, [R1+0x12a8] ;  /* 0x0012a80001967983 */ /* 0x001ea80000300a00 */
[----:B------:R-:W3:Y:S04]  /*12aa0*/  LDL.LU.64 R148, [R1+0x12a0] ;  /* 0x0012a00001947983 */ /* 0x000ee80000300a00 */
[----:B------:R-:W4:Y:S04]  /*12ab0*/  LDL.LU.64 R146, [R1+0x1298] ;  /* 0x0012980001927983 */ /* 0x000f280000300a00 */
[----:B------:R-:W4:Y:S04]  /*12ac0*/  LDL.LU.64 R144, [R1+0x1290] ;  /* 0x0012900001907983 */ /* 0x000f280000300a00 */
[----:B------:R-:W4:Y:S04]  /*12ad0*/  LDL.LU.64 R142, [R1+0x1288] ;  /* 0x00128800018e7983 */ /* 0x000f280000300a00 */
[----:B------:R-:W4:Y:S04]  /*12ae0*/  LDL.LU.64 R140, [R1+0x1280] ;  /* 0x00128000018c7983 */ /* 0x000f280000300a00 */
[----:B------:R-:W4:Y:S04]  /*12af0*/  LDL.LU.64 R138, [R1+0x1278] ;  /* 0x00127800018a7983 */ /* 0x000f280000300a00 */
[----:B--2---:R-:W-:Y:S04]  /*12b00*/  STL.64 [R1+0x1270], R150 ;  /* 0x0012709601007387 */ /* 0x004fe80000100a00 */
[----:B---3--:R-:W-:Y:S04]  /*12b10*/  STL.64 [R1+0x1268], R148 ;  /* 0x0012689401007387 */ /* 0x008fe80000100a00 */
[----:B----4-:R-:W-:Y:S04]  /*12b20*/  STL.64 [R1+0x1260], R146 ;  /* 0x0012609201007387 */ /* 0x010fe80000100a00 */
[----:B------:R-:W-:Y:S04]  /*12b30*/  STL.64 [R1+0x1258], R144 ;  /* 0x0012589001007387 */ /* 0x000fe80000100a00 */
[----:B------:R-:W-:Y:S04]  /*12b40*/  STL.64 [R1+0x1250], R142 ;  /* 0x0012508e01007387 */ /* 0x000fe80000100a00 */
[----:B------:R-:W-:Y:S04]  /*12b50*/  STL.64 [R1+0x1248], R140 ;  /* 0x0012488c01007387 */ /* 0x000fe80000100a00 */
[----:B------:R0:W-:Y:S04]  /*12b60*/  STL.64 [R1+0x1240], R138 ;  /* 0x0012408a01007387 */ /* 0x0001e80000100a00 */
[----:B------:R-:W2:Y:S04]  /*12b70*/  LDL.LU.64 R24, [R1+0x200] ;  /* 0x0002000001187983 */ /* 0x000ea80000300a00 */
        /* <DEDUP_REMOVED lines=56> */
[----:B0-----:R-:W2:Y:S04]  /*12f00*/  LDL.LU.64 R138, [R1+0x3c8] ;  /* 0x0003c800018a7983 */ /* 0x001ea80000300a00 */
[----:B------:R-:W2:Y:S04]  /*12f10*/  LDL.LU.64 R140, [R1+0x3d0] ;  /* 0x0003d000018c7983 */ /* 0x000ea80000300a00 */
[----:B------:R-:W2:Y:S04]  /*12f20*/  LDL.LU.64 R142, [R1+0x3d8] ;  /* 0x0003d800018e7983 */ /* 0x000ea80000300a00 */
[----:B------:R-:W2:Y:S04]  /*12f30*/  LDL.LU.64 R144, [R1+0x3e0] ;  /* 0x0003e00001907983 */ /* 0x000ea80000300a00 */
[----:B------:R-:W2:Y:S04]  /*12f40*/  LDL.LU.64 R146, [R1+0x3e8] ;  /* 0x0003e80001927983 */ /* 0x000ea80000300a00 */
[----:B------:R-:W2:Y:S04]  /*12f50*/  LDL.LU.64 R148, [R1+0x3f0] ;  /* 0x0003f00001947983 */ /* 0x000ea80000300a00 */
[----:B------:R-:W2:Y:S01]  /*12f60*/  LDL.LU.64 R150, [R1+0x3f8] ;  /* 0x0003f80001967983 */ /* 0x000ea20000300a00 */
[----:B------:R-:W-:Y:S01]  /*12f70*/  UMOV UR8, UR12 ;  /* 0x0000000c00087c82 */ /* 0x000fe20008000000 */
[----:B------:R-:W-:Y:S01]  /*12f80*/  UMOV UR9, UR13 ;  /* 0x0000000d00097c82 */ /* 0x000fe20008000000 */
[----:B--2---:R-:W-:-:S06]  /*12f90*/  WARPGROUP.ARRIVE ;  /* 0x00000000000079c5 */ /* 0x004fcc0000000000 */
        /* <DEDUP_REMOVED lines=73> */
[----:B------:R-:W4:Y:S04]  /*13430*/  LDL.LU.64 R24, [R1] ;  /* 0x0000000001187983 */ /* 0x000f280000300a00 */
[----:B------:R-:W4:Y:S04]  /*13440*/  LDL.LU.64 R26, [R1+0x8] ;  /* 0x00000800011a7983 */ /* 0x000f280000300a00 */
        /* <DEDUP_REMOVED lines=54> */
[----:B------:R-:W4:Y:S01]  /*137b0*/  LDL.LU.64 R136, [R1+0x1c0] ;  /* 0x0001c00001887983 */ /* 0x000f220000300a00 */
[----:B--2---:R-:W-:-:S02]  /*137c0*/  IMAD.MOV.U32 R178, RZ, RZ, R150 ;  /* 0x000000ffffb27224 */ /* 0x004fc400078e0096 */
[----:B------:R-:W-:Y:S02]  /*137d0*/  IMAD.MOV.U32 R177, RZ, RZ, R151 ;  /* 0x000000ffffb17224 */ /* 0x000fe400078e0097 */
[----:B---3--:R-:W-:Y:S02]  /*137e0*/  IMAD.MOV.U32 R180, RZ, RZ, R148 ;  /* 0x000000ffffb47224 */ /* 0x008fe400078e0094 */
[----:B------:R-:W-:Y:S02]  /*137f0*/  IMAD.MOV.U32 R179, RZ, RZ, R149 ;  /* 0x000000ffffb37224 */ /* 0x000fe400078e0095 */
[----:B----4-:R-:W-:Y:S02]  /*13800*/  IMAD.MOV.U32 R182, RZ, RZ, R146 ;  /* 0x000000ffffb67224 */ /* 0x010fe400078e0092 */
[----:B------:R-:W-:Y:S02]  /*13810*/  IMAD.MOV.U32 R181, RZ, RZ, R147 ;  /* 0x000000ffffb57224 */ /* 0x000fe400078e0093 */
[----:B------:R-:W-:-:S02]  /*13820*/  IMAD.MOV.U32 R184, RZ, RZ, R144 ;  /* 0x000000ffffb87224 */ /* 0x000fc400078e0090 */
[----:B------:R-:W-:Y:S02]  /*13830*/  IMAD.MOV.U32 R183, RZ, RZ, R145 ;  /* 0x000000ffffb77224 */ /* 0x000fe400078e0091 */
[----:B------:R-:W-:Y:S02]  /*13840*/  IMAD.MOV.U32 R186, RZ, RZ, R142 ;  /* 0x000000ffffba7224 */ /* 0x000fe400078e008e */
[----:B------:R-:W-:Y:S02]  /*13850*/  IMAD.MOV.U32 R185, RZ, RZ, R143 ;  /* 0x000000ffffb97224 */ /* 0x000fe400078e008f */
[----:B------:R-:W-:Y:S02]  /*13860*/  IMAD.MOV.U32 R188, RZ, RZ, R140 ;  /* 0x000000ffffbc7224 */ /* 0x000fe400078e008c */
[----:B------:R-:W-:Y:S02]  /*13870*/  IMAD.MOV.U32 R187, RZ, RZ, R141 ;  /* 0x000000ffffbb7224 */ /* 0x000fe400078e008d */
[----:B------:R-:W-:-:S02]  /*13880*/  IMAD.MOV.U32 R190, RZ, RZ, R138 ;  /* 0x000000ffffbe7224 */ /* 0x000fc400078e008a */
[----:B------:R-:W-:Y:S02]  /*13890*/  IMAD.MOV.U32 R189, RZ, RZ, R139 ;  /* 0x000000ffffbd7224 */ /* 0x000fe400078e008b */
[----:B------:R-:W2:Y:S04]  /*138a0*/  LDL.LU.64 R138, [R1+0x1c8] ;  /* 0x0001c800018a7983 */ /* 0x000ea80000300a00 */
        /* <DEDUP_REMOVED lines=8> */
[----:B------:R-:W-:-:S02]  /*13930*/  IADD3 R201, P1, R201, UR24, RZ ;  /* 0x00000018c9c97c10 */ /* 0x000fc4000ff3e0ff */
[----:B------:R-:W-:Y:S02]  /*13940*/  IADD3 R203, P2, R203, UR24, RZ ;  /* 0x00000018cbcb7c10 */ /* 0x000fe4000ff5e0ff */
[----:B------:R-:W-:Y:S02]  /*13950*/  IADD3 R205, P3, R205, UR24, RZ ;  /* 0x00000018cdcd7c10 */ /* 0x000fe4000ff7e0ff */
[----:B------:R-:W-:Y:S02]  /*13960*/  IADD3 R207, P4, R207, UR24, RZ ;  /* 0x00000018cfcf7c10 */ /* 0x000fe4000ff9e0ff */
[----:B------:R-:W-:Y:S02]  /*13970*/  IADD3 R211, P6, R211, UR24, RZ ;  /* 0x00000018d3d37c10 */ /* 0x000fe4000ffde0ff */
[----:B------:R-:W-:Y:S02]  /*13980*/  IADD3 R209, P5, R209, UR24, RZ ;  /* 0x00000018d1d17c10 */ /* 0x000fe4000ffbe0ff */
[----:B------:R-:W-:-:S02]  /*13990*/  IADD3 R213, P0, R213, UR24, RZ ;  /* 0x00000018d5d57c10 */ /* 0x000fc4000ff1e0ff */
[----:B------:R-:W-:Y:S02]  /*139a0*/  IADD3.X R200, R200, UR25, RZ, P1, !PT ;  /* 0x00000019c8c87c10 */ /* 0x000fe40008ffe4ff */
[----:B------:R-:W-:Y:S02]  /*139b0*/  IADD3 R215, P1, R215, UR24, RZ ;  /* 0x00000018d7d77c10 */ /* 0x000fe4000ff3e0ff */
[----:B------:R-:W-:Y:S02]  /*139c0*/  IADD3.X R202, R202, UR25, RZ, P2, !PT ;  /* 0x00000019caca7c10 */ /* 0x000fe400097fe4ff */
[----:B------:R-:W-:Y:S02]  /*139d0*/  IADD3 R217, P2, R217, UR24, RZ ;  /* 0x00000018d9d97c10 */ /* 0x000fe4000ff5e0ff */
[----:B------:R-:W-:Y:S02]  /*139e0*/  IADD3.X R204, R204, UR25, RZ, P3, !PT ;  /* 0x00000019cccc7c10 */ /* 0x000fe40009ffe4ff */
[----:B------:R-:W-:-:S02]  /*139f0*/  IADD3 R219, P3, R219, UR24, RZ ;  /* 0x00000018dbdb7c10 */ /* 0x000fc4000ff7e0ff */
[----:B------:R-:W-:Y:S02]  /*13a00*/  IADD3.X R206, R206, UR25, RZ, P4, !PT ;  /* 0x00000019cece7c10 */ /* 0x000fe4000a7fe4ff */
[----:B------:R-:W-:Y:S02]  /*13a10*/  IADD3.X R210, R210, UR25, RZ, P6, !PT ;  /* 0x00000019d2d27c10 */ /* 0x000fe4000b7fe4ff */
[----:B------:R-:W-:Y:S02]  /*13a20*/  IADD3 R221, P4, R221, UR24, RZ ;  /* 0x00000018dddd7c10 */ /* 0x000fe4000ff9e0ff */
[----:B------:R-:W-:Y:S02]  /*13a30*/  IADD3.X R208, R208, UR25, RZ, P5, !PT ;  /* 0x00000019d0d07c10 */ /* 0x000fe4000affe4ff */
[----:B------:R-:W-:Y:S02]  /*13a40*/  IADD3 R225, P6, R225, UR24, RZ ;  /* 0x00000018e1e17c10 */ /* 0x000fe4000ffde0ff */
[----:B------:R-:W-:-:S02]  /*13a50*/  IADD3.X R212, R212, UR25, RZ, P0, !PT ;  /* 0x00000019d4d47c10 */ /* 0x000fc400087fe4ff */
[----:B------:R-:W-:Y:S02]  /*13a60*/  IADD3 R223, P5, R223, UR24, RZ ;  /* 0x00000018dfdf7c10 */ /* 0x000fe4000ffbe0ff */
[----:B------:R-:W-:Y:S02]  /*13a70*/  IADD3 R227, P0, R227, UR24, RZ ;  /* 0x00000018e3e37c10 */ /* 0x000fe4000ff1e0ff */
[----:B------:R-:W-:Y:S02]  /*13a80*/  IADD3.X R214, R214, UR25, RZ, P1, !PT ;  /* 0x00000019d6d67c10 */ /* 0x000fe40008ffe4ff */
[----:B------:R-:W-:Y:S02]  /*13a90*/  IADD3 R229, P1, R229, UR24, RZ ;  /* 0x00000018e5e57c10 */ /* 0x000fe4000ff3e0ff */
[----:B------:R-:W-:Y:S02]  /*13aa0*/  IADD3.X R216, R216, UR25, RZ, P2, !PT ;  /* 0x00000019d8d87c10 */ /* 0x000fe400097fe4ff */
[----:B------:R-:W-:-:S02]  /*13ab0*/  IADD3 R231, P2, R231, UR24, RZ ;  /* 0x00000018e7e77c10 */ /* 0x000fc4000ff5e0ff */
[----:B------:R-:W-:Y:S02]  /*13ac0*/  IADD3.X R218, R218, UR25, RZ, P3, !PT ;  /* 0x00000019dada7c10 */ /* 0x000fe40009ffe4ff */
[----:B------:R-:W-:Y:S02]  /*13ad0*/  IADD3 R233, P3, R233, UR24, RZ ;  /* 0x00000018e9e97c10 */ /* 0x000fe4000ff7e0ff */
[----:B------:R-:W-:Y:S02]  /*13ae0*/  IADD3.X R220, R220, UR25, RZ, P4, !PT ;  /* 0x00000019dcdc7c10 */ /* 0x000fe4000a7fe4ff */
[----:B------:R-:W-:Y:S02]  /*13af0*/  IADD3.X R224, R224, UR25, RZ, P6, !PT ;  /* 0x00000019e0e07c10 */ /* 0x000fe4000b7fe4ff */
[----:B------:R-:W-:Y:S02]  /*13b00*/  IADD3 R235, P4, R235, UR24, RZ ;  /* 0x00000018ebeb7c10 */ /* 0x000fe4000ff9e0ff */
[----:B------:R-:W-:-:S02]  /*13b10*/  IADD3.X R222, R222, UR25, RZ, P5, !PT ;  /* 0x00000019dede7c10 */ /* 0x000fc4000affe4ff */
[----:B------:R-:W-:Y:S02]  /*13b20*/  IADD3 R239, P6, R239, UR24, RZ ;  /* 0x00000018efef7c10 */ /* 0x000fe4000ffde0ff */
[----:B------:R-:W-:Y:S02]  /*13b30*/  IADD3.X R226, R226, UR25, RZ, P0, !PT ;  /* 0x00000019e2e27c10 */ /* 0x000fe400087fe4ff */
[----:B------:R-:W-:Y:S02]  /*13b40*/  IADD3 R237, P5, R237, UR24, RZ ;  /* 0x00000018eded7c10 */ /* 0x000fe4000ffbe0ff */
[----:B------:R-:W-:Y:S02]  /*13b50*/  IADD3 R241, P0, R241, UR24, RZ ;  /* 0x00000018f1f17c10 */ /* 0x000fe4000ff1e0ff */
[----:B------:R-:W-:Y:S02]  /*13b60*/  IADD3.X R228, R228, UR25, RZ, P1, !PT ;  /* 0x00000019e4e47c10 */ /* 0x000fe40008ffe4ff */
[----:B------:R-:W-:-:S02]  /*13b70*/  IADD3 R243, P1, R243, UR24, RZ ;  /* 0x00000018f3f37c10 */ /* 0x000fc4000ff3e0ff */
[----:B------:R-:W-:Y:S02]  /*13b80*/  IADD3.X R230, R230, UR25, RZ, P2, !PT ;  /* 0x00000019e6e67c10 */ /* 0x000fe400097fe4ff */
[----:B------:R-:W-:Y:S02]  /*13b90*/  IADD3 R245, P2, R245, UR24, RZ ;  /* 0x00000018f5f57c10 */ /* 0x000fe4000ff5e0ff */
[----:B------:R-:W-:Y:S02]  /*13ba0*/  IADD3.X R232, R232, UR25, RZ, P3, !PT ;  /* 0x00000019e8e87c10 */ /* 0x000fe40009ffe4ff */
[----:B------:R-:W-:Y:S02]  /*13bb0*/  IADD3 R247, P3, R247, UR24, RZ ;  /* 0x00000018f7f77c10 */ /* 0x000fe4000ff7e0ff */
[----:B------:R-:W-:Y:S02]  /*13bc0*/  IADD3.X R234, R234, UR25, RZ, P4, !PT ;  /* 0x00000019eaea7c10 */ /* 0x000fe4000a7fe4ff */
[----:B------:R-:W-:-:S02]  /*13bd0*/  IADD3.X R238, R238, UR25, RZ, P6, !PT ;  /* 0x00000019eeee7c10 */ /* 0x000fc4000b7fe4ff */
[----:B------:R-:W-:Y:S02]  /*13be0*/  IADD3 R249, P4, R249, UR24, RZ ;  /* 0x00000018f9f97c10 */ /* 0x000fe4000ff9e0ff */
[----:B------:R-:W-:Y:S02]  /*13bf0*/  IADD3.X R236, R236, UR25, RZ, P5, !PT ;  /* 0x00000019ecec7c10 */ /* 0x000fe4000affe4ff */
[----:B------:R-:W-:Y:S02]  /*13c00*/  IADD3 R177, P6, R177, UR24, RZ ;  /* 0x00000018b1b17c10 */ /* 0x000fe4000ffde0ff */
[----:B------:R-:W-:Y:S02]  /*13c10*/  IADD3.X R240, R240, UR25, RZ, P0, !PT ;  /* 0x00000019f0f07c10 */ /* 0x000fe400087fe4ff */
[----:B------:R-:W-:Y:S02]  /*13c20*/  IADD3 R251, P5, R251, UR24, RZ ;  /* 0x00000018fbfb7c10 */ /* 0x000fe4000ffbe0ff */
[----:B------:R-:W-:-:S02]  /*13c30*/  IADD3 R178, P0, R178, UR24, RZ ;  /* 0x00000018b2b27c10 */ /* 0x000fc4000ff1e0ff */
[----:B------:R-:W-:Y:S02]  /*13c40*/  IADD3.X R242, R242, UR25, RZ, P1, !PT ;  /* 0x00000019f2f27c10 */ /* 0x000fe40008ffe4ff */
[----:B------:R-:W-:Y:S02]  /*13c50*/  IADD3 R179, P1, R179, UR24, RZ ;  /* 0x00000018b3b37c10 */ /* 0x000fe4000ff3e0ff */
[----:B------:R-:W-:Y:S02]  /*13c60*/  IADD3.X R244, R244, UR25, RZ, P2, !PT ;  /* 0x00000019f4f47c10 */ /* 0x000fe400097fe4ff */
[----:B------:R-:W-:Y:S02]  /*13c70*/  IADD3 R180, P2, R180, UR24, RZ ;  /* 0x00000018b4b47c10 */ /* 0x000fe4000ff5e0ff */
[----:B------:R-:W-:Y:S01]  /*13c80*/  IADD3.X R246, R246, UR25, RZ, P3, !PT ;  /* 0x00000019f6f67c10 */ /* 0x000fe20009ffe4ff */
[----:B------:R-:W-:Y:S01]  /*13c90*/  STL [R1+0x600], R177 ;  /* 0x000600b101007387 */ /* 0x000fe20000100800 */
[----:B------:R-:W-:-:S02]  /*13ca0*/  IADD3 R181, P3, R181, UR24, RZ ;  /* 0x00000018b5b57c10 */ /* 0x000fc4000ff7e0ff */
[----:B------:R-:W-:Y:S01]  /*13cb0*/  IADD3.X R248, R248, UR25, RZ, P4, !PT ;  /* 0x00000019f8f87c10 */ /* 0x000fe2000a7fe4ff */
[----:B------:R-:W-:Y:S01]  /*13cc0*/  STL [R1+0x608], R178 ;  /* 0x000608b201007387 */ /* 0x000fe20000100800 */
[----:B------:R-:W-:Y:S02]  /*13cd0*/  IADD3 R182, P4, R182, UR24, RZ ;  /* 0x00000018b6b67c10 */ /* 0x000fe4000ff9e0ff */
[----:B------:R-:W-:Y:S01]  /*13ce0*/  IADD3.X R250, R250, UR25, RZ, P5, !PT ;  /* 0x00000019fafa7c10 */ /* 0x000fe2000affe4ff */
[----:B------:R-:W-:Y:S01]  /*13cf0*/  STL [R1+0x610], R179 ;  /* 0x000610b301007387 */ /* 0x000fe20000100800 */
        /* <DEDUP_REMOVED lines=8> */
[----:B--2---:R-:W-:-:S06]  /*13d80*/  WARPGROUP.ARRIVE ;  /* 0x00000000000079c5 */ /* 0x004fcc0000000000 */
[----:B------:R-:W-:Y:S01]  /*13d90*/  QGMMA.64x256x32.F32.E4M3.E4M3 R24, gdesc[UR16], R24, gsb0 ;  /* 0x03e00000101879f3 */ /* 0x000fe20008000818 */
[----:B------:R-:W-:Y:S01]  /*13da0*/  STL [R1+0x628], R182 ;  /* 0x000628b601007387 */ /* 0x000fe20000100800 */
[----:B------:R-:W-:-:S03]  /*13db0*/  IADD3 R188, P1, R188, UR24, RZ ;  /* 0x00000018bcbc7c10 */ /* 0x000fc6000ff3e0ff */
[----:B------:R-:W-:Y:S01]  /*13dc0*/  STL [R1+0x630], R183 ;  /* 0x000630b701007387 */ /* 0x000fe20000100800 */
[----:B------:R-:W-:-:S03]  /*13dd0*/  IADD3.X R189, R189, UR25, RZ, P2, !PT ;  /* 0x00000019bdbd7c10 */ /* 0x000fc600097fe4ff */
[----:B------:R-:W-:Y:S01]  /*13de0*/  STL [R1+0x638], R184 ;  /* 0x000638b801007387 */ /* 0x000fe20000100800 */
[----:B------:R-:W-:-:S03]  /*13df0*/  IADD3 R190, P2, R190, UR24, RZ ;  /* 0x00000018bebe7c10 */ /* 0x000fc6000ff5e0ff */
[----:B------:R-:W-:Y:S04]  /*13e00*/  STL [R1+0x604], R185 ;  /* 0x000604b901007387 */ /* 0x000fe80000100800 */
[----:B------:R-:W-:Y:S04]  /*13e10*/  STL [R1+0x640], R186 ;  /* 0x000640ba01007387 */ /* 0x000fe80000100800 */
[----:B------:R-:W-:Y:S04]  /*13e20*/  STL [R1+0x60c], R187 ;  /* 0x00060cbb01007387 */ /* 0x000fe80000100800 */
[----:B------:R-:W-:Y:S01]  /*13e30*/  STL [R1+0x648], R188 ;  /* 0x000648bc01007387 */ /* 0x000fe20000100800 */
[----:B------:R-:W-:-:S03]  /*13e40*/  WARPGROUP.DEPBAR.LE gsb0, 0x0 ;  /* 0x00008000000079c5 */ /* 0x000fc60000010000 */
[----:B------:R-:W-:Y:S04]  /*13e50*/  STL.64 [R1], R24 ;  /* 0x0000001801007387 */ /* 0x000fe80000100a00 */
[----:B------:R-:W-:Y:S04]  /*13e60*/  STL [R1+0x614], R189 ;  /* 0x000614bd01007387 */ /* 0x000fe80000100800 */
[----:B------:R-:W-:Y:S04]  /*13e70*/  STL.64 [R1+0x8], R26 ;  /* 0x0000081a01007387 */ /* 0x000fe80000100a00 */
[----:B------:R-:W-:Y:S04]  /*13e80*/  STL [R1+0x650], R190 ;  /* 0x000650be01007387 */ /* 0x000fe80000100800 */
        /* <DEDUP_REMOVED lines=65> */
[----:B------:R-:W2:Y:S04]  /*142a0*/  LDL.LU.64 R144, [R1+0x1220] ;  /* 0x0012200001907983 */ /* 0x000ea80000300a00 */
[----:B------:R-:W3:Y:S04]  /*142b0*/  LDL.LU.64 R142, [R1+0x1218] ;  /* 0x00121800018e7983 */ /* 0x000ee80000300a00 */
[----:B------:R-:W4:Y:S04]  /*142c0*/  LDL.LU.64 R140, [R1+0x1210] ;  /* 0x00121000018c7983 */ /* 0x000f280000300a00 */
[----:B------:R-:W2:Y:S04]  /*142d0*/  LDL.LU.64 R138, [R1+0x1208] ;  /* 0x00120800018a7983 */ /* 0x000ea80000300a00 */
[----:B------:R-:W3:Y:S04]  /*142e0*/  LDL.LU.64 R136, [R1+0x1200] ;  /* 0x0012000001887983 */ /* 0x000ee80000300a00 */
[----:B------:R-:W4:Y:S04]  /*142f0*/  LDL.LU.64 R134, [R1+0x11f8] ;  /* 0x0011f80001867983 */ /* 0x000f280000300a00 */
[----:B------:R-:W2:Y:S04]  /*14300*/  LDL.LU.64 R132, [R1+0x11f0] ;  /* 0x0011f00001847983 */ /* 0x000ea80000300a00 */
        /* <DEDUP_REMOVED lines=45> */
[----:B------:R-:W-:-:S03]  /*145e0*/  IADD3.X R191, R191, UR25, RZ, P3, !PT ;  /* 0x00000019bfbf7c10 */ /* 0x000fc60009ffe4ff */
        /* <DEDUP_REMOVED lines=9> */
[----:B------:R-:W-:-:S02]  /*14680*/  IADD3.X R194, R194, UR25, RZ, P5, !PT ;  /* 0x00000019c2c27c10 */ /* 0x000fc4000affe4ff */
[----:B------:R-:W-:Y:S02]  /*14690*/  IADD3.X R192, R192, UR25, RZ, P2, !PT ;  /* 0x00000019c0c07c10 */ /* 0x000fe400097fe4ff */
[----:B----4-:R-:W-:Y:S02]  /*146a0*/  IADD3.X R134, R134, UR25, RZ, P4, !PT ;  /* 0x0000001986867c10 */ /* 0x010fe4000a7fe4ff */
[----:B--2---:R-:W-:Y:S02]  /*146b0*/  IADD3 R133, P3, R133, UR24, RZ ;  /* 0x0000001885857c10 */ /* 0x004fe4000ff7e0ff */
[----:B------:R-:W-:-:S03]  /*146c0*/  IADD3 R135, P4, R135, UR24, RZ ;  /* 0x0000001887877c10 */ /* 0x000fc6000ff9e0ff */
[----:B------:R0:W-:Y:S01]  /*146d0*/  STL [R1+0x658], R133 ;  /* 0x0006588501007387 */ /* 0x0001e20000100800 */
[----:B---3--:R-:W-:Y:S02]  /*146e0*/  IADD3 R136, P5, R136, UR24, RZ ;  /* 0x0000001888887c10 */ /* 0x008fe4000ffbe0ff */
[----:B------:R-:W-:Y:S01]  /*146f0*/  IADD3.X R137, R137, UR25, RZ, P6, !PT ;  /* 0x0000001989897c10 */ /* 0x000fe2000b7fe4ff */
[----:B0-----:R-:W2:Y:S04]  /*14700*/  LDL.LU R133, [R1+0x1038] ;  /* 0x0010380001857983 */ /* 0x001ea80000300800 */
[----:B------:R-:W-:Y:S04]  /*14710*/  STL [R1+0x61c], R191 ;  /* 0x00061cbf01007387 */ /* 0x000fe80000100800 */
[----:B------:R0:W-:Y:S01]  /*14720*/  STL [R1+0x624], R134 ;  /* 0x0006248601007387 */ /* 0x0001e20000100800 */
[----:B------:R-:W-:-:S03]  /*14730*/  IADD3 R138, P6, R138, UR24, RZ ;  /* 0x000000188a8a7c10 */ /* 0x000fc6000ffde0ff */
[----:B0-----:R-:W2:Y:S04]  /*14740*/  LDL.LU R134, [R1+0x1034] ;  /* 0x0010340001867983 */ /* 0x001ea80000300800 */
[----:B------:R0:W-:Y:S01]  /*14750*/  STL [R1+0x660], R135 ;  /* 0x0006608701007387 */ /* 0x0001e20000100800 */
[----:B------:R-:W-:-:S03]  /*14760*/  IADD3.X R139, R139, UR25, RZ, P0, !PT ;  /* 0x000000198b8b7c10 */ /* 0x000fc600087fe4ff */
[----:B0-----:R-:W2:Y:S04]  /*14770*/  LDL.LU R135, [R1+0x1030] ;  /* 0x0010300001877983 */ /* 0x001ea80000300800 */
[----:B------:R-:W3:Y:S04]  /*14780*/  LDL.LU R183, [R1+0x6b0] ;  /* 0x0006b00001b77983 */ /* 0x000ee80000300800 */
[----:B------:R0:W-:Y:S01]  /*14790*/  STL [R1+0x62c], R194 ;  /* 0x00062cc201007387 */ /* 0x0001e20000100800 */
[----:B------:R-:W-:Y:S02]  /*147a0*/  IADD3 R140, P0, R140, UR24, RZ ;  /* 0x000000188c8c7c10 */ /* 0x000fe4000ff1e0ff */
[----:B------:R-:W-:Y:S01]  /*147b0*/  IADD3.X R141, R141, UR25, RZ, P1, !PT ;  /* 0x000000198d8d7c10 */ /* 0x000fe20008ffe4ff */
[----:B0-----:R-:W4:Y:S04]  /*147c0*/  LDL.LU R194, [R1+0x6b8] ;  /* 0x0006b80001c27983 */ /* 0x001f280000300800 */
[----:B------:R0:W-:Y:S01]  /*147d0*/  STL [R1+0x668], R136 ;  /* 0x0006688801007387 */ /* 0x0001e20000100800 */
[----:B------:R-:W-:-:S03]  /*147e0*/  IADD3 R142, P1, R142, UR24, RZ ;  /* 0x000000188e8e7c10 */ /* 0x000fc6000ff3e0ff */
[----:B0-----:R-:W2:Y:S04]  /*147f0*/  LDL.LU R136, [R1+0x102c] ;  /* 0x00102c0001887983 */ /* 0x001ea80000300800 */
[----:B------:R0:W-:Y:S04]  /*14800*/  STL [R1+0x634], R137 ;  /* 0x0006348901007387 */ /* 0x0001e80000100800 */
[----:B0-----:R-:W2:Y:S04]  /*14810*/  LDL.LU R137, [R1+0x1028] ;  /* 0x0010280001897983 */ /* 0x001ea80000300800 */
[----:B------:R0:W-:Y:S01]  /*14820*/  STL [R1+0x670], R138 ;  /* 0x0006708a01007387 */ /* 0x0001e20000100800 */
[----:B------:R-:W-:-:S03]  /*14830*/  IADD3 R143, P2, R143, UR24, RZ ;  /* 0x000000188f8f7c10 */ /* 0x000fc6000ff5e0ff */
[----:B0-----:R-:W2:Y:S04]  /*14840*/  LDL.LU R138, [R1+0x1024] ;  /* 0x00102400018a7983 */ /* 0x001ea80000300800 */
[----:B------:R-:W2:Y:S04]  /*14850*/  LDL.LU R186, [R1+0x684] ;  /* 0x0006840001ba7983 */ /* 0x000ea80000300800 */
[----:B------:R0:W-:Y:S01]  /*14860*/  STL [R1+0x63c], R139 ;  /* 0x00063c8b01007387 */ /* 0x0001e20000100800 */
[----:B------:R-:W-:-:S03]  /*14870*/  IADD3.X R144, R144, UR25, RZ, P3, !PT ;  /* 0x0000001990907c10 */ /* 0x000fc60009ffe4ff */
[----:B0-----:R-:W2:Y:S04]  /*14880*/  LDL.LU R139, [R1+0x1020] ;  /* 0x00102000018b7983 */ /* 0x001ea80000300800 */
[----:B------:R0:W-:Y:S01]  /*14890*/  STL [R1+0x678], R140 ;  /* 0x0006788c01007387 */ /* 0x0001e20000100800 */
[----:B------:R-:W-:-:S03]  /*148a0*/  IADD3 R145, P3, R145, UR24, RZ ;  /* 0x0000001891917c10 */ /* 0x000fc6000ff7e0ff */
[----:B0-----:R-:W2:Y:S04]  /*148b0*/  LDL.LU R140, [R1+0x101c] ;  /* 0x00101c00018c7983 */ /* 0x001ea80000300800 */
[----:B------:R0:W-:Y:S01]  /*148c0*/  STL [R1+0x644], R141 ;  /* 0x0006448d01007387 */ /* 0x0001e20000100800 */
[----:B------:R-:W-:-:S03]  /*148d0*/  IADD3.X R146, R146, UR25, RZ, P4, !PT ;  /* 0x0000001992927c10 */ /* 0x000fc6000a7fe4ff */
[----:B0-----:R-:W2:Y:S04]  /*148e0*/  LDL.LU R141, [R1+0x1018] ;  /* 0x00101800018d7983 */ /* 0x001ea80000300800 */
[----:B------:R0:W-:Y:S04]  /*148f0*/  STL [R1+0x680], R142 ;  /* 0x0006808e01007387 */ /* 0x0001e80000100800 */
[----:B0-----:R-:W2:Y:S04]  /*14900*/  LDL.LU R142, [R1+0x1014] ;  /* 0x00101400018e7983 */ /* 0x001ea80000300800 */
[----:B------:R-:W2:Y:S04]  /*14910*/  LDL.LU R185, [R1+0x6c8] ;  /* 0x0006c80001b97983 */ /* 0x000ea80000300800 */
[----:B------:R-:W2:Y:S04]  /*14920*/  LDL.LU R187, [R1+0x694] ;  /* 0x0006940001bb7983 */ /* 0x000ea80000300800 */
[----:B------:R-:W-:Y:S04]  /*14930*/  STL [R1+0x64c], R192 ;  /* 0x00064cc001007387 */ /* 0x000fe80000100800 */
[----:B------:R0:W-:Y:S01]  /*14940*/  STL [R1+0x688], R143 ;  /* 0x0006888f01007387 */ /* 0x0001e20000100800 */
[----:B------:R-:W-:-:S03]  /*14950*/  IADD3 R147, P4, R147, UR24, RZ ;  /* 0x0000001893937c10 */ /* 0x000fc6000ff9e0ff */
[----:B0-----:R-:W2:Y:S04]  /*14960*/  LDL.LU R143, [R1+0x1010] ;  /* 0x00101000018f7983 */ /* 0x001ea80000300800 */
[----:B------:R-:W2:Y:S04]  /*14970*/  LDL.LU R188, [R1+0x6d0] ;  /* 0x0006d00001bc7983 */ /* 0x000ea80000300800 */
[----:B------:R0:W-:Y:S01]  /*14980*/  STL [R1+0x654], R144 ;  /* 0x0006549001007387 */ /* 0x0001e20000100800 */
[----:B------:R-:W-:Y:S02]  /*14990*/  IADD3.X R148, R148, UR25, RZ, P5, !PT ;  /* 0x0000001994947c10 */ /* 0x000fe4000affe4ff */
[----:B------:R-:W-:Y:S01]  /*149a0*/  IADD3 R149, P5, R149, UR24, RZ ;  /* 0x0000001895957c10 */ /* 0x000fe2000ffbe0ff */
[----:B0-----:R-:W2:Y:S04]  /*149b0*/  LDL.LU R144, [R1+0x100c] ;  /* 0x00100c0001907983 */ /* 0x001ea80000300800 */
[----:B------:R0:W-:Y:S04]  /*149c0*/  STL [R1+0x690], R145 ;  /* 0x0006909101007387 */ /* 0x0001e80000100800 */
[----:B0-----:R-:W2:Y:S04]  /*149d0*/  LDL.LU R145, [R1+0x1008] ;  /* 0x0010080001917983 */ /* 0x001ea80000300800 */
[----:B------:R0:W-:Y:S04]  /*149e0*/  STL [R1+0x65c], R146 ;  /* 0x00065c9201007387 */ /* 0x0001e80000100800 */
[----:B0-----:R-:W2:Y:S04]  /*149f0*/  LDL.LU R146, [R1+0x1004] ;  /* 0x0010040001927983 */ /* 0x001ea80000300800 */
[----:B------:R-:W2:Y:S04]  /*14a00*/  LDL.LU R184, [R1+0x6d8] ;  /* 0x0006d80001b87983 */ /* 0x000ea80000300800 */
[----:B------:R-:W2:Y:S04]  /*14a10*/  LDL.LU R189, [R1+0x6a4] ;  /* 0x0006a40001bd7983 */ /* 0x000ea80000300800 */
[----:B------:R-:W2:Y:S04]  /*14a20*/  LDL.LU R190, [R1+0x6e0] ;  /* 0x0006e00001be7983 */ /* 0x000ea80000300800 */
[----:B------:R0:W-:Y:S01]  /*14a30*/  STL [R1+0x698], R147 ;  /* 0x0006989301007387 */ /* 0x0001e20000100800 */
[----:B------:R-:W-:-:S03]  /*14a40*/  IADD3.X R193, R193, UR25, RZ, P6, !PT ;  /* 0x00000019c1c17c10 */ /* 0x000fc6000b7fe4ff */
[----:B0-----:R-:W2:Y:S04]  /*14a50*/  LDL.LU R147, [R1+0x1000] ;  /* 0x0010000001937983 */ /* 0x001ea80000300800 */
[----:B------:R0:W-:Y:S01]  /*14a60*/  STL [R1+0x664], R148 ;  /* 0x0006649401007387 */ /* 0x0001e20000100800 */
[----:B------:R-:W-:-:S03]  /*14a70*/  IADD3 R150, P6, R150, UR24, RZ ;  /* 0x0000001896967c10 */ /* 0x000fc6000ffde0ff */
[----:B0-----:R-:W2:Y:S04]  /*14a80*/  LDL.LU R148, [R1+0xffc] ;  /* 0x000ffc0001947983 */ /* 0x001ea80000300800 */
[----:B------:R0:W-:Y:S04]  /*14a90*/  STL [R1+0x6a0], R149 ;  /* 0x0006a09501007387 */ /* 0x0001e80000100800 */
[----:B0-----:R-:W2:Y:S04]  /*14aa0*/  LDL.LU R149, [R1+0xff8] ;  /* 0x000ff80001957983 */ /* 0x001ea80000300800 */
[----:B------:R-:W2:Y:S04]  /*14ab0*/  LDL.LU R191, [R1+0x6e8] ;  /* 0x0006e80001bf7983 */ /* 0x000ea80000300800 */
[----:B------:R-:W2:Y:S04]  /*14ac0*/  LDL.LU R192, [R1+0x6b4] ;  /* 0x0006b40001c07983 */ /* 0x000ea80000300800 */
[----:B------:R-:W-:Y:S04]  /*14ad0*/  STL [R1+0x66c], R193 ;  /* 0x00066cc101007387 */ /* 0x000fe80000100800 */
[----:B------:R0:W-:Y:S04]  /*14ae0*/  STL [R1+0x6a8], R150 ;  /* 0x0006a89601007387 */ /* 0x0001e80000100800 */
[----:B0-----:R-:W2:Y:S04]  /*14af0*/  LDL.LU R150, [R1+0xff4] ;  /* 0x000ff40001967983 */ /* 0x001ea80000300800 */
[----:B------:R-:W2:Y:S01]  /*14b00*/  LDL.LU R193, [R1+0x6f0] ;  /* 0x0006f00001c17983 */ /* 0x000ea20000300800 */
[----:B------:R-:W-:-:S02]  /*14b10*/  IADD3.X R151, R151, UR25, RZ, P0, !PT ;  /* 0x0000001997977c10 */ /* 0x000fc400087fe4ff */
[----:B------:R-:W-:-:S03]  /*14b20*/  IADD3.X R196, R196, UR25, RZ, P1, !PT ;  /* 0x00000019c4c47c10 */ /* 0x000fc60008ffe4ff */
[----:B------:R0:W-:Y:S01]  /*14b30*/  STL [R1+0x674], R151 ;  /* 0x0006749701007387 */ /* 0x0001e20000100800 */
[----:B------:R-:W-:-:S03]  /*14b40*/  IADD3.X R195, R195, UR25, RZ, P3, !PT ;  /* 0x00000019c3c37c10 */ /* 0x000fc60009ffe4ff */
[----:B0-----:R-:W2:Y:S04]  /*14b50*/  LDL.LU R151, [R1+0xff0] ;  /* 0x000ff00001977983 */ /* 0x001ea80000300800 */
[----:B------:R0:W-:Y:S01]  /*14b60*/  STL [R1+0x67c], R196 ;  /* 0x00067cc401007387 */ /* 0x0001e20000100800 */
[----:B---3--:R-:W-:-:S03]  /*14b70*/  IADD3 R183, P0, R183, UR24, RZ ;  /* 0x00000018b7b77c10 */ /* 0x008fc6000ff1e0ff */
[----:B0-----:R-:W3:Y:S04]  /*14b80*/  LDL.LU R196, [R1+0xfec] ;  /* 0x000fec0001c47983 */ /* 0x001ee80000300800 */
[----:B------:R0:W-:Y:S04]  /*14b90*/  STL [R1+0x6b0], R183 ;  /* 0x0006b0b701007387 */ /* 0x0001e80000100800 */
[----:B------:R-:W3:Y:S01]  /*14ba0*/  LDL.LU R182, [R1+0x6f8] ;  /* 0x0006f80001b67983 */ /* 0x000ee20000300800 */
[----:B----4-:R-:W-:-:S03]  /*14bb0*/  IADD3 R194, P1, R194, UR24, RZ ;  /* 0x00000018c2c27c10 */ /* 0x010fc6000ff3e0ff */
[----:B0-----:R-:W4:Y:S04]  /*14bc0*/  LDL.LU R183, [R1+0x6c4] ;  /* 0x0006c40001b77983 */ /* 0x001f280000300800 */
[----:B------:R0:W-:Y:S01]  /*14bd0*/  STL [R1+0x6b8], R194 ;  /* 0x0006b8c201007387 */ /* 0x0001e20000100800 */
[----:B------:R-:W-:-:S03]  /*14be0*/  IADD3.X R2, R2, UR25, RZ, P5, !PT ;  /* 0x0000001902027c10 */ /* 0x000fc6000affe4ff */
[----:B0-----:R-:W4:Y:S01]  /*14bf0*/  LDL.LU R194, [R1+0x700] ;  /* 0x0007000001c27983 */ /* 0x001f220000300800 */
[----:B------:R-:W-:Y:S02]  /*14c00*/  IADD3.X R4, R4, UR25, RZ, P0, !PT ;  /* 0x0000001904047c10 */ /* 0x000fe400087fe4ff */
[----:B--2---:R-:W-:Y:S02]  /*14c10*/  IADD3.X R186, R186, UR25, RZ, P2, !PT ;  /* 0x00000019baba7c10 */ /* 0x004fe400097fe4ff */
[----:B------:R-:W-:-:S05]  /*14c20*/  IADD3 R6, P2, R6, UR24, RZ ;  /* 0x0000001806067c10 */ /* 0x000fca000ff5e0ff */
[----:B------:R0:W-:Y:S04]  /*14c30*/  STL [R1+0x6c0], R6 ;  /* 0x0006c00601007387 */ /* 0x0001e80000100800 */
[----:B------:R1:W-:Y:S04]  /*14c40*/  STL [R1+0x684], R186 ;  /* 0x000684ba01007387 */ /* 0x0003e80000100800 */
[----:B0-----:R-:W2:Y:S04]  /*14c50*/  LDL.LU R6, [R1+0xfe8] ;  /* 0x000fe80001067983 */ /* 0x001ea80000300800 */
[----:B-1----:R-:W2:Y:S04]  /*14c60*/  LDL.LU R186, [R1+0x708] ;  /* 0x0007080001ba7983 */ /* 0x002ea80000300800 */
[----:B------:R0:W-:Y:S04]  /*14c70*/  STL [R1+0x68c], R195 ;  /* 0x00068cc301007387 */ /* 0x0001e80000100800 */
[----:B0-----:R-:W2:Y:S01]  /*14c80*/  LDL.LU R195, [R1+0x6d4] ;  /* 0x0006d40001c37983 */ /* 0x001ea20000300800 */
[----:B------:R-:W-:-:S02]  /*14c90*/  IADD3.X R3, R3, UR25, RZ, P2, !PT ;  /* 0x0000001903037c10 */ /* 0x000fc400097fe4ff */
[----:B------:R-:W-:Y:S02]  /*14ca0*/  IADD3 R185, P3, R185, UR24, RZ ;  /* 0x00000018b9b97c10 */ /* 0x000fe4000ff7e0ff */
[----:B------:R-:W-:-:S05]  /*14cb0*/  IADD3.X R187, R187, UR25, RZ, P4, !PT ;  /* 0x00000019bbbb7c10 */ /* 0x000fca000a7fe4ff */
[----:B------:R0:W-:Y:S04]  /*14cc0*/  STL [R1+0x694], R187 ;  /* 0x000694bb01007387 */ /* 0x0001e80000100800 */
[----:B0-----:R-:W2:Y:S04]  /*14cd0*/  LDL.LU R187, [R1+0x710] ;  /* 0x0007100001bb7983 */ /* 0x001ea80000300800 */
[----:B------:R-:W-:Y:S01]  /*14ce0*/  STL [R1+0x6c8], R185 ;  /* 0x0006c8b901007387 */ /* 0x000fe20000100800 */
[----:B------:R-:W-:-:S03]  /*14cf0*/  IADD3 R188, P4, R188, UR24, RZ ;  /* 0x00000018bcbc7c10 */ /* 0x000fc6000ff9e0ff */
[----:B------:R0:W-:Y:S04]  /*14d00*/  STL [R1+0x69c], R2 ;  /* 0x00069c0201007387 */ /* 0x0001e80000100800 */
[----:B0-----:R-:W2:Y:S04]  /*14d10*/  LDL.LU R2, [R1+0xfe4] ;  /* 0x000fe40001027983 */ /* 0x001ea80000300800 */
[----:B------:R0:W-:Y:S04]  /*14d20*/  STL [R1+0x6d0], R188 ;  /* 0x0006d0bc01007387 */ /* 0x0001e80000100800 */
[----:B------:R-:W2:Y:S04]  /*14d30*/  LDL.LU R185, [R1+0x718] ;  /* 0x0007180001b97983 */ /* 0x000ea80000300800 */
[----:B0-----:R-:W2:Y:S04]  /*14d40*/  LDL.LU R188, [R1+0x6e4] ;  /* 0x0006e40001bc7983 */ /* 0x001ea80000300800 */
[----:B------:R-:W2:Y:S01]  /*14d50*/  LDL.LU R180, [R1+0x720] ;  /* 0x0007200001b47983 */ /* 0x000ea20000300800 */
[----:B------:R-:W-:-:S02]  /*14d60*/  IADD3 R184, P5, R184, UR24, RZ ;  /* 0x00000018b8b87c10 */ /* 0x000fc4000ffbe0ff */
[----:B------:R-:W-:-:S03]  /*14d70*/  IADD3.X R189, R189, UR25, RZ, P6, !PT ;  /* 0x00000019bdbd7c10 */ /* 0x000fc6000b7fe4ff */
[----:B------:R-:W-:Y:S01]  /*14d80*/  STL [R1+0x6d8], R184 ;  /* 0x0006d8b801007387 */ /* 0x000fe20000100800 */
[----:B------:R-:W-:-:S03]  /*14d90*/  IADD3 R190, P6, R190, UR24, RZ ;  /* 0x00000018bebe7c10 */ /* 0x000fc6000ffde0ff */
[----:B------:R-:W-:Y:S04]  /*14da0*/  STL [R1+0x6a4], R189 ;  /* 0x0006a4bd01007387 */ /* 0x000fe80000100800 */
[----:B------:R0:W-:Y:S04]  /*14db0*/  STL [R1+0x6ac], R4 ;  /* 0x0006ac0401007387 */ /* 0x0001e80000100800 */
[----:B------:R1:W-:Y:S04]  /*14dc0*/  STL [R1+0x6e0], R190 ;  /* 0x0006e0be01007387 */ /* 0x0003e80000100800 */
[----:B0-----:R-:W2:Y:S04]  /*14dd0*/  LDL.LU R4, [R1+0xfe0] ;  /* 0x000fe00001047983 */ /* 0x001ea80000300800 */
[----:B------:R-:W2:Y:S04]  /*14de0*/  LDL.LU R189, [R1+0x728] ;  /* 0x0007280001bd7983 */ /* 0x000ea80000300800 */
[----:B-1----:R-:W2:Y:S01]  /*14df0*/  LDL.LU R190, [R1+0x6f4] ;  /* 0x0006f40001be7983 */ /* 0x002ea20000300800 */
[----:B------:R-:W-:-:S05]  /*14e00*/  IADD3 R191, P0, R191, UR24, RZ ;  /* 0x00000018bfbf7c10 */ /* 0x000fca000ff1e0ff */
[----:B------:R0:W-:Y:S01]  /*14e10*/  STL [R1+0x6e8], R191 ;  /* 0x0006e8bf01007387 */ /* 0x0001e20000100800 */
[----:B------:R-:W-:-:S03]  /*14e20*/  IADD3.X R192, R192, UR25, RZ, P1, !PT ;  /* 0x00000019c0c07c10 */ /* 0x000fc60008ffe4ff */
[----:B0-----:R-:W2:Y:S04]  /*14e30*/  LDL.LU R191, [R1+0x730] ;  /* 0x0007300001bf7983 */ /* 0x001ea80000300800 */
[----:B------:R-:W-:Y:S04]  /*14e40*/  STL [R1+0x6b4], R192 ;  /* 0x0006b4c001007387 */ /* 0x000fe80000100800 */
[----:B------:R0:W-:Y:S01]  /*14e50*/  STL [R1+0x6bc], R3 ;  /* 0x0006bc0301007387 */ /* 0x0001e20000100800 */
[----:B------:R-:W-:-:S03]  /*14e60*/  IADD3 R193, P1, R193, UR24, RZ ;  /* 0x00000018c1c17c10 */ /* 0x000fc6000ff3e0ff */
[----:B0-----:R-:W2:Y:S04]  /*14e70*/  LDL.LU R3, [R1+0xfdc] ;  /* 0x000fdc0001037983 */ /* 0x001ea80000300800 */
[----:B------:R0:W-:Y:S04]  /*14e80*/  STL [R1+0x6f0], R193 ;  /* 0x0006f0c101007387 */ /* 0x0001e80000100800 */
[----:B------:R-:W2:Y:S04]  /*14e90*/  LDL.LU R184, [R1+0x738] ;  /* 0x0007380001b87983 */ /* 0x000ea80000300800 */
[----:B------:R-:W2:Y:S04]  /*14ea0*/  LDL.LU R192, [R1+0x704] ;  /* 0x0007040001c07983 */ /* 0x000ea80000300800 */
[----:B0-----:R-:W2:Y:S01]  /*14eb0*/  LDL.LU R193, [R1+0x740] ;  /* 0x0007400001c17983 */ /* 0x001ea20000300800 */
[----:B---3--:R-:W-:-:S02]  /*14ec0*/  IADD3.X R196, R196, UR25, RZ, P4, !PT ;  /* 0x00000019c4c47c10 */ /* 0x008fc4000a7fe4ff */
[----:B------:R-:W-:Y:S02]  /*14ed0*/  IADD3 R182, P2, R182, UR24, RZ ;  /* 0x00000018b6b67c10 */ /* 0x000fe4000ff5e0ff */
[----:B----4-:R-:W-:-:S03]  /*14ee0*/  IADD3.X R183, R183, UR25, RZ, P3, !PT ;  /* 0x00000019b7b77c10 */ /* 0x010fc60009ffe4ff */
[----:B------:R0:W-:Y:S04]  /*14ef0*/  STL [R1+0x6f8], R182 ;  /* 0x0006f8b601007387 */ /* 0x0001e80000100800 */
[----:B------:R-:W-:Y:S04]  /*14f00*/  STL [R1+0x6cc], R196 ;  /* 0x0006ccc401007387 */ /* 0x000fe80000100800 */
[----:B------:R-:W-:Y:S01]  /*14f10*/  STL [R1+0x6c4], R183 ;  /* 0x0006c4b701007387 */ /* 0x000fe20000100800 */
[----:B------:R-:W-:-:S05]  /*14f20*/  IADD3 R194, P3, R194, UR24, RZ ;  /* 0x00000018c2c27c10 */ /* 0x000fca000ff7e0ff */
[----:B------:R1:W-:Y:S04]  /*14f30*/  STL [R1+0x700], R194 ;  /* 0x000700c201007387 */ /* 0x0003e80000100800 */
[----:B------:R-:W3:Y:S04]  /*14f40*/  LDL.LU R181, [R1+0x748] ;  /* 0x0007480001b57983 */ /* 0x000ee80000300800 */
[----:B0-----:R-:W4:Y:S04]  /*14f50*/  LDL.LU R182, [R1+0x714] ;  /* 0x0007140001b67983 */ /* 0x001f280000300800 */
[----:B-1----:R-:W4:Y:S01]  /*14f60*/  LDL.LU R194, [R1+0x750] ;  /* 0x0007500001c27983 */ /* 0x002f220000300800 */
[----:B--2---:R-:W-:-:S02]  /*14f70*/  IADD3 R186, P4, R186, UR24, RZ ;  /* 0x00000018baba7c10 */ /* 0x004fc4000ff9e0ff */
[----:B------:R-:W-:-:S03]  /*14f80*/  IADD3.X R6, R6, UR25, RZ, P6, !PT ;  /* 0x0000001906067c10 */ /* 0x000fc6000b7fe4ff */
[----:B------:R0:W-:Y:S01]  /*14f90*/  STL [R1+0x708], R186 ;  /* 0x000708ba01007387 */ /* 0x0001e20000100800 */
[----:B------:R-:W-:-:S03]  /*14fa0*/  IADD3.X R195, R195, UR25, RZ, P5, !PT ;  /* 0x00000019c3c37c10 */ /* 0x000fc6000affe4ff */
[----:B0-----:R-:W2:Y:S04]  /*14fb0*/  LDL.LU R186, [R1+0x758] ;  /* 0x0007580001ba7983 */ /* 0x001ea80000300800 */
[----:B------:R0:W-:Y:S04]  /*14fc0*/  STL [R1+0x6d4], R195 ;  /* 0x0006d4c301007387 */ /* 0x0001e80000100800 */
[----:B0-----:R-:W2:Y:S01]  /*14fd0*/  LDL.LU R195, [R1+0x724] ;  /* 0x0007240001c37983 */ /* 0x001ea20000300800 */
[----:B------:R-:W-:-:S05]  /*14fe0*/  IADD3 R187, P5, R187, UR24, RZ ;  /* 0x00000018bbbb7c10 */ /* 0x000fca000ffbe0ff */
[----:B------:R0:W-:Y:S04]  /*14ff0*/  STL [R1+0x710], R187 ;  /* 0x000710bb01007387 */ /* 0x0001e80000100800 */
[----:B0-----:R-:W2:Y:S04]  /*15000*/  LDL.LU R187, [R1+0x760] ;  /* 0x0007600001bb7983 */ /* 0x001ea80000300800 */
[----:B------:R0:W-:Y:S01]  /*15010*/  STL [R1+0x6dc], R6 ;  /* 0x0006dc0601007387 */ /* 0x0001e20000100800 */
[----:B------:R-:W-:Y:S02]  /*15020*/  IADD3.X R2, R2, UR25, RZ, P1, !PT ;  /* 0x0000001902027c10 */ /* 0x000fe40008ffe4ff */
[----:B------:R-:W-:Y:S01]  /*15030*/  IADD3 R185, P6, R185, UR24, RZ ;  /* 0x00000018b9b97c10 */ /* 0x000fe2000ffde0ff */
[----:B0-----:R-:W2:Y:S01]  /*15040*/  LDL.LU R6, [R1+0xfd8] ;  /* 0x000fd80001067983 */ /* 0x001ea20000300800 */
[----:B------:R-:W-:-:S03]  /*15050*/  IADD3.X R188, R188, UR25, RZ, P0, !PT ;  /* 0x00000019bcbc7c10 */ /* 0x000fc600087fe4ff */
[----:B------:R-:W2:Y:S01]  /*15060*/  LDL.LU R183, [R1+0x768] ;  /* 0x0007680001b77983 */ /* 0x000ea20000300800 */
[----:B------:R-:W-:-:S03]  /*15070*/  IADD3 R180, P0, R180, UR24, RZ ;  /* 0x00000018b4b47c10 */ /* 0x000fc6000ff1e0ff */
[----:B------:R0:W-:Y:S04]  /*15080*/  STL [R1+0x718], R185 ;  /* 0x000718b901007387 */ /* 0x0001e80000100800 */
[----:B0-----:R-:W2:Y:S04]  /*15090*/  LDL.LU R185, [R1+0x734] ;  /* 0x0007340001b97983 */ /* 0x001ea80000300800 */
[----:B------:R0:W-:Y:S04]  /*150a0*/  STL [R1+0x6e4], R188 ;  /* 0x0006e4bc01007387 */ /* 0x0001e80000100800 */
[----:B0-----:R-:W2:Y:S04]  /*150b0*/  LDL.LU R188, [R1+0x770] ;  /* 0x0007700001bc7983 */ /* 0x001ea80000300800 */
[----:B------:R0:W-:Y:S04]  /*150c0*/  STL [R1+0x6ec], R2 ;  /* 0x0006ec0201007387 */ /* 0x0001e80000100800 */
[----:B0-----:R-:W2:Y:S01]  /*150d0*/  LDL.LU R2, [R1+0xfd4] ;  /* 0x000fd40001027983 */ /* 0x001ea20000300800 */
[----:B------:R-:W-:-:S03]  /*150e0*/  IADD3 R189, P1, R189, UR24, RZ ;  /* 0x00000018bdbd7c10 */ /* 0x000fc6000ff3e0ff */
[----:B------:R-:W-:Y:S01]  /*150f0*/  STL [R1+0x720], R180 ;  /* 0x000720b401007387 */ /* 0x000fe20000100800 */
        /* <DEDUP_REMOVED lines=14> */
[----:B------:R-:W-:Y:S04]  /*151e0*/  STL [R1+0x738], R184 ;  /* 0x000738b801007387 */ /* 0x000fe80000100800 */
[----:B------:R0:W-:Y:S04]  /*151f0*/  STL [R1+0x70c], R3 ;  /* 0x00070c0301007387 */ /* 0x0001e80000100800 */
[----:B------:R1:W-:Y:S04]  /*15200*/  STL [R1+0x704], R192 ;  /* 0x000704c001007387 */ /* 0x0003e80000100800 */
[----:B0-----:R-:W2:Y:S01]  /*15210*/  LDL.LU R3, [R1+0xfcc] ;  /* 0x000fcc0001037983 */ /* 0x001ea20000300800 */
[----:B------:R-:W-:-:S05]  /*15220*/  IADD3 R193, P4, R193, UR24, RZ ;  /* 0x00000018c1c17c10 */ /* 0x000fca000ff9e0ff */
[----:B------:R0:W-:Y:S04]  /*15230*/  STL [R1+0x740], R193 ;  /* 0x000740c101007387 */ /* 0x0001e80000100800 */
[----:B------:R-:W2:Y:S04]  /*15240*/  LDL.LU R184, [R1+0x788] ;  /* 0x0007880001b87983 */ /* 0x000ea80000300800 */
[----:B-1----:R-:W2:Y:S04]  /*15250*/  LDL.LU R192, [R1+0x754] ;  /* 0x0007540001c07983 */ /* 0x002ea80000300800 */
[----:B0-----:R-:W2:Y:S01]  /*15260*/  LDL.LU R193, [R1+0x790] ;  /* 0x0007900001c17983 */ /* 0x001ea20000300800 */
[----:B---3--:R-:W-:-:S02]  /*15270*/  IADD3 R181, P5, R181, UR24, RZ ;  /* 0x00000018b5b57c10 */ /* 0x008fc4000ffbe0ff */
[----:B----4-:R-:W-:-:S03]  /*15280*/  IADD3.X R182, R182, UR25, RZ, P6, !PT ;  /* 0x00000019b6b67c10 */ /* 0x010fc6000b7fe4ff */
[----:B------:R-:W-:Y:S01]  /*15290*/  STL [R1+0x748], R181 ;  /* 0x000748b501007387 */ /* 0x000fe20000100800 */
[----:B------:R-:W-:Y:S02]  /*152a0*/  IADD3 R194, P6, R194, UR24, RZ ;  /* 0x00000018c2c27c10 */ /* 0x000fe4000ffde0ff */
[----:B--2---:R-:W-:Y:S02]  /*152b0*/  IADD3.X R195, R195, UR25, RZ, P1, !PT ;  /* 0x00000019c3c37c10 */ /* 0x004fe40008ffe4ff */
[----:B------:R-:W-:Y:S02]  /*152c0*/  IADD3 R187, P1, R187, UR24, RZ ;  /* 0x00000018bbbb7c10 */ /* 0x000fe4000ff3e0ff */
[----:B------:R-:W-:Y:S02]  /*152d0*/  IADD3.X R6, R6, UR25, RZ, P0, !PT ;  /* 0x0000001906067c10 */ /* 0x000fe400087fe4ff */
[----:B------:R-:W-:-:S03]  /*152e0*/  IADD3 R186, P0, R186, UR24, RZ ;  /* 0x00000018baba7c10 */ /* 0x000fc6000ff1e0ff */
[----:B------:R0:W-:Y:S04]  /*152f0*/  STL [R1+0x71c], R6 ;  /* 0x00071c0601007387 */ /* 0x0001e80000100800 */
[----:B------:R-:W-:Y:S04]  /*15300*/  STL [R1+0x714], R182 ;  /* 0x000714b601007387 */ /* 0x000fe80000100800 */
[----:B0-----:R-:W2:Y:S04]  /*15310*/  LDL.LU R6, [R1+0xfc8] ;  /* 0x000fc80001067983 */ /* 0x001ea80000300800 */
[----:B------:R0:W-:Y:S01]  /*15320*/  STL [R1+0x750], R194 ;  /* 0x000750c201007387 */ /* 0x0001e20000100800 */
[----:B------:R-:W-:-:S03]  /*15330*/  IADD3.X R185, R185, UR25, RZ, P3, !PT ;  /* 0x00000019b9b97c10 */ /* 0x000fc60009ffe4ff */
[----:B0-----:R-:W3:Y:S04]  /*15340*/  LDL.LU R194, [R1+0x798] ;  /* 0x0007980001c27983 */ /* 0x001ee80000300800 */
[----:B------:R0:W-:Y:S01]  /*15350*/  STL [R1+0x724], R195 ;  /* 0x000724c301007387 */ /* 0x0001e20000100800 */
[----:B------:R-:W-:-:S03]  /*15360*/  IADD3 R188, P3, R188, UR24, RZ ;  /* 0x00000018bcbc7c10 */ /* 0x000fc6000ff7e0ff */
[----:B0-----:R-:W4:Y:S01]  /*15370*/  LDL.LU R195, [R1+0x764] ;  /* 0x0007640001c37983 */ /* 0x001f220000300800 */
[----:B------:R-:W-:-:S03]  /*15380*/  IADD3.X R2, R2, UR25, RZ, P2, !PT ;  /* 0x0000001902027c10 */ /* 0x000fc600097fe4ff */
[----:B------:R0:W-:Y:S01]  /*15390*/  STL [R1+0x758], R186 ;  /* 0x000758ba01007387 */ /* 0x0001e20000100800 */
[----:B------:R-:W-:-:S03]  /*153a0*/  IADD3 R183, P2, R183, UR24, RZ ;  /* 0x00000018b7b77c10 */ /* 0x000fc6000ff5e0ff */
[----:B0-----:R-:W4:Y:S04]  /*153b0*/  LDL.LU R186, [R1+0x7a0] ;  /* 0x0007a00001ba7983 */ /* 0x001f280000300800 */
[----:B------:R0:W-:Y:S04]  /*153c0*/  STL [R1+0x72c], R2 ;  /* 0x00072c0201007387 */ /* 0x0001e80000100800 */
[----:B------:R1:W-:Y:S04]  /*153d0*/  STL [R1+0x760], R187 ;  /* 0x000760bb01007387 */ /* 0x0003e80000100800 */
[----:B0-----:R-:W4:Y:S04]  /*153e0*/  LDL.LU R2, [R1+0xfc4] ;  /* 0x000fc40001027983 */ /* 0x001f280000300800 */
[----:B-1----:R-:W4:Y:S04]  /*153f0*/  LDL.LU R187, [R1+0x7a8] ;  /* 0x0007a80001bb7983 */ /* 0x002f280000300800 */
[----:B------:R-:W4:Y:S04]  /*15400*/  LDL.LU R179, [R1+0x774] ;  /* 0x0007740001b37983 */ /* 0x000f280000300800 */
[----:B------:R-:W-:Y:S04]  /*15410*/  STL [R1+0x768], R183 ;  /* 0x000768b701007387 */ /* 0x000fe80000100800 */
[----:B------:R0:W-:Y:S01]  /*15420*/  STL [R1+0x734], R185 ;  /* 0x000734b901007387 */ /* 0x0001e20000100800 */
[----:B------:R-:W-:-:S03]  /*15430*/  IADD3.X R190, R190, UR25, RZ, P5, !PT ;  /* 0x00000019bebe7c10 */ /* 0x000fc6000affe4ff */
[----:B0-----:R-:W4:Y:S04]  /*15440*/  LDL.LU R185, [R1+0x7b0] ;  /* 0x0007b00001b97983 */ /* 0x001f280000300800 */
[----:B------:R-:W-:Y:S01]  /*15450*/  STL [R1+0x770], R188 ;  /* 0x000770bc01007387 */ /* 0x000fe20000100800 */
[----:B------:R-:W-:Y:S02]  /*15460*/  IADD3 R191, P5, R191, UR24, RZ ;  /* 0x00000018bfbf7c10 */ /* 0x000fe4000ffbe0ff */
[----:B------:R-:W-:Y:S02]  /*15470*/  IADD3.X R4, R4, UR25, RZ, P4, !PT ;  /* 0x0000001904047c10 */ /* 0x000fe4000a7fe4ff */
[----:B------:R-:W-:-:S03]  /*15480*/  IADD3 R189, P4, R189, UR24, RZ ;  /* 0x00000018bdbd7c10 */ /* 0x000fc6000ff9e0ff */
[----:B------:R0:W-:Y:S04]  /*15490*/  STL [R1+0x73c], R4 ;  /* 0x00073c0401007387 */ /* 0x0001e80000100800 */
[----:B0-----:R-:W4:Y:S01]  /*154a0*/  LDL.LU R4, [R1+0xfc0] ;  /* 0x000fc00001047983 */ /* 0x001f220000300800 */
[----:B------:R-:W-:-:S03]  /*154b0*/  IADD3.X R3, R3, UR25, RZ, P6, !PT ;  /* 0x0000001903037c10 */ /* 0x000fc6000b7fe4ff */
[----:B------:R-:W4:Y:S04]  /*154c0*/  LDL.LU R188, [R1+0x7b8] ;  /* 0x0007b80001bc7983 */ /* 0x000f280000300800 */
[----:B------:R0:W-:Y:S04]  /*154d0*/  STL [R1+0x778], R189 ;  /* 0x000778bd01007387 */ /* 0x0001e80000100800 */
[----:B0-----:R-:W4:Y:S04]  /*154e0*/  LDL.LU R189, [R1+0x784] ;  /* 0x0007840001bd7983 */ /* 0x001f280000300800 */
[----:B------:R-:W4:Y:S04]  /*154f0*/  LDL.LU R180, [R1+0x7c0] ;  /* 0x0007c00001b47983 */ /* 0x000f280000300800 */
[----:B------:R-:W-:Y:S04]  /*15500*/  STL [R1+0x744], R190 ;  /* 0x000744be01007387 */ /* 0x000fe80000100800 */
[----:B------:R0:W-:Y:S04]  /*15510*/  STL [R1+0x74c], R3 ;  /* 0x00074c0301007387 */ /* 0x0001e80000100800 */
[----:B------:R1:W-:Y:S04]  /*15520*/  STL [R1+0x780], R191 ;  /* 0x000780bf01007387 */ /* 0x0003e80000100800 */
[----:B0-----:R-:W4:Y:S01]  /*15530*/  LDL.LU R3, [R1+0xfbc] ;  /* 0x000fbc0001037983 */ /* 0x001f220000300800 */
[----:B------:R-:W-:-:S02]  /*15540*/  IADD3 R184, P6, R184, UR24, RZ ;  /* 0x00000018b8b87c10 */ /* 0x000fc4000ffde0ff */
[----:B------:R-:W-:Y:S01]  /*15550*/  IADD3.X R192, R192, UR25, RZ, P0, !PT ;  /* 0x00000019c0c07c10 */ /* 0x000fe200087fe4ff */
[----:B------:R-:W4:Y:S01]  /*15560*/  LDL.LU R181, [R1+0x7c8] ;  /* 0x0007c80001b57983 */ /* 0x000f220000300800 */
[----:B------:R-:W-:-:S03]  /*15570*/  IADD3 R193, P0, R193, UR24, RZ ;  /* 0x00000018c1c17c10 */ /* 0x000fc6000ff1e0ff */
[----:B------:R-:W4:Y:S04]  /*15580*/  LDL.LU R190, [R1+0x794] ;  /* 0x0007940001be7983 */ /* 0x000f280000300800 */
[----:B-1----:R-:W4:Y:S04]  /*15590*/  LDL.LU R191, [R1+0x7d0] ;  /* 0x0007d00001bf7983 */ /* 0x002f280000300800 */
[----:B------:R-:W4:Y:S04]  /*155a0*/  LDL.LU R182, [R1+0x7d8] ;  /* 0x0007d80001b67983 */ /* 0x000f280000300800 */
[----:B------:R-:W-:Y:S04]  /*155b0*/  STL [R1+0x788], R184 ;  /* 0x000788b801007387 */ /* 0x000fe80000100800 */
[----:B------:R-:W4:Y:S04]  /*155c0*/  LDL.LU R183, [R1+0x7a4] ;  /* 0x0007a40001b77983 */ /* 0x000f280000300800 */
[----:B------:R0:W-:Y:S04]  /*155d0*/  STL [R1+0x754], R192 ;  /* 0x000754c001007387 */ /* 0x0001e80000100800 */
[----:B0-----:R-:W4:Y:S04]  /*155e0*/  LDL.LU R192, [R1+0x7e0] ;  /* 0x0007e00001c07983 */ /* 0x001f280000300800 */
[----:B------:R-:W-:Y:S01]  /*155f0*/  STL [R1+0x790], R193 ;  /* 0x000790c101007387 */ /* 0x000fe20000100800 */
[----:B--2---:R-:W-:-:S05]  /*15600*/  IADD3.X R6, R6, UR25, RZ, P1, !PT ;  /* 0x0000001906067c10 */ /* 0x004fca0008ffe4ff */
[----:B------:R0:W-:Y:S01]  /*15610*/  STL [R1+0x75c], R6 ;  /* 0x00075c0601007387 */ /* 0x0001e20000100800 */
[----:B---3--:R-:W-:-:S03]  /*15620*/  IADD3 R194, P1, R194, UR24, RZ ;  /* 0x00000018c2c27c10 */ /* 0x008fc6000ff3e0ff */
[----:B0-----:R-:W2:Y:S04]  /*15630*/  LDL.LU R6, [R1+0xfb8] ;  /* 0x000fb80001067983 */ /* 0x001ea80000300800 */
[----:B------:R-:W3:Y:S04]  /*15640*/  LDL.LU R193, [R1+0x7e8] ;  /* 0x0007e80001c17983 */ /* 0x000ee80000300800 */
[----:B------:R0:W-:Y:S01]  /*15650*/  STL [R1+0x798], R194 ;  /* 0x000798c201007387 */ /* 0x0001e20000100800 */
[----:B----4-:R-:W-:-:S03]  /*15660*/  IADD3.X R195, R195, UR25, RZ, P2, !PT ;  /* 0x00000019c3c37c10 */ /* 0x010fc600097fe4ff */
[----:B0-----:R-:W4:Y:S04]  /*15670*/  LDL.LU R194, [R1+0x7b4] ;  /* 0x0007b40001c27983 */ /* 0x001f280000300800 */
[----:B------:R0:W-:Y:S01]  /*15680*/  STL [R1+0x764], R195 ;  /* 0x000764c301007387 */ /* 0x0001e20000100800 */
[----:B------:R-:W-:-:S03]  /*15690*/  IADD3 R186, P2, R186, UR24, RZ ;  /* 0x00000018baba7c10 */ /* 0x000fc6000ff5e0ff */
[----:B0-----:R-:W3:Y:S01]  /*156a0*/  LDL.LU R195, [R1+0x7f0] ;  /* 0x0007f00001c37983 */ /* 0x001ee20000300800 */
[----:B------:R-:W-:Y:S02]  /*156b0*/  IADD3.X R2, R2, UR25, RZ, P3, !PT ;  /* 0x0000001902027c10 */ /* 0x000fe40009ffe4ff */
[----:B------:R-:W-:-:S03]  /*156c0*/  IADD3 R187, P3, R187, UR24, RZ ;  /* 0x00000018bbbb7c10 */ /* 0x000fc6000ff7e0ff */
[----:B------:R0:W-:Y:S01]  /*156d0*/  STL [R1+0x76c], R2 ;  /* 0x00076c0201007387 */ /* 0x0001e20000100800 */
[----:B------:R-:W-:-:S03]  /*156e0*/  IADD3.X R179, R179, UR25, RZ, P4, !PT ;  /* 0x00000019b3b37c10 */ /* 0x000fc6000a7fe4ff */
[----:B0-----:R-:W3:Y:S04]  /*156f0*/  LDL.LU R2, [R1+0xfb4] ;  /* 0x000fb40001027983 */ /* 0x001ee80000300800 */
[----:B------:R0:W-:Y:S04]  /*15700*/  STL [R1+0x7a0], R186 ;  /* 0x0007a0ba01007387 */ /* 0x0001e80000100800 */
[----:B------:R-:W3:Y:S01]  /*15710*/  LDL.LU R184, [R1+0x7f8] ;  /* 0x0007f80001b87983 */ /* 0x000ee20000300800 */
[----:B------:R-:W-:-:S03]  /*15720*/  IADD3 R185, P4, R185, UR24, RZ ;  /* 0x00000018b9b97c10 */ /* 0x000fc6000ff9e0ff */
[----:B0-----:R-:W3:Y:S04]  /*15730*/  LDL.LU R186, [R1+0x7c4] ;  /* 0x0007c40001ba7983 */ /* 0x001ee80000300800 */
[----:B------:R0:W-:Y:S04]  /*15740*/  STL [R1+0x7a8], R187 ;  /* 0x0007a8bb01007387 */ /* 0x0001e80000100800 */
[----:B0-----:R-:W3:Y:S01]  /*15750*/  LDL.LU R187, [R1+0x800] ;  /* 0x0008000001bb7983 */ /* 0x001ee20000300800 */
[----:B------:R-:W-:-:S05]  /*15760*/  IADD3.X R4, R4, UR25, RZ, P5, !PT ;  /* 0x0000001904047c10 */ /* 0x000fca000affe4ff */
[----:B------:R0:W-:Y:S01]  /*15770*/  STL [R1+0x77c], R4 ;  /* 0x00077c0401007387 */ /* 0x0001e20000100800 */
[----:B------:R-:W-:-:S03]  /*15780*/  IADD3 R188, P5, R188, UR24, RZ ;  /* 0x00000018bcbc7c10 */ /* 0x000fc6000ffbe0ff */
[----:B------:R-:W-:Y:S04]  /*15790*/  STL [R1+0x774], R179 ;  /* 0x000774b301007387 */ /* 0x000fe80000100800 */
[----:B0-----:R-:W3:Y:S01]  /*157a0*/  LDL.LU R4, [R1+0xfb0] ;  /* 0x000fb00001047983 */ /* 0x001ee20000300800 */
[----:B------:R-:W-:-:S03]  /*157b0*/  IADD3.X R189, R189, UR25, RZ, P6, !PT ;  /* 0x00000019bdbd7c10 */ /* 0x000fc6000b7fe4ff */
[----:B------:R0:W-:Y:S04]  /*157c0*/  STL [R1+0x7b0], R185 ;  /* 0x0007b0b901007387 */ /* 0x0001e80000100800 */
[----:B0-----:R-:W3:Y:S04]  /*157d0*/  LDL.LU R185, [R1+0x808] ;  /* 0x0008080001b97983 */ /* 0x001ee80000300800 */
[----:B------:R0:W-:Y:S01]  /*157e0*/  STL [R1+0x7b8], R188 ;  /* 0x0007b8bc01007387 */ /* 0x0001e20000100800 */
[----:B------:R-:W-:-:S03]  /*157f0*/  IADD3.X R3, R3, UR25, RZ, P0, !PT ;  /* 0x0000001903037c10 */ /* 0x000fc600087fe4ff */
[----:B0-----:R-:W3:Y:S04]  /*15800*/  LDL.LU R188, [R1+0x7d4] ;  /* 0x0007d40001bc7983 */ /* 0x001ee80000300800 */
[----:B------:R0:W-:Y:S04]  /*15810*/  STL [R1+0x784], R189 ;  /* 0x000784bd01007387 */ /* 0x0001e80000100800 */
[----:B0-----:R-:W3:Y:S04]  /*15820*/  LDL.LU R189, [R1+0x810] ;  /* 0x0008100001bd7983 */ /* 0x001ee80000300800 */
[----:B------:R0:W-:Y:S04]  /*15830*/  STL [R1+0x78c], R3 ;  /* 0x00078c0301007387 */ /* 0x0001e80000100800 */
[----:B0-----:R-:W3:Y:S01]  /*15840*/  LDL.LU R3, [R1+0xfac] ;  /* 0x000fac0001037983 */ /* 0x001ee20000300800 */
[----:B------:R-:W-:-:S02]  /*15850*/  IADD3 R180, P6, R180, UR24, RZ ;  /* 0x00000018b4b47c10 */ /* 0x000fc4000ffde0ff */
[----:B------:R-:W-:Y:S02]  /*15860*/  IADD3 R181, P0, R181, UR24, RZ ;  /* 0x00000018b5b57c10 */ /* 0x000fe4000ff1e0ff */
[----:B------:R-:W-:Y:S01]  /*15870*/  IADD3.X R190, R190, UR25, RZ, P1, !PT ;  /* 0x00000019bebe7c10 */ /* 0x000fe20008ffe4ff */
[----:B------:R-:W-:Y:S01]  /*15880*/  STL [R1+0x7c0], R180 ;  /* 0x0007c0b401007387 */ /* 0x000fe20000100800 */
[----:B------:R-:W-:-:S03]  /*15890*/  IADD3 R191, P1, R191, UR24, RZ ;  /* 0x00000018bfbf7c10 */ /* 0x000fc6000ff3e0ff */
[----:B------:R-:W-:Y:S01]  /*158a0*/  STL [R1+0x7c8], R181 ;  /* 0x0007c8b501007387 */ /* 0x000fe20000100800 */
[----:B------:R-:W-:Y:S02]  /*158b0*/  IADD3.X R183, R183, UR25, RZ, P3, !PT ;  /* 0x00000019b7b77c10 */ /* 0x000fe40009ffe4ff */
[----:B------:R-:W-:Y:S02]  /*158c0*/  IADD3 R192, P3, R192, UR24, RZ ;  /* 0x00000018c0c07c10 */ /* 0x000fe4000ff7e0ff */
[----:B--2---:R-:W-:-:S05]  /*158d0*/  IADD3.X R6, R6, UR25, RZ, P2, !PT ;  /* 0x0000001906067c10 */ /* 0x004fca00097fe4ff */
[----:B------:R0:W-:Y:S04]  /*158e0*/  STL [R1+0x79c], R6 ;  /* 0x00079c0601007387 */ /* 0x0001e80000100800 */
[----:B------:R1:W-:Y:S01]  /*158f0*/  STL [R1+0x794], R190 ;  /* 0x000794be01007387 */ /* 0x0003e20000100800 */
[----:B------:R-:W-:-:S03]  /*15900*/  IADD3 R182, P2, R182, UR24, RZ ;  /* 0x00000018b6b67c10 */ /* 0x000fc6000ff5e0ff */
[----:B0-----:R-:W2:Y:S04]  /*15910*/  LDL.LU R6, [R1+0xfa8] ;  /* 0x000fa80001067983 */ /* 0x001ea80000300800 */
[----:B------:R0:W-:Y:S04]  /*15920*/  STL [R1+0x7d0], R191 ;  /* 0x0007d0bf01007387 */ /* 0x0001e80000100800 */
[----:B-1----:R-:W2:Y:S01]  /*15930*/  LDL.LU R190, [R1+0x818] ;  /* 0x0008180001be7983 */ /* 0x002ea20000300800 */
[----:B----4-:R-:W-:-:S03]  /*15940*/  IADD3.X R194, R194, UR25, RZ, P5, !PT ;  /* 0x00000019c2c27c10 */ /* 0x010fc6000affe4ff */
[----:B0-----:R-:W4:Y:S04]  /*15950*/  LDL.LU R191, [R1+0x7e4] ;  /* 0x0007e40001bf7983 */ /* 0x001f280000300800 */
[----:B------:R0:W-:Y:S04]  /*15960*/  STL [R1+0x7e0], R192 ;  /* 0x0007e0c001007387 */ /* 0x0001e80000100800 */
[----:B------:R-:W-:Y:S01]  /*15970*/  STL [R1+0x7d8], R182 ;  /* 0x0007d8b601007387 */ /* 0x000fe20000100800 */
[----:B---3--:R-:W-:-:S03]  /*15980*/  IADD3 R195, P5, R195, UR24, RZ ;  /* 0x00000018c3c37c10 */ /* 0x008fc6000ffbe0ff */
[----:B0-----:R-:W3:Y:S04]  /*15990*/  LDL.LU R192, [R1+0x820] ;  /* 0x0008200001c07983 */ /* 0x001ee80000300800 */
[----:B------:R-:W-:Y:S01]  /*159a0*/  STL [R1+0x7a4], R183 ;  /* 0x0007a4b701007387 */ /* 0x000fe20000100800 */
[----:B------:R-:W-:Y:S02]  /*159b0*/  IADD3.X R2, R2, UR25, RZ, P4, !PT ;  /* 0x0000001902027c10 */ /* 0x000fe4000a7fe4ff */
[----:B------:R-:W-:-:S03]  /*159c0*/  IADD3 R193, P4, R193, UR24, RZ ;  /* 0x00000018c1c17c10 */ /* 0x000fc6000ff9e0ff */
[----:B------:R0:W-:Y:S04]  /*159d0*/  STL [R1+0x7ac], R2 ;  /* 0x0007ac0201007387 */ /* 0x0001e80000100800 */
[----:B0-----:R-:W3:Y:S04]  /*159e0*/  LDL.LU R2, [R1+0xfa4] ;  /* 0x000fa40001027983 */ /* 0x001ee80000300800 */
[----:B------:R0:W-:Y:S01]  /*159f0*/  STL [R1+0x7e8], R193 ;  /* 0x0007e8c101007387 */ /* 0x0001e20000100800 */
[----:B------:R-:W-:-:S03]  /*15a00*/  IADD3.X R186, R186, UR25, RZ, P0, !PT ;  /* 0x00000019baba7c10 */ /* 0x000fc600087fe4ff */
[----:B0-----:R-:W3:Y:S04]  /*15a10*/  LDL.LU R193, [R1+0x828] ;  /* 0x0008280001c17983 */ /* 0x001ee80000300800 */
[----:B------:R0:W-:Y:S01]  /*15a20*/  STL [R1+0x7b4], R194 ;  /* 0x0007b4c201007387 */ /* 0x0001e20000100800 */
[----:B------:R-:W-:-:S03]  /*15a30*/  IADD3 R187, P0, R187, UR24, RZ ;  /* 0x00000018bbbb7c10 */ /* 0x000fc6000ff1e0ff */
[----:B0-----:R-:W3:Y:S01]  /*15a40*/  LDL.LU R194, [R1+0x7f4] ;  /* 0x0007f40001c27983 */ /* 0x001ee20000300800 */
[----:B------:R-:W-:Y:S02]  /*15a50*/  IADD3.X R4, R4, UR25, RZ, P6, !PT ;  /* 0x0000001904047c10 */ /* 0x000fe4000b7fe4ff */
[----:B------:R-:W-:-:S03]  /*15a60*/  IADD3 R184, P6, R184, UR24, RZ ;  /* 0x00000018b8b87c10 */ /* 0x000fc6000ffde0ff */
[----:B------:R0:W-:Y:S04]  /*15a70*/  STL [R1+0x7bc], R4 ;  /* 0x0007bc0401007387 */ /* 0x0001e80000100800 */
[----:B------:R1:W-:Y:S04]  /*15a80*/  STL [R1+0x7f0], R195 ;  /* 0x0007f0c301007387 */ /* 0x0003e80000100800 */
[----:B0-----:R-:W3:Y:S04]  /*15a90*/  LDL.LU R4, [R1+0xfa0] ;  /* 0x000fa00001047983 */ /* 0x001ee80000300800 */
[----:B-1----:R-:W3:Y:S04]  /*15aa0*/  LDL.LU R195, [R1+0x830] ;  /* 0x0008300001c37983 */ /* 0x002ee80000300800 */
[----:B------:R-:W3:Y:S04]  /*15ab0*/  LDL.LU R178, [R1+0x838] ;  /* 0x0008380001b27983 */ /* 0x000ee80000300800 */
[----:B------:R-:W-:Y:S04]  /*15ac0*/  STL [R1+0x7f8], R184 ;  /* 0x0007f8b801007387 */ /* 0x000fe80000100800 */
[----:B------:R0:W-:Y:S04]  /*15ad0*/  STL [R1+0x7c4], R186 ;  /* 0x0007c4ba01007387 */ /* 0x0001e80000100800 */
[----:B0-----:R-:W3:Y:S04]  /*15ae0*/  LDL.LU R186, [R1+0x804] ;  /* 0x0008040001ba7983 */ /* 0x001ee80000300800 */
[----:B------:R0:W-:Y:S04]  /*15af0*/  STL [R1+0x800], R187 ;  /* 0x000800bb01007387 */ /* 0x0001e80000100800 */
[----:B0-----:R-:W3:Y:S01]  /*15b00*/  LDL.LU R187, [R1+0x840] ;  /* 0x0008400001bb7983 */ /* 0x001ee20000300800 */
[----:B------:R-:W-:-:S05]  /*15b10*/  IADD3.X R3, R3, UR25, RZ, P1, !PT ;  /* 0x0000001903037c10 */ /* 0x000fca0008ffe4ff */
[----:B------:R0:W-:Y:S04]  /*15b20*/  STL [R1+0x7cc], R3 ;  /* 0x0007cc0301007387 */ /* 0x0001e80000100800 */
[----:B0-----:R-:W3:Y:S01]  /*15b30*/  LDL.LU R3, [R1+0xf9c] ;  /* 0x000f9c0001037983 */ /* 0x001ee20000300800 */
[----:B------:R-:W-:Y:S02]  /*15b40*/  IADD3.X R188, R188, UR25, RZ, P2, !PT ;  /* 0x00000019bcbc7c10 */ /* 0x000fe400097fe4ff */
[----:B------:R-:W-:Y:S02]  /*15b50*/  IADD3 R185, P1, R185, UR24, RZ ;  /* 0x00000018b9b97c10 */ /* 0x000fe4000ff3e0ff */
[----:B------:R-:W-:Y:S01]  /*15b60*/  IADD3 R189, P2, R189, UR24, RZ ;  /* 0x00000018bdbd7c10 */ /* 0x000fe2000ff5e0ff */
[----:B------:R0:W-:Y:S04]  /*15b70*/  STL [R1+0x7d4], R188 ;  /* 0x0007d4bc01007387 */ /* 0x0001e80000100800 */
[----:B0-----:R-:W3:Y:S04]  /*15b80*/  LDL.LU R188, [R1+0x848] ;  /* 0x0008480001bc7983 */ /* 0x001ee80000300800 */
[----:B------:R-:W-:Y:S04]  /*15b90*/  STL [R1+0x808], R185 ;  /* 0x000808b901007387 */ /* 0x000fe80000100800 */
[----:B------:R-:W3:Y:S04]  /*15ba0*/  LDL.LU R179, [R1+0x814] ;  /* 0x0008140001b37983 */ /* 0x000ee80000300800 */
[----:B------:R-:W3:Y:S04]  /*15bb0*/  LDL.LU R180, [R1+0x850] ;  /* 0x0008500001b47983 */ /* 0x000ee80000300800 */
[----:B------:R-:W-:Y:S01]  /*15bc0*/  STL [R1+0x810], R189 ;  /* 0x000810bd01007387 */ /* 0x000fe20000100800 */
[----:B--2---:R-:W-:-:S05]  /*15bd0*/  IADD3.X R6, R6, UR25, RZ, P3, !PT ;  /* 0x0000001906067c10 */ /* 0x004fca0009ffe4ff */
[----:B------:R0:W-:Y:S01]  /*15be0*/  STL [R1+0x7dc], R6 ;  /* 0x0007dc0601007387 */ /* 0x0001e20000100800 */
[----:B------:R-:W-:-:S03]  /*15bf0*/  IADD3 R190, P3, R190, UR24, RZ ;  /* 0x00000018bebe7c10 */ /* 0x000fc6000ff7e0ff */
[----:B0-----:R-:W2:Y:S01]  /*15c00*/  LDL.LU R6, [R1+0xf98] ;  /* 0x000f980001067983 */ /* 0x001ea20000300800 */
[----:B----4-:R-:W-:-:S03]  /*15c10*/  IADD3.X R191, R191, UR25, RZ, P4, !PT ;  /* 0x00000019bfbf7c10 */ /* 0x010fc6000a7fe4ff */
[----:B------:R-:W4:Y:S04]  /*15c20*/  LDL.LU R181, [R1+0x858] ;  /* 0x0008580001b57983 */ /* 0x000f280000300800 */
[----:B------:R-:W4:Y:S04]  /*15c30*/  LDL.LU R182, [R1+0x824] ;  /* 0x0008240001b67983 */ /* 0x000f280000300800 */
[----:B------:R-:W4:Y:S01]  /*15c40*/  LDL.LU R189, [R1+0x860] ;  /* 0x0008600001bd7983 */ /* 0x000f220000300800 */
[----:B---3--:R-:W-:-:S03]  /*15c50*/  IADD3 R192, P4, R192, UR24, RZ ;  /* 0x00000018c0c07c10 */ /* 0x008fc6000ff9e0ff */
[----:B------:R-:W3:Y:S04]  /*15c60*/  LDL.LU R183, [R1+0x868] ;  /* 0x0008680001b77983 */ /* 0x000ee80000300800 */
[----:B------:R-:W3:Y:S04]  /*15c70*/  LDL.LU R184, [R1+0x834] ;  /* 0x0008340001b87983 */ /* 0x000ee80000300800 */
[----:B------:R0:W-:Y:S04]  /*15c80*/  STL [R1+0x818], R190 ;  /* 0x000818be01007387 */ /* 0x0001e80000100800 */
[----:B0-----:R-:W3:Y:S01]  /*15c90*/  LDL.LU R190, [R1+0x870] ;  /* 0x0008700001be7983 */ /* 0x001ee20000300800 */
[----:B------:R-:W-:-:S03]  /*15ca0*/  IADD3.X R2, R2, UR25, RZ, P5, !PT ;  /* 0x0000001902027c10 */ /* 0x000fc6000affe4ff */
[----:B------:R-:W-:Y:S04]  /*15cb0*/  STL [R1+0x7e4], R191 ;  /* 0x0007e4bf01007387 */ /* 0x000fe80000100800 */
[----:B------:R0:W-:Y:S01]  /*15cc0*/  STL [R1+0x7ec], R2 ;  /* 0x0007ec0201007387 */ /* 0x0001e20000100800 */
[----:B------:R-:W-:-:S03]  /*15cd0*/  IADD3 R193, P5, R193, UR24, RZ ;  /* 0x00000018c1c17c10 */ /* 0x000fc6000ffbe0ff */
[----:B0-----:R-:W3:Y:S04]  /*15ce0*/  LDL.LU R2, [R1+0xf94] ;  /* 0x000f940001027983 */ /* 0x001ee80000300800 */
[----:B------:R0:W-:Y:S04]  /*15cf0*/  STL [R1+0x820], R192 ;  /* 0x000820c001007387 */ /* 0x0001e80000100800 */
[----:B------:R-:W3:Y:S01]  /*15d00*/  LDL.LU R185, [R1+0x878] ;  /* 0x0008780001b97983 */ /* 0x000ee20000300800 */
[----:B------:R-:W-:-:S03]  /*15d10*/  IADD3.X R194, R194, UR25, RZ, P6, !PT ;  /* 0x00000019c2c27c10 */ /* 0x000fc6000b7fe4ff */
[----:B0-----:R-:W3:Y:S04]  /*15d20*/  LDL.LU R192, [R1+0x844] ;  /* 0x0008440001c07983 */ /* 0x001ee80000300800 */
[----:B------:R-:W3:Y:S04]  /*15d30*/  LDL.LU R191, [R1+0x880] ;  /* 0x0008800001bf7983 */ /* 0x000ee80000300800 */
[----:B------:R0:W-:Y:S04]  /*15d40*/  STL [R1+0x828], R193 ;  /* 0x000828c101007387 */ /* 0x0001e80000100800 */
[----:B0-----:R-:W3:Y:S04]  /*15d50*/  LDL.LU R193, [R1+0x888] ;  /* 0x0008880001c17983 */ /* 0x001ee80000300800 */
[----:B------:R-:W-:Y:S01]  /*15d60*/  STL [R1+0x7f4], R194 ;  /* 0x0007f4c201007387 */ /* 0x000fe20000100800 */
[----:B------:R-:W-:-:S02]  /*15d70*/  IADD3.X R4, R4, UR25, RZ, P0, !PT ;  /* 0x0000001904047c10 */ /* 0x000fc400087fe4ff */
[----:B------:R-:W-:-:S03]  /*15d80*/  IADD3 R195, P6, R195, UR24, RZ ;  /* 0x00000018c3c37c10 */ /* 0x000fc6000ffde0ff */
[----:B------:R0:W-:Y:S01]  /*15d90*/  STL [R1+0x7fc], R4 ;  /* 0x0007fc0401007387 */ /* 0x0001e20000100800 */
[----:B------:R-:W-:-:S03]  /*15da0*/  IADD3 R178, P0, R178, UR24, RZ ;  /* 0x00000018b2b27c10 */ /* 0x000fc6000ff1e0ff */
[----:B0-----:R-:W3:Y:S04]  /*15db0*/  LDL.LU R4, [R1+0xf90] ;  /* 0x000f900001047983 */ /* 0x001ee80000300800 */
[----:B------:R0:W-:Y:S04]  /*15dc0*/  STL [R1+0x830], R195 ;  /* 0x000830c301007387 */ /* 0x0001e80000100800 */
[----:B------:R-:W3:Y:S01]  /*15dd0*/  LDL.LU R194, [R1+0x854] ;  /* 0x0008540001c27983 */ /* 0x000ee20000300800 */
[----:B------:R-:W-:-:S03]  /*15de0*/  IADD3.X R186, R186, UR25, RZ, P1, !PT ;  /* 0x00000019baba7c10 */ /* 0x000fc60008ffe4ff */
[----:B0-----:R-:W3:Y:S04]  /*15df0*/  LDL.LU R195, [R1+0x890] ;  /* 0x0008900001c37983 */ /* 0x001ee80000300800 */
[----:B------:R-:W-:Y:S01]  /*15e00*/  STL [R1+0x838], R178 ;  /* 0x000838b201007387 */ /* 0x000fe20000100800 */
[----:B------:R-:W-:-:S05]  /*15e10*/  IADD3.X R3, R3, UR25, RZ, P2, !PT ;  /* 0x0000001903037c10 */ /* 0x000fca00097fe4ff */
[----:B------:R0:W-:Y:S04]  /*15e20*/  STL [R1+0x80c], R3 ;  /* 0x00080c0301007387 */ /* 0x0001e80000100800 */
[----:B------:R1:W-:Y:S04]  /*15e30*/  STL [R1+0x804], R186 ;  /* 0x000804ba01007387 */ /* 0x0003e80000100800 */
[----:B0-----:R-:W3:Y:S01]  /*15e40*/  LDL.LU R3, [R1+0xf8c] ;  /* 0x000f8c0001037983 */ /* 0x001ee20000300800 */
[----:B------:R-:W-:Y:S02]  /*15e50*/  IADD3 R187, P1, R187, UR24, RZ ;  /* 0x00000018bbbb7c10 */ /* 0x000fe4000ff3e0ff */
[----:B------:R-:W-:-:S03]  /*15e60*/  IADD3 R188, P2, R188, UR24, RZ ;  /* 0x00000018bcbc7c10 */ /* 0x000fc6000ff5e0ff */
[----:B------:R0:W-:Y:S01]  /*15e70*/  STL [R1+0x840], R187 ;  /* 0x000840bb01007387 */ /* 0x0001e20000100800 */
[----:B------:R-:W-:-:S03]  /*15e80*/  IADD3.X R179, R179, UR25, RZ, P3, !PT ;  /* 0x00000019b3b37c10 */ /* 0x000fc60009ffe4ff */
[----:B-1----:R-:W3:Y:S04]  /*15e90*/  LDL.LU R186, [R1+0x898] ;  /* 0x0008980001ba7983 */ /* 0x002ee80000300800 */
[----:B0-----:R-:W3:Y:S04]  /*15ea0*/  LDL.LU R187, [R1+0x864] ;  /* 0x0008640001bb7983 */ /* 0x001ee80000300800 */
[----:B------:R0:W-:Y:S01]  /*15eb0*/  STL [R1+0x848], R188 ;  /* 0x000848bc01007387 */ /* 0x0001e20000100800 */
[----:B------:R-:W-:-:S03]  /*15ec0*/  IADD3 R180, P3, R180, UR24, RZ ;  /* 0x00000018b4b47c10 */ /* 0x000fc6000ff7e0ff */
[----:B0-----:R-:W3:Y:S01]  /*15ed0*/  LDL.LU R188, [R1+0x8a0] ;  /* 0x0008a00001bc7983 */ /* 0x001ee20000300800 */
[----:B--2---:R-:W-:-:S05]  /*15ee0*/  IADD3.X R6, R6, UR25, RZ, P4, !PT ;  /* 0x0000001906067c10 */ /* 0x004fca000a7fe4ff */
[----:B------:R0:W-:Y:S04]  /*15ef0*/  STL [R1+0x81c], R6 ;  /* 0x00081c0601007387 */ /* 0x0001e80000100800 */
[----:B------:R-:W-:Y:S01]  /*15f00*/  STL [R1+0x814], R179 ;  /* 0x000814b301007387 */ /* 0x000fe20000100800 */
[----:B----4-:R-:W-:-:S03]  /*15f10*/  IADD3 R181, P4, R181, UR24, RZ ;  /* 0x00000018b5b57c10 */ /* 0x010fc6000ff9e0ff */
[----:B0-----:R-:W2:Y:S01]  /*15f20*/  LDL.LU R6, [R1+0xf88] ;  /* 0x000f880001067983 */ /* 0x001ea20000300800 */
[----:B------:R-:W-:-:S03]  /*15f30*/  IADD3.X R182, R182, UR25, RZ, P5, !PT ;  /* 0x00000019b6b67c10 */ /* 0x000fc6000affe4ff */
[----:B------:R-:W-:Y:S01]  /*15f40*/  STL [R1+0x850], R180 ;  /* 0x000850b401007387 */ /* 0x000fe20000100800 */
[----:B------:R-:W-:-:S03]  /*15f50*/  IADD3 R189, P5, R189, UR24, RZ ;  /* 0x00000018bdbd7c10 */ /* 0x000fc6000ffbe0ff */
[----:B------:R-:W-:Y:S01]  /*15f60*/  STL [R1+0x858], R181 ;  /* 0x000858b501007387 */ /* 0x000fe20000100800 */
[----:B---3--:R-:W-:Y:S02]  /*15f70*/  IADD3.X R184, R184, UR25, RZ, P0, !PT ;  /* 0x00000019b8b87c10 */ /* 0x008fe400087fe4ff */
[----:B------:R-:W-:Y:S02]  /*15f80*/  IADD3 R190, P0, R190, UR24, RZ ;  /* 0x00000018bebe7c10 */ /* 0x000fe4000ff1e0ff */
[----:B------:R-:W-:-:S05]  /*15f90*/  IADD3.X R2, R2, UR25, RZ, P6, !PT ;  /* 0x0000001902027c10 */ /* 0x000fca000b7fe4ff */
[----:B------:R0:W-:Y:S01]  /*15fa0*/  STL [R1+0x82c], R2 ;  /* 0x00082c0201007387 */ /* 0x0001e20000100800 */
[----:B------:R-:W-:-:S03]  /*15fb0*/  IADD3 R183, P6, R183, UR24, RZ ;  /* 0x00000018b7b77c10 */ /* 0x000fc6000ffde0ff */
[----:B------:R-:W-:Y:S04]  /*15fc0*/  STL [R1+0x824], R182 ;  /* 0x000824b601007387 */ /* 0x000fe80000100800 */
[----:B0-----:R-:W3:Y:S01]  /*15fd0*/  LDL.LU R2, [R1+0xf84] ;  /* 0x000f840001027983 */ /* 0x001ee20000300800 */
[----:B------:R-:W-:-:S03]  /*15fe0*/  IADD3.X R192, R192, UR25, RZ, P2, !PT ;  /* 0x00000019c0c07c10 */ /* 0x000fc600097fe4ff */
[----:B------:R0:W-:Y:S01]  /*15ff0*/  STL [R1+0x860], R189 ;  /* 0x000860bd01007387 */ /* 0x0001e20000100800 */
[----:B------:R-:W-:-:S03]  /*16000*/  IADD3 R191, P2, R191, UR24, RZ ;  /* 0x00000018bfbf7c10 */ /* 0x000fc6000ff5e0ff */
[----:B0-----:R-:W4:Y:S04]  /*16010*/  LDL.LU R189, [R1+0x8a8] ;  /* 0x0008a80001bd7983 */ /* 0x001f280000300800 */
[----:B------:R0:W-:Y:S04]  /*16020*/  STL [R1+0x870], R190 ;  /* 0x000870be01007387 */ /* 0x0001e80000100800 */
[----:B------:R-:W-:Y:S04]  /*16030*/  STL [R1+0x868], R183 ;  /* 0x000868b701007387 */ /* 0x000fe80000100800 */
[----:B0-----:R-:W4:Y:S04]  /*16040*/  LDL.LU R190, [R1+0x874] ;  /* 0x0008740001be7983 */ /* 0x001f280000300800 */
[----:B------:R-:W-:Y:S01]  /*16050*/  STL [R1+0x834], R184 ;  /* 0x000834b801007387 */ /* 0x000fe20000100800 */
[----:B------:R-:W-:-:S02]  /*16060*/  IADD3.X R4, R4, UR25, RZ, P1, !PT ;  /* 0x0000001904047c10 */ /* 0x000fc40008ffe4ff */
[----:B------:R-:W-:-:S03]  /*16070*/  IADD3 R185, P1, R185, UR24, RZ ;  /* 0x00000018b9b97c10 */ /* 0x000fc6000ff3e0ff */
[----:B------:R0:W-:Y:S04]  /*16080*/  STL [R1+0x83c], R4 ;  /* 0x00083c0401007387 */ /* 0x0001e80000100800 */
[----:B0-----:R-:W4:Y:S04]  /*16090*/  LDL.LU R4, [R1+0xf80] ;  /* 0x000f800001047983 */ /* 0x001f280000300800 */
[----:B------:R0:W-:Y:S04]  /*160a0*/  STL [R1+0x844], R192 ;  /* 0x000844c001007387 */ /* 0x0001e80000100800 */
        /* <DEDUP_REMOVED lines=8> */
[----:B------:R0:W-:Y:S04]  /*16130*/  STL [R1+0x888], R193 ;  /* 0x000888c101007387 */ /* 0x0001e80000100800 */
[----:B0-----:R-:W4:Y:S01]  /*16140*/  LDL.LU R193, [R1+0x884] ;  /* 0x0008840001c17983 */ /* 0x001f220000300800 */
[----:B------:R-:W-:-:S02]  /*16150*/  IADD3.X R194, R194, UR25, RZ, P4, !PT ;  /* 0x00000019c2c27c10 */ /* 0x000fc4000a7fe4ff */
[----:B------:R-:W-:Y:S01]  /*16160*/  IADD3 R195, P4, R195, UR24, RZ ;  /* 0x00000018c3c37c10 */ /* 0x000fe2000ff9e0ff */
[----:B------:R-:W4:Y:S04]  /*16170*/  LDL.LU R176, [R1+0x8c0] ;  /* 0x0008c00001b07983 */ /* 0x000f280000300800 */
[----:B------:R-:W-:Y:S01]  /*16180*/  STL [R1+0x854], R194 ;  /* 0x000854c201007387 */ /* 0x000fe20000100800 */
[----:B------:R-:W-:Y:S02]  /*16190*/  IADD3.X R187, R187, UR25, RZ, P6, !PT ;  /* 0x00000019bbbb7c10 */ /* 0x000fe4000b7fe4ff */
[----:B------:R-:W-:Y:S02]  /*161a0*/  IADD3 R188, P6, R188, UR24, RZ ;  /* 0x00000018bcbc7c10 */ /* 0x000fe4000ffde0ff */
[----:B--2---:R-:W-:-:S02]  /*161b0*/  IADD3.X R6, R6, UR25, RZ, P5, !PT ;  /* 0x0000001906067c10 */ /* 0x004fc4000affe4ff */
[----:B------:R-:W-:-:S03]  /*161c0*/  IADD3 R186, P5, R186, UR24, RZ ;  /* 0x00000018baba7c10 */ /* 0x000fc6000ffbe0ff */
[----:B------:R0:W-:Y:S04]  /*161d0*/  STL [R1+0x85c], R6 ;  /* 0x00085c0601007387 */ /* 0x0001e80000100800 */
[----:B------:R1:W-:Y:S04]  /*161e0*/  STL [R1+0x890], R195 ;  /* 0x000890c301007387 */ /* 0x0003e80000100800 */
[----:B0-----:R-:W2:Y:S04]  /*161f0*/  LDL.LU R6, [R1+0xf78] ;  /* 0x000f780001067983 */ /* 0x001ea80000300800 */
[----:B------:R-:W2:Y:S04]  /*16200*/  LDL.LU R194, [R1+0x8c8] ;  /* 0x0008c80001c27983 */ /* 0x000ea80000300800 */
[----:B-1----:R-:W2:Y:S04]  /*16210*/  LDL.LU R195, [R1+0x894] ;  /* 0x0008940001c37983 */ /* 0x002ea80000300800 */
[----:B------:R-:W2:Y:S04]  /*16220*/  LDL.LU R177, [R1+0x8d0] ;  /* 0x0008d00001b17983 */ /* 0x000ea80000300800 */
[----:B------:R-:W-:Y:S04]  /*16230*/  STL [R1+0x898], R186 ;  /* 0x000898ba01007387 */ /* 0x000fe80000100800 */
[----:B------:R-:W2:Y:S04]  /*16240*/  LDL.LU R178, [R1+0x8d8] ;  /* 0x0008d80001b27983 */ /* 0x000ea80000300800 */
[----:B------:R-:W-:Y:S04]  /*16250*/  STL [R1+0x864], R187 ;  /* 0x000864bb01007387 */ /* 0x000fe80000100800 */
[----:B------:R-:W2:Y:S04]  /*16260*/  LDL.LU R179, [R1+0x8a4] ;  /* 0x0008a40001b37983 */ /* 0x000ea80000300800 */
[----:B------:R-:W2:Y:S04]  /*16270*/  LDL.LU R180, [R1+0x8e0] ;  /* 0x0008e00001b47983 */ /* 0x000ea80000300800 */
[----:B------:R-:W-:Y:S01]  /*16280*/  STL [R1+0x8a0], R188 ;  /* 0x0008a0bc01007387 */ /* 0x000fe20000100800 */
[----:B---3--:R-:W-:-:S05]  /*16290*/  IADD3.X R2, R2, UR25, RZ, P0, !PT ;  /* 0x0000001902027c10 */ /* 0x008fca00087fe4ff */
[----:B------:R0:W-:Y:S04]  /*162a0*/  STL [R1+0x86c], R2 ;  /* 0x00086c0201007387 */ /* 0x0001e80000100800 */
[----:B0-----:R-:W3:Y:S01]  /*162b0*/  LDL.LU R2, [R1+0xf74] ;  /* 0x000f740001027983 */ /* 0x001ee20000300800 */
[----:B----4-:R-:W-:-:S03]  /*162c0*/  IADD3 R189, P0, R189, UR24, RZ ;  /* 0x00000018bdbd7c10 */ /* 0x010fc6000ff1e0ff */
[----:B------:R-:W4:Y:S04]  /*162d0*/  LDL.LU R181, [R1+0x8e8] ;  /* 0x0008e80001b57983 */ /* 0x000f280000300800 */
[----:B------:R-:W4:Y:S04]  /*162e0*/  LDL.LU R182, [R1+0x8b4] ;  /* 0x0008b40001b67983 */ /* 0x000f280000300800 */
[----:B------:R-:W4:Y:S01]  /*162f0*/  LDL.LU R183, [R1+0x8f0] ;  /* 0x0008f00001b77983 */ /* 0x000f220000300800 */
[----:B------:R-:W-:-:S03]  /*16300*/  IADD3.X R190, R190, UR25, RZ, P1, !PT ;  /* 0x00000019bebe7c10 */ /* 0x000fc60008ffe4ff */
[----:B------:R-:W4:Y:S04]  /*16310*/  LDL.LU R184, [R1+0x8f8] ;  /* 0x0008f80001b87983 */ /* 0x000f280000300800 */
[----:B------:R-:W4:Y:S04]  /*16320*/  LDL.LU R185, [R1+0x8c4] ;  /* 0x0008c40001b97983 */ /* 0x000f280000300800 */
[----:B------:R-:W4:Y:S04]  /*16330*/  LDL.LU R186, [R1+0x900] ;  /* 0x0009000001ba7983 */ /* 0x000f280000300800 */
[----:B------:R0:W-:Y:S04]  /*16340*/  STL [R1+0x8a8], R189 ;  /* 0x0008a8bd01007387 */ /* 0x0001e80000100800 */
[----:B------:R-:W4:Y:S04]  /*16350*/  LDL.LU R187, [R1+0x908] ;  /* 0x0009080001bb7983 */ /* 0x000f280000300800 */
[----:B------:R-:W4:Y:S04]  /*16360*/  LDL.LU R188, [R1+0x8d4] ;  /* 0x0008d40001bc7983 */ /* 0x000f280000300800 */
[----:B0-----:R-:W4:Y:S04]  /*16370*/  LDL.LU R189, [R1+0x910] ;  /* 0x0009100001bd7983 */ /* 0x001f280000300800 */
[----:B------:R0:W-:Y:S01]  /*16380*/  STL [R1+0x874], R190 ;  /* 0x000874be01007387 */ /* 0x0001e20000100800 */
[----:B------:R-:W-:-:S03]  /*16390*/  IADD3.X R4, R4, UR25, RZ, P2, !PT ;  /* 0x0000001904047c10 */ /* 0x000fc600097fe4ff */
[----:B0-----:R-:W4:Y:S01]  /*163a0*/  LDL.LU R190, [R1+0x918] ;  /* 0x0009180001be7983 */ /* 0x001f220000300800 */
[----:B------:R-:W-:-:S05]  /*163b0*/  IADD3 R192, P1, R192, UR24, RZ ;  /* 0x00000018c0c07c10 */ /* 0x000fca000ff3e0ff */
[----:B------:R0:W-:Y:S04]  /*163c0*/  STL [R1+0x8b0], R192 ;  /* 0x0008b0c001007387 */ /* 0x0001e80000100800 */
[----:B0-----:R-:W4:Y:S04]  /*163d0*/  LDL.LU R192, [R1+0x8e4] ;  /* 0x0008e40001c07983 */ /* 0x001f280000300800 */
[----:B------:R0:W-:Y:S04]  /*163e0*/  STL [R1+0x87c], R4 ;  /* 0x00087c0401007387 */ /* 0x0001e80000100800 */
[----:B0-----:R-:W4:Y:S01]  /*163f0*/  LDL.LU R4, [R1+0xf70] ;  /* 0x000f700001047983 */ /* 0x001f220000300800 */
[----:B------:R-:W-:-:S02]  /*16400*/  IADD3.X R3, R3, UR25, RZ, P4, !PT ;  /* 0x0000001903037c10 */ /* 0x000fc4000a7fe4ff */
[----:B------:R-:W-:-:S05]  /*16410*/  IADD3 R191, P2, R191, UR24, RZ ;  /* 0x00000018bfbf7c10 */ /* 0x000fca000ff5e0ff */
[----:B------:R0:W-:Y:S01]  /*16420*/  STL [R1+0x8b8], R191 ;  /* 0x0008b8bf01007387 */ /* 0x0001e20000100800 */
[----:B------:R-:W-:-:S03]  /*16430*/  IADD3.X R193, R193, UR25, RZ, P3, !PT ;  /* 0x00000019c1c17c10 */ /* 0x000fc60009ffe4ff */
[----:B0-----:R-:W4:Y:S04]  /*16440*/  LDL.LU R191, [R1+0x928] ;  /* 0x0009280001bf7983 */ /* 0x001f280000300800 */
[----:B------:R0:W-:Y:S04]  /*16450*/  STL [R1+0x884], R193 ;  /* 0x000884c101007387 */ /* 0x0001e80000100800 */
[----:B0-----:R-:W4:Y:S04]  /*16460*/  LDL.LU R193, [R1+0x8f4] ;  /* 0x0008f40001c17983 */ /* 0x001f280000300800 */
[----:B------:R0:W-:Y:S04]  /*16470*/  STL [R1+0x88c], R3 ;  /* 0x00088c0301007387 */ /* 0x0001e80000100800 */
[----:B0-----:R-:W4:Y:S01]  /*16480*/  LDL.LU R3, [R1+0xf6c] ;  /* 0x000f6c0001037983 */ /* 0x001f220000300800 */
[----:B------:R-:W-:-:S05]  /*16490*/  IADD3 R176, P3, R176, UR24, RZ ;  /* 0x00000018b0b07c10 */ /* 0x000fca000ff7e0ff */
[----:B------:R-:W-:Y:S01]  /*164a0*/  STL [R1+0x8c0], R176 ;  /* 0x0008c0b001007387 */ /* 0x000fe20000100800 */
[----:B--2---:R-:W-:Y:S02]  /*164b0*/  IADD3.X R6, R6, UR25, RZ, P6, !PT ;  /* 0x0000001906067c10 */ /* 0x004fe4000b7fe4ff */
[----:B------:R-:W-:Y:S02]  /*164c0*/  IADD3 R194, P4, R194, UR24, RZ ;  /* 0x00000018c2c27c10 */ /* 0x000fe4000ff9e0ff */
[----:B------:R-:W-:-:S03]  /*164d0*/  IADD3.X R195, R195, UR25, RZ, P5, !PT ;  /* 0x00000019c3c37c10 */ /* 0x000fc6000affe4ff */
[----:B------:R0:W-:Y:S01]  /*164e0*/  STL [R1+0x8c8], R194 ;  /* 0x0008c8c201007387 */ /* 0x0001e20000100800 */
[----:B------:R-:W-:-:S03]  /*164f0*/  IADD3 R177, P5, R177, UR24, RZ ;  /* 0x00000018b1b17c10 */ /* 0x000fc6000ffbe0ff */
[----:B0-----:R-:W2:Y:S01]  /*16500*/  LDL.LU R194, [R1+0x90c] ;  /* 0x00090c0001c27983 */ /* 0x001ea20000300800 */
[----:B------:R-:W-:-:S03]  /*16510*/  IADD3 R178, P6, R178, UR24, RZ ;  /* 0x00000018b2b27c10 */ /* 0x000fc6000ffde0ff */
[----:B------:R0:W-:Y:S01]  /*16520*/  STL [R1+0x894], R195 ;  /* 0x000894c301007387 */ /* 0x0001e20000100800 */
[----:B------:R-:W-:-:S03]  /*16530*/  IADD3.X R179, R179, UR25, RZ, P0, !PT ;  /* 0x00000019b3b37c10 */ /* 0x000fc600087fe4ff */
[----:B0-----:R-:W2:Y:S01]  /*16540*/  LDL.LU R195, [R1+0x914] ;  /* 0x0009140001c37983 */ /* 0x001ea20000300800 */
[----:B------:R-:W-:-:S03]  /*16550*/  IADD3 R180, P0, R180, UR24, RZ ;  /* 0x00000018b4b47c10 */ /* 0x000fc6000ff1e0ff */
[----:B------:R0:W-:Y:S04]  /*16560*/  STL [R1+0x89c], R6 ;  /* 0x00089c0601007387 */ /* 0x0001e80000100800 */
[----:B0-----:R-:W2:Y:S04]  /*16570*/  LDL.LU R6, [R1+0xf68] ;  /* 0x000f680001067983 */ /* 0x001ea80000300800 */
[----:B------:R-:W-:Y:S01]  /*16580*/  STL [R1+0x8d0], R177 ;  /* 0x0008d0b101007387 */ /* 0x000fe20000100800 */
[----:B---3--:R-:W-:-:S03]  /*16590*/  IADD3.X R2, R2, UR25, RZ, P1, !PT ;  /* 0x0000001902027c10 */ /* 0x008fc60008ffe4ff */
[----:B------:R-:W-:Y:S01]  /*165a0*/  STL [R1+0x8d8], R178 ;  /* 0x0008d8b201007387 */ /* 0x000fe20000100800 */
[----:B----4-:R-:W-:-:S03]  /*165b0*/  IADD3 R181, P1, R181, UR24, RZ ;  /* 0x00000018b5b57c10 */ /* 0x010fc6000ff3e0ff */
[----:B------:R0:W-:Y:S01]  /*165c0*/  STL [R1+0x8ac], R2 ;  /* 0x0008ac0201007387 */ /* 0x0001e20000100800 */
[----:B------:R-:W-:-:S03]  /*165d0*/  IADD3.X R182, R182, UR25, RZ, P2, !PT ;  /* 0x00000019b6b67c10 */ /* 0x000fc600097fe4ff */
[----:B------:R-:W-:Y:S01]  /*165e0*/  STL [R1+0x8a4], R179 ;  /* 0x0008a4b301007387 */ /* 0x000fe20000100800 */
[----:B------:R-:W-:-:S03]  /*165f0*/  IADD3 R183, P2, R183, UR24, RZ ;  /* 0x00000018b7b77c10 */ /* 0x000fc6000ff5e0ff */
[----:B0-----:R-:W3:Y:S04]  /*16600*/  LDL.LU R2, [R1+0xf64] ;  /* 0x000f640001027983 */ /* 0x001ee80000300800 */
[----:B------:R-:W-:Y:S01]  /*16610*/  STL [R1+0x8e0], R180 ;  /* 0x0008e0b401007387 */ /* 0x000fe20000100800 */
[----:B------:R-:W-:-:S03]  /*16620*/  IADD3.X R185, R185, UR25, RZ, P4, !PT ;  /* 0x00000019b9b97c10 */ /* 0x000fc6000a7fe4ff */
[----:B------:R-:W-:Y:S01]  /*16630*/  STL [R1+0x8e8], R181 ;  /* 0x0008e8b501007387 */ /* 0x000fe20000100800 */
[----:B------:R-:W-:Y:S02]  /*16640*/  IADD3.X R4, R4, UR25, RZ, P3, !PT ;  /* 0x0000001904047c10 */ /* 0x000fe40009ffe4ff */
[----:B------:R-:W-:-:S03]  /*16650*/  IADD3 R184, P3, R184, UR24, RZ ;  /* 0x00000018b8b87c10 */ /* 0x000fc6000ff7e0ff */
[----:B------:R0:W-:Y:S04]  /*16660*/  STL [R1+0x8bc], R4 ;  /* 0x0008bc0401007387 */ /* 0x0001e80000100800 */
[----:B------:R-:W-:Y:S04]  /*16670*/  STL [R1+0x8b4], R182 ;  /* 0x0008b4b601007387 */ /* 0x000fe80000100800 */
[----:B0-----:R-:W4:Y:S04]  /*16680*/  LDL.LU R4, [R1+0xf60] ;  /* 0x000f600001047983 */ /* 0x001f280000300800 */
[----:B------:R-:W-:Y:S04]  /*16690*/  STL [R1+0x8f0], R183 ;  /* 0x0008f0b701007387 */ /* 0x000fe80000100800 */
[----:B------:R-:W-:Y:S01]  /*166a0*/  STL [R1+0x8f8], R184 ;  /* 0x0008f8b801007387 */ /* 0x000fe20000100800 */
[----:B------:R-:W-:-:S05]  /*166b0*/  IADD3.X R3, R3, UR25, RZ, P5, !PT ;  /* 0x0000001903037c10 */ /* 0x000fca000affe4ff */
[----:B------:R0:W-:Y:S04]  /*166c0*/  STL [R1+0x8cc], R3 ;  /* 0x0008cc0301007387 */ /* 0x0001e80000100800 */
[----:B------:R-:W-:Y:S04]  /*166d0*/  STL [R1+0x8c4], R185 ;  /* 0x0008c4b901007387 */ /* 0x000fe80000100800 */
[----:B0-----:R-:W4:Y:S01]  /*166e0*/  LDL.LU R3, [R1+0xf5c] ;  /* 0x000f5c0001037983 */ /* 0x001f220000300800 */
[----:B------:R-:W-:Y:S02]  /*166f0*/  IADD3 R186, P4, R186, UR24, RZ ;  /* 0x00000018baba7c10 */ /* 0x000fe4000ff9e0ff */
[----:B------:R-:W-:-:S02]  /*16700*/  IADD3 R187, P5, R187, UR24, RZ ;  /* 0x00000018bbbb7c10 */ /* 0x000fc4000ffbe0ff */
[----:B------:R-:W-:Y:S01]  /*16710*/  IADD3.X R188, R188, UR25, RZ, P6, !PT ;  /* 0x00000019bcbc7c10 */ /* 0x000fe2000b7fe4ff */
[----:B------:R-:W-:Y:S01]  /*16720*/  STL [R1+0x900], R186 ;  /* 0x000900ba01007387 */ /* 0x000fe20000100800 */
[----:B------:R-:W-:Y:S02]  /*16730*/  IADD3 R189, P6, R189, UR24, RZ ;  /* 0x00000018bdbd7c10 */ /* 0x000fe4000ffde0ff */
[----:B------:R-:W-:Y:S01]  /*16740*/  IADD3.X R192, R192, UR25, RZ, P1, !PT ;  /* 0x00000019c0c07c10 */ /* 0x000fe20008ffe4ff */
[----:B------:R-:W-:Y:S01]  /*16750*/  STL [R1+0x908], R187 ;  /* 0x000908bb01007387 */ /* 0x000fe20000100800 */
[----:B------:R-:W-:Y:S02]  /*16760*/  IADD3.X R193, R193, UR25, RZ, P3, !PT ;  /* 0x00000019c1c17c10 */ /* 0x000fe40009ffe4ff */
[----:B--2---:R-:W-:Y:S02]  /*16770*/  IADD3.X R6, R6, UR25, RZ, P0, !PT ;  /* 0x0000001906067c10 */ /* 0x004fe400087fe4ff */
[----:B------:R-:W-:-:S03]  /*16780*/  IADD3 R190, P0, R190, UR24, RZ ;  /* 0x00000018bebe7c10 */ /* 0x000fc6000ff1e0ff */
[----:B------:R0:W-:Y:S04]  /*16790*/  STL [R1+0x8dc], R6 ;  /* 0x0008dc0601007387 */ /* 0x0001e80000100800 */
[----:B------:R-:W-:Y:S04]  /*167a0*/  STL [R1+0x8d4], R188 ;  /* 0x0008d4bc01007387 */ /* 0x000fe80000100800 */
[----:B0-----:R-:W2:Y:S04]  /*167b0*/  LDL.LU R6, [R1+0xf58] ;  /* 0x000f580001067983 */ /* 0x001ea80000300800 */
[----:B------:R-:W-:Y:S04]  /*167c0*/  STL [R1+0x910], R189 ;  /* 0x000910bd01007387 */ /* 0x000fe80000100800 */
[----:B------:R0:W-:Y:S01]  /*167d0*/  STL [R1+0x8e4], R192 ;  /* 0x0008e4c001007387 */ /* 0x0001e20000100800 */
[----:B---3--:R-:W-:-:S03]  /*167e0*/  IADD3.X R2, R2, UR25, RZ, P2, !PT ;  /* 0x0000001902027c10 */ /* 0x008fc600097fe4ff */
[----:B------:R-:W-:Y:S01]  /*167f0*/  STL [R1+0x918], R190 ;  /* 0x000918be01007387 */ /* 0x000fe20000100800 */
[----:B------:R-:W-:Y:S02]  /*16800*/  IADD3 R191, P2, R191, UR24, RZ ;  /* 0x00000018bfbf7c10 */ /* 0x000fe4000ff5e0ff */
[----:B----4-:R-:W-:Y:S01]  /*16810*/  IADD3.X R4, R4, UR25, RZ, P4, !PT ;  /* 0x0000001904047c10 */ /* 0x010fe2000a7fe4ff */
[----:B------:R-:W-:Y:S01]  /*16820*/  WARPGROUP.ARRIVE ;  /* 0x00000000000079c5 */ /* 0x000fe20000000000 */
[----:B------:R-:W-:Y:S01]  /*16830*/  IADD3 R3, P1, R3, UR24, RZ ;  /* 0x0000001803037c10 */ /* 0x000fe2000ff3e0ff */
[----:B------:R-:W-:Y:S01]  /*16840*/  UMOV UR20, UR16 ;  /* 0x0000001000147c82 */ /* 0x000fe20008000000 */
[----:B------:R-:W-:Y:S01]  /*16850*/  IADD3.X R194, R194, UR25, RZ, P6, !PT ;  /* 0x00000019c2c27c10 */ /* 0x000fe2000b7fe4ff */
[----:B------:R-:W-:Y:S01]  /*16860*/  UMOV UR21, UR17 ;  /* 0x0000001100157c82 */ /* 0x000fe20008000000 */
[----:B------:R-:W-:Y:S01]  /*16870*/  IADD3.X R195, R195, UR25, RZ, P0, !PT ;  /* 0x00000019c3c37c10 */ /* 0x000fe200087fe4ff */
[----:B------:R1:W-:Y:S01]  /*16880*/  STL [R1+0x920], R3 ;  /* 0x0009200301007387 */ /* 0x0003e20000100800 */
[----:B------:R-:W-:Y:S01]  /*16890*/  UMOV UR22, UR10 ;  /* 0x0000000a00167c82 */ /* 0x000fe20008000000 */
[----:B------:R-:W-:Y:S01]  /*168a0*/  UMOV UR23, UR11 ;  /* 0x0000000b00177c82 */ /* 0x000fe20008000000 */
[----:B0-----:R-:W0:Y:S01]  /*168b0*/  LDC R192, c[0x0][0x238] ;  /* 0x00008e00ffc07b82 */ /* 0x001e220000000800 */
[----:B------:R-:W-:Y:S01]  /*168c0*/  QGMMA.64x256x32.F32.E4M3.E4M3 R24, gdesc[UR20], R24, gsb0 ;  /* 0x03e00000141879f3 */ /* 0x000fe20008000818 */
[----:B-1----:R-:W3:Y:S04]  /*168d0*/  LDL.LU R3, [R1+0xf54] ;  /* 0x000f540001037983 */ /* 0x002ee80000300800 */
[----:B------:R1:W-:Y:S04]  /*168e0*/  STL [R1+0x8ec], R2 ;  /* 0x0008ec0201007387 */ /* 0x0003e80000100800 */
[----:B-1----:R-:W4:Y:S04]  /*168f0*/  LDL.LU R2, [R1+0xf50] ;  /* 0x000f500001027983 */ /* 0x002f280000300800 */
[----:B------:R-:W-:Y:S04]  /*16900*/  STL [R1+0x928], R191 ;  /* 0x000928bf01007387 */ /* 0x000fe80000100800 */
[----:B------:R1:W-:Y:S04]  /*16910*/  STL [R1+0x8fc], R4 ;  /* 0x0008fc0401007387 */ /* 0x0003e80000100800 */
[----:B------:R-:W-:Y:S04]  /*16920*/  STL [R1+0x8f4], R193 ;  /* 0x0008f4c101007387 */ /* 0x000fe80000100800 */
[----:B-1----:R-:W3:Y:S01]  /*16930*/  LDL.LU R4, [R1+0xf4c] ;  /* 0x000f4c0001047983 */ /* 0x002ee20000300800 */
[----:B--2---:R-:W-:-:S02]  /*16940*/  IADD3.X R6, R6, UR25, RZ, P1, !PT ;  /* 0x0000001906067c10 */ /* 0x004fc40008ffe4ff */
[----:B----4-:R-:W-:-:S05]  /*16950*/  IADD3.X R2, R2, UR25, RZ, P5, !PT ;  /* 0x0000001902027c10 */ /* 0x010fca000affe4ff */
[----:B------:R1:W-:Y:S04]  /*16960*/  STL [R1+0x904], R2 ;  /* 0x0009040201007387 */ /* 0x0003e80000100800 */
[----:B-1----:R-:W2:Y:S01]  /*16970*/  LDL.LU R2, [R1+0xf48] ;  /* 0x000f480001027983 */ /* 0x002ea20000300800 */
[----:B---3--:R-:W-:-:S03]  /*16980*/  IADD3.X R4, R4, UR25, RZ, P2, !PT ;  /* 0x0000001904047c10 */ /* 0x008fc600097fe4ff */
[----:B------:R1:W-:Y:S04]  /*16990*/  STL [R1+0x91c], R6 ;  /* 0x00091c0601007387 */ /* 0x0003e80000100800 */
[----:B------:R-:W-:Y:S04]  /*169a0*/  STL [R1+0x90c], R194 ;  /* 0x00090cc201007387 */ /* 0x000fe80000100800 */
[----:B-1----:R3:W5:Y:S04]  /*169b0*/  LDL.LU R6, [R1+0xf44] ;  /* 0x000f440001067983 */ /* 0x0027680000300800 */
[----:B------:R-:W-:Y:S04]  /*169c0*/  STL [R1+0x914], R195 ;  /* 0x000914c301007387 */ /* 0x000fe80000100800 */
[----:B------:R1:W-:Y:S04]  /*169d0*/  STL [R1+0x924], R4 ;  /* 0x0009240401007387 */ /* 0x0003e80000100800 */
[----:B-1----:R3:W5:Y:S01]  /*169e0*/  LDL.LU R4, [R1+0xf40] ;  /* 0x000f400001047983 */ /* 0x0027620000300800 */
[----:B------:R-:W1:Y:S01]  /*169f0*/  S2R R196, SR_TID.X ;  /* 0x0000000000c47919 */ /* 0x000e620000002100 */
[----:B------:R-:W-:-:S05]  /*16a00*/  VIADD R199, R199, 0xffffffff ;  /* 0xffffffffc7c77836 */ /* 0x000fca0000000000 */
[----:B------:R-:W-:Y:S01]  /*16a10*/  ISETP.NE.U32.AND P3, PT, R199, RZ, PT ;  /* 0x000000ffc700720c */ /* 0x000fe20003f65070 */
[----:B0-----:R-:W-:Y:S01]  /*16a20*/  IMAD.SHL.U32 R8, R192, 0x20, RZ ;  /* 0x00000020c0087824 */ /* 0x001fe200078e00ff */
[----:B------:R-:W-:-:S04]  /*16a30*/  WARPGROUP.DEPBAR.LE gsb0, 0x0 ;  /* 0x00008000000079c5 */ /* 0x000fc80000010000 */
[----:B------:R-:W-:Y:S01]  /*16a40*/  IADD3 R3, P4, R8, R3, RZ ;  /* 0x0000000308037210 */ /* 0x000fe20007f9e0ff */
[----:B------:R-:W-:Y:S01]  /*16a50*/  VIADD R0, R0, 0xffffffe0 ;  /* 0xffffffe000007836 */ /* 0x000fe20000000000 */
[----:B-1----:R-:W-:Y:S02]  /*16a60*/  LOP3.LUT R196, R196, 0x7f, RZ, 0xc0, !PT ;  /* 0x0000007fc4c47812 */ /* 0x002fe400078ec0ff */
[----:B--2---:R-:W-:-:S03]  /*16a70*/  LEA.HI.X.SX32 R2, R8, R2, 0x1, P4 ;  /* 0x0000000208027211 */ /* 0x004fc600020f0eff */
[----:B---3--:R-:W-:Y:S06]  /*16a80*/  @P3 BRA `(.L_x_1) ;  /* 0xffffff6400bc3947 */ /* 0x008fec000383ffff */
.L_x_0:
[----:B------:R-:W3:Y:S01]  /*16a90*/  LDL.LU R166, [R1+0x408] ;  /* 0x0004080001a67983 */ /* 0x000ee20000300800 */
[----:B------:R-:W-:Y:S01]  /*16aa0*/  ULDC UR6, c[0x0][0x248] ;  /* 0x0000920000067ab9 */ /* 0x000fe20000000800 */
[----:B------:R-:W-:Y:S01]  /*16ab0*/  MOV R0, UR32 ;  /* 0x0000002000007c02 */ /* 0x000fe20008000f00 */
[----:B------:R-:W-:Y:S01]  /*16ac0*/  ULDC.64 UR8, c[0x0][0x228] ;  /* 0x00008a0000087ab9 */ /* 0x000fe20000000a00 */
[----:B------:R-:W4:Y:S01]  /*16ad0*/  LDL.LU R19, [R1+0x40c] ;  /* 0x00040c0001137983 */ /* 0x000f220000300800 */
[----:B------:R-:W-:Y:S01]  /*16ae0*/  ULDC UR7, c[0x0][0x22c] ;  /* 0x00008b0000077ab9 */ /* 0x000fe20000000800 */
[----:B------:R-:W-:Y:S01]  /*16af0*/  LOP3.LUT R2, R2, 0xfeffffff, RZ, 0xc0, !PT ;  /* 0xfeffffff02027812 */ /* 0x000fe200078ec0ff */
[----:B------:R-:W-:Y:S01]  /*16b00*/  ULDC UR61, c[0x0][0x22c] ;  /* 0x00008b00003d7ab9 */ /* 0x000fe20000000800 */
[----:B------:R-:W4:Y:S01]  /*16b10*/  LDL.LU R165, [R1+0x418] ;  /* 0x0004180001a57983 */ /* 0x000f220000300800 */
[----:B------:R-:W-:Y:S01]  /*16b20*/  ULDC UR32, c[0x0][0x22c] ;  /* 0x00008b0000207ab9 */ /* 0x000fe20000000800 */
[----:B------:R-:W-:Y:S01]  /*16b30*/  BAR.SYNC.DEFER_BLOCKING 0x0 ;  /* 0x0000000000007b1d */ /* 0x000fe20000010000 */
[----:B-----5:R-:W-:-:S02]  /*16b40*/  VIADD R251, R4, 0xb2 ;  /* 0x000000b204fb7836 */ /* 0x020fc40000000000 */
[C---:B------:R-:W-:Y:S02]  /*16b50*/  VIADD R240, R4.reuse, 0xb3 ;  /* 0x000000b304f07836 */ /* 0x040fe40000000000 */
[C---:B------:R-:W-:Y:S01]  /*16b60*/  VIADD R250, R4.reuse, 0xb4 ;  /* 0x000000b404fa7836 */ /* 0x040fe20000000000 */
[----:B------:R-:W-:Y:S01]  /*16b70*/  ULDC UR59, c[0x0][0x22c] ;  /* 0x00008b00003b7ab9 */ /* 0x000fe20000000800 */
[C---:B------:R-:W-:Y:S01]  /*16b80*/  VIADD R241, R4.reuse, 0xb5 ;  /* 0x000000b504f17836 */ /* 0x040fe20000000000 */
[----:B------:R-:W4:Y:S01]  /*16b90*/  LDL.LU R16, [R1+0x41c] ;  /* 0x00041c0001107983 */ /* 0x000f220000300800 */
        /* <DEDUP_REMOVED lines=75> */
[----:B--2---:R-:W2:Y:S01]  /*17050*/  LDL.LU R17, [R1+0x4a8] ;  /* 0x0004a80001117983 */ /* 0x004ea20000300800 */
[C---:B------:R-:W-:Y:S01]  /*17060*/  VIADD R202, R4.reuse, 0xdc ;  /* 0x000000dc04ca7836 */ /* 0x040fe20000000000 */
[----:B------:R-:W-:Y:S01]  /*17070*/  ULDC UR40, c[0x0][0x22c] ;  /* 0x00008b0000287ab9 */ /* 0x000fe20000000800 */
[C---:B------:R-:W-:Y:S01]  /*17080*/  VIADD R201, R4.reuse, 0xdd ;  /* 0x000000dd04c97836 */ /* 0x040fe20000000000 */
[----:B------:R-:W2:Y:S01]  /*17090*/  LDL.LU R15, [R1+0x4ac] ;  /* 0x0004ac00010f7983 */ /* 0x000ea20000300800 */
        /* <DEDUP_REMOVED lines=23> */
[----:B------:R0:W-:Y:S01]  /*17210*/  STL [R1+0xf98], R3 ;  /* 0x000f980301007387 */ /* 0x0001e20000100800 */
[C---:B------:R-:W-:Y:S01]  /*17220*/  VIADD R186, R4.reuse, 0xea ;  /* 0x000000ea04ba7836 */ /* 0x040fe20000000000 */
[----:B------:R-:W-:Y:S01]  /*17230*/  ULDC UR31, c[0x0][0x22c] ;  /* 0x00008b00001f7ab9 */ /* 0x000fe20000000800 */
[C---:B------:R-:W-:Y:S01]  /*17240*/  VIADD R183, R4.reuse, 0xeb ;  /* 0x000000eb04b77836 */ /* 0x040fe20000000000 */
[----:B------:R-:W-:Y:S01]  /*17250*/  STL [R1+0xf94], R242 ;  /* 0x000f94f201007387 */ /* 0x000fe20000100800 */
[C---:B------:R-:W-:Y:S01]  /*17260*/  VIADD R185, R4.reuse, 0xec ;  /* 0x000000ec04b97836 */ /* 0x040fe20000000000 */
[----:B------:R-:W-:Y:S01]  /*17270*/  ULDC UR30, c[0x0][0x22c] ;  /* 0x00008b00001e7ab9 */ /* 0x000fe20000000800 */
[C---:B------:R-:W-:Y:S01]  /*17280*/  VIADD R184, R4.reuse, 0xed ;  /* 0x000000ed04b87836 */ /* 0x040fe20000000000 */
[----:B------:R-:W-:Y:S01]  /*17290*/  STL [R1+0xf90], R243 ;  /* 0x000f90f301007387 */ /* 0x000fe20000100800 */
[C---:B------:R-:W-:Y:S01]  /*172a0*/  VIADD R182, R4.reuse, 0xee ;  /* 0x000000ee04b67836 */ /* 0x040fe20000000000 */
[----:B0-----:R-:W-:Y:S01]  /*172b0*/  MOV R3, UR33 ;  /* 0x0000002100037c02 */ /* 0x001fe20008000f00 */
[----:B------:R-:W-:Y:S01]  /*172c0*/  ULDC UR33, c[0x0][0x22c] ;  /* 0x00008b0000217ab9 */ /* 0x000fe20000000800 */
[----:B------:R-:W-:Y:S01]  /*172d0*/  STL [R1+0xf8c], R244 ;  /* 0x000f8cf401007387 */ /* 0x000fe20000100800 */
[C---:B------:R-:W-:Y:S01]  /*172e0*/  VIADD R181, R4.reuse, 0xf0 ;  /* 0x000000f004b57836 */ /* 0x040fe20000000000 */
[----:B------:R-:W-:Y:S01]  /*172f0*/  ULDC UR29, c[0x0][0x22c] ;  /* 0x00008b00001d7ab9 */ /* 0x000fe20000000800 */
[C---:B------:R-:W-:Y:S01]  /*17300*/  VIADD R180, R4.reuse, 0xf1 ;  /* 0x000000f104b47836 */ /* 0x040fe20000000000 */
[----:B------:R-:W-:Y:S01]  /*17310*/  STL [R1+0xf88], R245 ;  /* 0x000f88f501007387 */ /* 0x000fe20000100800 */
[----:B------:R-:W-:Y:S01]  /*17320*/  VIADD R252, R4, 0x193 ;  /* 0x0000019304fc7836 */ /* 0x000fe20000000000 */
[----:B------:R-:W-:Y:S01]  /*17330*/  ULDC UR28, c[0x0][0x22c] ;  /* 0x00008b00001c7ab9 */ /* 0x000fe20000000800 */
[----:B------:R-:W-:Y:S01]  /*17340*/  ULDC UR27, c[0x0][0x22c] ;  /* 0x00008b00001b7ab9 */ /* 0x000fe20000000800 */
[----:B------:R-:W-:Y:S01]  /*17350*/  STL [R1+0xf84], R246 ;  /* 0x000f84f601007387 */ /* 0x000fe20000100800 */
[----:B------:R-:W-:Y:S01]  /*17360*/  ULDC UR26, c[0x0][0x22c] ;  /* 0x00008b00001a7ab9 */ /* 0x000fe20000000800 */
        /* <DEDUP_REMOVED lines=18> */
[----:B------:R0:W-:Y:S01]  /*17490*/  STL [R1+0x9a4], R0 ;  /* 0x0009a40001007387 */ /* 0x0001e20000100800 */
[----:B------:R-:W-:Y:S01]  /*174a0*/  ULDC UR11, c[0x0][0x22c] ;  /* 0x00008b00000b7ab9 */ /* 0x000fe20000000800 */
[----:B------:R-:W-:Y:S01]  /*174b0*/  ULDC UR10, c[0x0][0x22c] ;  /* 0x00008b00000a7ab9 */ /* 0x000fe20000000800 */
[----:B------:R-:W-:Y:S01]  /*174c0*/  ULDC UR4, c[0x0][0x22c] ;  /* 0x00008b0000047ab9 */ /* 0x000fe20000000800 */
[----:B---3--:R-:W-:-:S04]  /*174d0*/  IMAD.MOV.U32 R169, RZ, RZ, R166 ;  /* 0x000000ffffa97224 */ /* 0x008fc800078e00a6 */
[----:B------:R-:W-:Y:S02]  /*174e0*/  IMAD.MOV.U32 R170, RZ, RZ, R169 ;  /* 0x000000ffffaa7224 */ /* 0x000fe400078e00a9 */
[----:B----4-:R-:W-:-:S04]  /*174f0*/  IMAD.MOV.U32 R168, RZ, RZ, R165 ;  /* 0x000000ffffa87224 */ /* 0x010fc800078e00a5 */
[----:B------:R-:W-:Y:S02]  /*17500*/  IMAD.MOV.U32 R169, RZ, RZ, R168 ;  /* 0x000000ffffa97224 */ /* 0x000fe400078e00a8 */
[----:B------:R-:W-:Y:S02]  /*17510*/  IMAD.MOV.U32 R167, RZ, RZ, R164 ;  /* 0x000000ffffa77224 */ /* 0x000fe400078e00a4 */
[----:B------:R-:W-:Y:S02]  /*17520*/  IMAD.MOV.U32 R166, RZ, RZ, R163 ;  /* 0x000000ffffa67224 */ /* 0x000fe400078e00a3 */
[----:B------:R-:W-:Y:S02]  /*17530*/  IMAD.MOV.U32 R168, RZ, RZ, R167 ;  /* 0x000000ffffa87224 */ /* 0x000fe400078e00a7 */
        /* <DEDUP_REMOVED lines=32> */
[----:B--2---:R-:W-:Y:S02]  /*17740*/  IMAD.MOV.U32 R21, RZ, RZ, R17 ;  /* 0x000000ffff157224 */ /* 0x004fe400078e0011 */
[----:B------:R-:W-:Y:S02]  /*17750*/  IMAD.MOV.U32 R23, RZ, RZ, R22 ;  /* 0x000000ffff177224 */ /* 0x000fe400078e0016 */
[----:B------:R-:W-:Y:S02]  /*17760*/  IMAD.MOV.U32 R20, RZ, RZ, R15 ;  /* 0x000000ffff147224 */ /* 0x000fe400078e000f */
[----:B------:R-:W-:Y:S02]  /*17770*/  IMAD.MOV.U32 R22, RZ, RZ, R21 ;  /* 0x000000ffff167224 */ /* 0x000fe400078e0015 */
[----:B------:R-:W-:Y:S02]  /*17780*/  IMAD.MOV.U32 R18, RZ, RZ, R14 ;  /* 0x000000ffff127224 */ /* 0x000fe400078e000e */
[----:B------:R-:W-:Y:S01]  /*17790*/  IMAD R14, R4, UR6, RZ ;  /* 0x00000006040e7c24 */ /* 0x000fe2000f8e02ff */
[----:B------:R-:W-:Y:S01]  /*177a0*/  ULDC UR6, c[0x0][0x248] ;  /* 0x0000920000067ab9 */ /* 0x000fe20000000800 */
[----:B------:R-:W-:-:S02]  /*177b0*/  IMAD.MOV.U32 R21, RZ, RZ, R20 ;  /* 0x000000ffff157224 */ /* 0x000fc400078e0014 */
[----:B------:R-:W-:Y:S01]  /*177c0*/  VIADD R15, R14, UR6 ;  /* 0x000000060e0f7c36 */ /* 0x000fe20008000000 */
[----:B------:R-:W-:Y:S01]  /*177d0*/  ULDC UR6, c[0x0][0x248] ;  /* 0x0000920000067ab9 */ /* 0x000fe20000000800 */
[----:B------:R-:W-:Y:S02]  /*177e0*/  IMAD.MOV.U32 R20, RZ, RZ, R18 ;  /* 0x000000ffff147224 */ /* 0x000fe400078e0012 */
[----:B------:R-:W-:Y:S01]  /*177f0*/  VIADD R17, R15, UR6 ;  /* 0x000000060f117c36 */ /* 0x000fe20008000000 */
[----:B------:R-:W-:Y:S01]  /*17800*/  ULDC UR6, c[0x0][0x248] ;  /* 0x0000920000067ab9 */ /* 0x000fe20000000800 */
[----:B------:R-:W-:Y:S02]  /*17810*/  IMAD.MOV.U32 R18, RZ, RZ, R13 ;  /* 0x000000ffff127224 */ /* 0x000fe400078e000d */
[----:B0-----:R-:W-:Y:S01]  /*17820*/  VIADD R0, R17, UR6 ;  /* 0x0000000611007c36 */ /* 0x001fe20008000000 */
[----:B------:R-:W-:Y:S01]  /*17830*/  ULDC UR6, c[0x0][0x248] ;  /* 0x0000920000067ab9 */ /* 0x000fe20000000800 */
[----:B------:R-:W-:-:S02]  /*17840*/  IMAD.MOV.U32 R13, RZ, RZ, R12 ;  /* 0x000000ffff0d7224 */ /* 0x000fc400078e000c */
[----:B------:R-:W-:Y:S01]  /*17850*/  IMAD.MOV.U32 R12, RZ, RZ, R11 ;  /* 0x000000ffff0c7224 */ /* 0x000fe200078e000b */
[----:B------:R0:W-:Y:S01]  /*17860*/  STL [R1+0x614], R0 ;  /* 0x0006140001007387 */ /* 0x0001e20000100800 */
[----:B------:R-:W-:Y:S02]  /*17870*/  IMAD.MOV.U32 R11, RZ, RZ, R10 ;  /* 0x000000ffff0b7224 */ /* 0x000fe400078e000a */
[----:B0-----:R-:W-:Y:S01]  /*17880*/  VIADD R0, R0, UR6 ;  /* 0x0000000600007c36 */ /* 0x001fe20008000000 */
[----:B------:R-:W-:-:S04]  /*17890*/  ULDC UR6, c[0x0][0x248] ;  /* 0x0000920000067ab9 */ /* 0x000fc80000000800 */
[----:B------:R0:W-:Y:S02]  /*178a0*/  STL [R1+0x620], R0 ;  /* 0x0006200001007387 */ /* 0x0001e40000100800 */
        /* <DEDUP_REMOVED lines=122> */
[----:B------:R0:W-:Y:S04]  /*18050*/  STL [R1+0x770], R0 ;  /* 0x0007700001007387 */ /* 0x0001e80000100800 */
[----:B------:R-:W2:Y:S01]  /*18060*/  LDL.LU R10, [R1+0x4c4] ;  /* 0x0004c400010a7983 */ /* 0x000ea20000300800 */
        /* <DEDUP_REMOVED lines=24> */
[----:B------:R-:W-:Y:S01]  /*181f0*/  IMAD.MOV.U32 R157, RZ, RZ, R154 ;  /* 0x000000ffff9d7224 */ /* 0x000fe200078e009a */
[----:B------:R-:W3:Y:S01]  /*18200*/  LDL.LU R11, [R1+0x4c8] ;  /* 0x0004c800010b7983 */ /* 0x000ee20000300800 */
[----:B------:R-:W-:Y:S02]  /*18210*/  IMAD.MOV.U32 R154, RZ, RZ, R23 ;  /* 0x000000ffff9a7224 */ /* 0x000fe400078e0017 */
[----:B------:R-:W-:Y:S02]  /*18220*/  IMAD.MOV.U32 R23, RZ, RZ, R20 ;  /* 0x000000ffff177224 */ /* 0x000fe400078e0014 */
[----:B0-----:R-:W-:Y:S01]  /*18230*/  VIADD R0, R0, UR6 ;  /* 0x0000000600007c36 */ /* 0x001fe20008000000 */
[----:B------:R-:W-:Y:S01]  /*18240*/  F2FP.SATFINITE.E4M3.F32.PACK_AB_MERGE_C R19, R19, R173, RZ ;  /* 0x000000ad1313723e */ /* 0x000fe200048070ff */
[----:B--2---:R-:W-:Y:S01]  /*18250*/  IMAD.MOV.U32 R12, RZ, RZ, R10 ;  /* 0x000000ffff0c7224 */ /* 0x004fe200078e000a */
[----:B------:R-:W-:Y:S01]  /*18260*/  ULDC UR6, c[0x0][0x248] ;  /* 0x0000920000067ab9 */ /* 0x000fe20000000800 */
[----:B------:R-:W2:Y:S04]  /*18270*/  LDL.LU R10, [R1+0x4cc] ;  /* 0x0004cc00010a7983 */ /* 0x000ea80000300800 */
[----:B------:R-:W4:Y:S04]  /*18280*/  LDL.LU R174, [R1+0x400] ;  /* 0x0004000001ae7983 */ /* 0x000f280000300800 */
[----:B------:R-:W4:Y:S01]  /*18290*/  LDL.LU R20, [R1+0x404] ;  /* 0x0004040001147983 */ /* 0x000f220000300800 */
        /* <DEDUP_REMOVED lines=10> */
[----:B------:R-:W-:Y:S01]  /*18340*/  IMAD.MOV.U32 R155, RZ, RZ, R152 ;  /* 0x000000ffff9b7224 */ /* 0x000fe200078e0098 */
[----:B------:R0:W-:Y:S01]  /*18350*/  STL [R1+0x774], R0 ;  /* 0x0007740001007387 */ /* 0x0001e20000100800 */
[----:B------:R-:W-:Y:S02]  /*18360*/  IMAD.MOV.U32 R163, RZ, RZ, R160 ;  /* 0x000000ffffa37224 */ /* 0x000fe400078e00a0 */
[----:B------:R-:W-:-:S02]  /*18370*/  IMAD.MOV.U32 R152, RZ, RZ, R21 ;  /* 0x000000ffff987224 */ /* 0x000fc400078e0015 */
[----:B------:R-:W-:Y:S02]  /*18380*/  IMAD.MOV.U32 R160, RZ, RZ, R157 ;  /* 0x000000ffffa07224 */ /* 0x000fe400078e009d */
[----:B------:R-:W-:Y:S02]  /*18390*/  IMAD.MOV.U32 R21, RZ, RZ, R12 ;  /* 0x000000ffff157224 */ /* 0x000fe400078e000c */
[----:B------:R-:W-:Y:S02]  /*183a0*/  IMAD.MOV.U32 R157, RZ, RZ, R154 ;  /* 0x000000ffff9d7224 */ /* 0x000fe400078e009a */
[----:B------:R-:W-:Y:S02]  /*183b0*/  IMAD.MOV.U32 R154, RZ, RZ, R23 ;  /* 0x000000ffff9a7224 */ /* 0x000fe400078e0017 */
[----:B------:R-:W-:Y:S01]  /*183c0*/  IMAD.MOV.U32 R23, RZ, RZ, R18 ;  /* 0x000000ffff177224 */ /* 0x000fe200078e0012 */
[----:B----4-:R-:W-:Y:S01]  /*183d0*/  F2FP.SATFINITE.E4M3.F32.PACK_AB_MERGE_C R20, R20, R174, RZ ;  /* 0x000000ae1414723e */ /* 0x010fe200048070ff */
        /* <DEDUP_REMOVED lines=9> */
[----:B---3--:R-:W-:Y:S02]  /*18470*/  IMAD.MOV.U32 R13, RZ, RZ, R11 ;  /* 0x000000ffff0d7224 */ /* 0x008fe400078e000b */
[----:B--2---:R-:W-:Y:S01]  /*18480*/  IMAD.MOV.U32 R12, RZ, RZ, R10 ;  /* 0x000000ffff0c7224 */ /* 0x004fe200078e000a */
[----:B------:R-:W2:Y:S04]  /*18490*/  LDL.LU R11, [R1+0x4d0] ;  /* 0x0004d000010b7983 */ /* 0x000ea80000300800 */
[----:B------:R-:W3:Y:S04]  /*184a0*/  LDL.LU R10, [R1+0x4d4] ;  /* 0x0004d400010a7983 */ /* 0x000ee80000300800 */
[----:B------:R-:W4:Y:S04]  /*184b0*/  LDL.LU R176, [R1+0x410] ;  /* 0x0004100001b07983 */ /* 0x000f280000300800 */
[----:B------:R-:W4:Y:S01]  /*184c0*/  LDL.LU R18, [R1+0x414] ;  /* 0x0004140001127983 */ /* 0x000f220000300800 */
[----:B0-----:R-:W-:Y:S01]  /*184d0*/  VIADD R0, R0, UR6 ;  /* 0x0000000600007c36 */ /* 0x001fe20008000000 */
[----:B------:R-:W-:Y:S01]  /*184e0*/  F2FP.SATFINITE.E4M3.F32.PACK_AB_MERGE_C R16, R16, R175, RZ ;  /* 0x000000af1010723e */ /* 0x000fe200048070ff */
[----:B------:R-:W-:-:S03]  /*184f0*/  ULDC UR6, c[0x0][0x248] ;  /* 0x0000920000067ab9 */ /* 0x000fc60000000800 */
[----:B------:R-:W-:Y:S01]  /*18500*/  STL [R1+0x76c], R0 ;  /* 0x00076c0001007387 */ /* 0x000fe20000100800 */
[----:B----4-:R-:W-:-:S03]  /*18510*/  F2FP.SATFINITE.E4M3.F32.PACK_AB_MERGE_C R18, R18, R176, RZ ;  /* 0x000000b01212723e */ /* 0x010fc600048070ff */
[----:B------:R-:W4:Y:S04]  /*18520*/  LDL.LU R176, [R1+0x420] ;  /* 0x0004200001b07983 */ /* 0x000f280000300800 */
[----:B------:R-:W4:Y:S02]  /*18530*/  LDL.LU R175, [R1+0x424] ;  /* 0x0004240001af7983 */ /* 0x000f240000300800 */
[----:B----4-:R-:W-:Y:S01]  /*18540*/  F2FP.SATFINITE.E4M3.F32.PACK_AB_MERGE_C R3, R175, R176, RZ ;  /* 0x000000b0af03723e */ /* 0x010fe200048070ff */
        /* <DEDUP_REMOVED lines=27> */
[----:B------:R-:W-:Y:S01]  /*18700*/  IMAD.MOV.U32 R13, RZ, RZ, R12 ;  /* 0x000000ffff0d7224 */ /* 0x000fe200078e000c */
[----:B------:R0:W-:Y:S01]  /*18710*/  STL [R1+0x978], R3 ;  /* 0x0009780301007387 */ /* 0x0001e20000100800 */
[----:B--2---:R-:W-:Y:S02]  /*18720*/  IMAD.MOV.U32 R12, RZ, RZ, R11 ;  /* 0x000000ffff0c7224 */ /* 0x004fe400078e000b */
[----:B---3--:R-:W-:Y:S02]  /*18730*/  IMAD.MOV.U32 R11, RZ, RZ, R10 ;  /* 0x000000ffff0b7224 */ /* 0x008fe400078e000a */
[----:B------:R-:W2:Y:S01]  /*18740*/  LDL.LU R10, [R1+0x4d8] ;  /* 0x0004d800010a7983 */ /* 0x000ea20000300800 */
[----:B0-----:R-:W-:Y:S01]  /*18750*/  F2FP.SATFINITE.E4M3.F32.PACK_AB_MERGE_C R3, R174, R175, RZ ;  /* 0x000000afae03723e */ /* 0x001fe200048070ff */
        /* <DEDUP_REMOVED lines=22> */
[----:B------:R-:W-:Y:S01]  /*188c0*/  VIADD R0, R0, UR6 ;  /* 0x0000000600007c36 */ /* 0x000fe20008000000 */
[----:B------:R-:W-:Y:S01]  /*188d0*/  ULDC UR6, c[0x0][0x248] ;  /* 0x0000920000067ab9 */ /* 0x000fe20000000800 */
[----:B------:R-:W-:Y:S02]  /*188e0*/  IMAD.MOV.U32 R152, RZ, RZ, R23 ;  /* 0x000000ffff987224 */ /* 0x000fe400078e0017 */
[----:B------:R-:W-:Y:S02]  /*188f0*/  IMAD.MOV.U32 R23, RZ, RZ, R22 ;  /* 0x000000ffff177224 */ /* 0x000fe400078e0016 */
[----:B------:R-:W-:-:S02]  /*18900*/  IMAD.MOV.U32 R22, RZ, RZ, R21 ;  /* 0x000000ffff167224 */ /* 0x000fc400078e0015 */
[----:B------:R-:W-:Y:S01]  /*18910*/  IMAD.MOV.U32 R21, RZ, RZ, R13 ;  /* 0x000000ffff157224 */ /* 0x000fe200078e000d */
[----:B------:R-:W-:Y:S01]  /*18920*/  STL [R1+0x764], R0 ;  /* 0x0007640001007387 */ /* 0x000fe20000100800 */
[----:B------:R-:W-:Y:S02]  /*18930*/  IMAD.MOV.U32 R13, RZ, RZ, R12 ;  /* 0x000000ffff0d7224 */ /* 0x000fe400078e000c */
[----:B------:R-:W-:Y:S01]  /*18940*/  IMAD.MOV.U32 R12, RZ, RZ, R11 ;  /* 0x000000ffff0c7224 */ /* 0x000fe200078e000b */
[----:B------:R0:W-:Y:S01]  /*18950*/  STL [R1+0x974], R3 ;  /* 0x0009740301007387 */ /* 0x0001e20000100800 */
[----:B--2---:R-:W-:-:S03]  /*18960*/  IMAD.MOV.U32 R11, RZ, RZ, R10 ;  /* 0x000000ffff0b7224 */ /* 0x004fc600078e000a */
[----:B------:R-:W2:Y:S04]  /*18970*/  LDL.LU R10, [R1+0x4dc] ;  /* 0x0004dc00010a7983 */ /* 0x000ea80000300800 */
[----:B------:R-:W0:Y:S04]  /*18980*/  LDL.LU R176, [R1+0x430] ;  /* 0x0004300001b07983 */ /* 0x000e280000300800 */
[----:B------:R-:W0:Y:S02]  /*18990*/  LDL.LU R175, [R1+0x434] ;  /* 0x0004340001af7983 */ /* 0x000e240000300800 */
[----:B0-----:R-:W-:Y:S01]  /*189a0*/  F2FP.SATFINITE.E4M3.F32.PACK_AB_MERGE_C R3, R175, R176, RZ ;  /* 0x000000b0af03723e */ /* 0x001fe200048070ff */
        /* <DEDUP_REMOVED lines=28> */
[----:B------:R0:W-:Y:S01]  /*18b70*/  STL [R1+0x970], R3 ;  /* 0x0009700301007387 */ /* 0x0001e20000100800 */
[----:B------:R-:W-:Y:S02]  /*18b80*/  IMAD.MOV.U32 R12, RZ, RZ, R11 ;  /* 0x000000ffff0c7224 */ /* 0x000fe400078e000b */
[----:B--2---:R-:W-:Y:S02]  /*18b90*/  IMAD.MOV.U32 R11, RZ, RZ, R10 ;  /* 0x000000ffff0b7224 */ /* 0x004fe400078e000a */
[----:B------:R-:W2:Y:S01]  /*18ba0*/  LDL.LU R10, [R1+0x4e0] ;  /* 0x0004e000010a7983 */ /* 0x000ea20000300800 */
        /* <DEDUP_REMOVED lines=23> */
[----:B------:R-:W-:Y:S01]  /*18d20*/  VIADD R0, R0, UR6 ;  /* 0x0000000600007c36 */ /* 0x000fe20008000000 */
[----:B------:R-:W-:Y:S01]  /*18d30*/  ULDC UR6, c[0x0][0x248] ;  /* 0x0000920000067ab9 */ /* 0x000fe20000000800 */
[----:B------:R-:W-:Y:S02]  /*18d40*/  IMAD.MOV.U32 R152, RZ, RZ, R23 ;  /* 0x000000ffff987224 */ /* 0x000fe400078e0017 */
[----:B------:R-:W-:-:S02]  /*18d50*/  IMAD.MOV.U32 R23, RZ, RZ, R22 ;  /* 0x000000ffff177224 */ /* 0x000fc400078e0016 */
[----:B------:R-:W-:Y:S02]  /*18d60*/  IMAD.MOV.U32 R22, RZ, RZ, R21 ;  /* 0x000000ffff167224 */ /* 0x000fe400078e0015 */
        /* <DEDUP_REMOVED lines=222> */
[----:B------:R0:W-:Y:S04]  /*19b50*/  STL [R1+0x98c], R3 ;  /* 0x00098c0301007387 */ /* 0x0001e80000100800 */
[----:B------:R-:W3:Y:S01]  /*19b60*/  LDL.LU R173, [R1+0x480] ;  /* 0x0004800001ad7983 */ /* 0x000ee20000300800 */
[----:B------:R-:W-:Y:S01]  /*19b70*/  VIADD R0, R0, UR6 ;  /* 0x0000000600007c36 */ /* 0x000fe20008000000 */
[----:B------:R-:W-:Y:S01]  /*19b80*/  ULDC UR6, c[0x0][0x248] ;  /* 0x0000920000067ab9 */ /* 0x000fe20000000800 */
[----:B0-----:R-:W-:-:S03]  /*19b90*/  F2FP.SATFINITE.E4M3.F32.PACK_AB_MERGE_C R3, R174, R175, RZ ;  /* 0x000000afae03723e */ /* 0x001fc600048070ff */
[----:B------:R0:W-:Y:S04]  /*19ba0*/  STL [R1+0x73c], R0 ;  /* 0x00073c0001007387 */ /* 0x0001e80000100800 */
[----:B------:R-:W-:Y:S01]  /*19bb0*/  STL [R1+0x984], R3 ;  /* 0x0009840301007387 */ /* 0x000fe20000100800 */
[----:B---3--:R-:W-:-:S03]  /*19bc0*/  IMAD.MOV.U32 R174, RZ, RZ, R173 ;  /* 0x000000ffffae7224 */ /* 0x008fc600078e00ad */
[----:B------:R-:W3:Y:S01]  /*19bd0*/  LDL.LU R173, [R1+0x484] ;  /* 0x0004840001ad7983 */ /* 0x000ee20000300800 */
[----:B------:R-:W-:-:S03]  /*19be0*/  IMAD.MOV.U32 R176, RZ, RZ, R174 ;  /* 0x000000ffffb07224 */ /* 0x000fc600078e00ae */
[----:B------:R-:W4:Y:S01]  /*19bf0*/  LDL.LU R174, [R1+0x488] ;  /* 0x0004880001ae7983 */ /* 0x000f220000300800 */
[----:B---3--:R-:W-:-:S03]  /*19c00*/  IMAD.MOV.U32 R175, RZ, RZ, R173 ;  /* 0x000000ffffaf7224 */ /* 0x008fc600078e00ad */
[----:B------:R-:W4:Y:S01]  /*19c10*/  LDL.LU R173, [R1+0x48c] ;  /* 0x00048c0001ad7983 */ /* 0x000f220000300800 */
[----:B0-----:R-:W-:Y:S01]  /*19c20*/  VIADD R0, R0, UR6 ;  /* 0x0000000600007c36 */ /* 0x001fe20008000000 */
[----:B------:R-:W-:Y:S01]  /*19c30*/  ULDC UR6, c[0x0][0x248] ;  /* 0x0000920000067ab9 */ /* 0x000fe20000000800 */
[----:B------:R-:W-:Y:S02]  /*19c40*/  F2FP.SATFINITE.E4M3.F32.PACK_AB_MERGE_C R175, R175, R176, RZ ;  /* 0x000000b0afaf723e */ /* 0x000fe400048070ff */
[----:B------:R-:W-:Y:S01]  /*19c50*/  F2FP.SATFINITE.E4M3.F32.PACK_AB_MERGE_C R171, R171, R172, RZ ;  /* 0x000000acabab723e */ /* 0x000fe200048070ff */
[----:B------:R0:W-:Y:S04]  /*19c60*/  STL [R1+0x734], R0 ;  /* 0x0007340001007387 */ /* 0x0001e80000100800 */
[----:B------:R-:W-:Y:S01]  /*19c70*/  STL [R1+0x9b8], R175 ;  /* 0x0009b8af01007387 */ /* 0x000fe20000100800 */
[----:B------:R-:W-:Y:S01]  /*19c80*/  F2FP.SATFINITE.E4M3.F32.PACK_AB_MERGE_C R167, R167, R168, RZ ;  /* 0x000000a8a7a7723e */ /* 0x000fe200048070ff */
[----:B0-----:R-:W-:Y:S01]  /*19c90*/  VIADD R0, R0, UR6 ;  /* 0x0000000600007c36 */ /* 0x001fe20008000000 */
[----:B------:R-:W-:Y:S01]  /*19ca0*/  ULDC UR6, c[0x0][0x248] ;  /* 0x0000920000067ab9 */ /* 0x000fe20000000800 */
[----:B------:R-:W-:-:S02]  /*19cb0*/  F2FP.SATFINITE.E4M3.F32.PACK_AB_MERGE_C R163, R163, R164, RZ ;  /* 0x000000a4a3a3723e */ /* 0x000fc400048070ff */
[----:B------:R-:W-:Y:S02]  /*19cc0*/  F2FP.SATFINITE.E4M3.F32.PACK_AB_MERGE_C R159, R159, R160, RZ ;  /* 0x000000a09f9f723e */ /* 0x000fe400048070ff */
[----:B------:R-:W-:Y:S02]  /*19cd0*/  F2FP.SATFINITE.E4M3.F32.PACK_AB_MERGE_C R155, R155, R156, RZ ;  /* 0x0000009c9b9b723e */ /* 0x000fe400048070ff */
[----:B------:R-:W-:Y:S02]  /*19ce0*/  F2FP.SATFINITE.E4M3.F32.PACK_AB_MERGE_C R23, R23, R152, RZ ;  /* 0x000000981717723e */ /* 0x000fe400048070ff */
[----:B------:R-:W-:Y:S02]  /*19cf0*/  F2FP.SATFINITE.E4M3.F32.PACK_AB_MERGE_C R12, R12, R13, RZ ;  /* 0x0000000d0c0c723e */ /* 0x000fe400048070ff */
[----:B----4-:R-:W-:-:S05]  /*19d00*/  F2FP.SATFINITE.E4M3.F32.PACK_AB_MERGE_C R3, R173, R174, RZ ;  /* 0x000000aead03723e */ /* 0x010fca00048070ff */
[----:B------:R0:W-:Y:S04]  /*19d10*/  STL [R1+0x9b0], R3 ;  /* 0x0009b00301007387 */ /* 0x0001e80000100800 */
[----:B------:R-:W-:Y:S01]  /*19d20*/  STL [R1+0x99c], R171 ;  /* 0x00099cab01007387 */ /* 0x000fe20000100800 */
[----:B0-----:R-:W-:-:S03]  /*19d30*/  F2FP.SATFINITE.E4M3.F32.PACK_AB_MERGE_C R3, R169, R170, RZ ;  /* 0x000000aaa903723e */ /* 0x001fc600048070ff */
[----:B------:R0:W-:Y:S04]  /*19d40*/  STL [R1+0x72c], R0 ;  /* 0x00072c0001007387 */ /* 0x0001e80000100800 */
[----:B------:R1:W-:Y:S01]  /*19d50*/  STL [R1+0x994], R3 ;  /* 0x0009940301007387 */ /* 0x0003e20000100800 */
[----:B0-----:R-:W-:Y:S01]  /*19d60*/  VIADD R0, R0, UR6 ;  /* 0x0000000600007c36 */ /* 0x001fe20008000000 */
[----:B------:R-:W-:Y:S01]  /*19d70*/  ULDC UR6, c[0x0][0x248] ;  /* 0x0000920000067ab9 */ /* 0x000fe20000000800 */
[----:B-1----:R-:W-:Y:S01]  /*19d80*/  F2FP.SATFINITE.E4M3.F32.PACK_AB_MERGE_C R3, R165, R166, RZ ;  /* 0x000000a6a503723e */ /* 0x002fe200048070ff */
[----:B------:R-:W-:Y:S04]  /*19d90*/  STL [R1+0x9c8], R167 ;  /* 0x0009c8a701007387 */ /* 0x000fe80000100800 */
        /* <DEDUP_REMOVED lines=26> */
[----:B0-----:R-:W-:-:S03]  /*19f40*/  VIADD R0, R0, UR6 ;  /* 0x0000000600007c36 */ /* 0x001fc60008000000 */
[----:B------:R-:W-:Y:S01]  /*19f50*/  STL [R1+0x9d4], R12 ;  /* 0x0009d40c01007387 */ /* 0x000fe20000100800 */
[----:B------:R-:W-:Y:S01]  /*19f60*/  ULDC UR6, c[0x0][0x248] ;  /* 0x0000920000067ab9 */ /* 0x000fe20000000800 */
[----:B--2---:R-:W-:Y:S02]  /*19f70*/  F2FP.SATFINITE.E4M3.F32.PACK_AB_MERGE_C R3, R10, R11, RZ ;  /* 0x0000000b0a03723e */ /* 0x004fe400048070ff */
[----:B------:R0:W-:Y:S04]  /*19f80*/  STL [R1+0x6fc], R0 ;  /* 0x0006fc0001007387 */ /* 0x0001e80000100800 */
[----:B------:R-:W-:Y:S04]  /*19f90*/  STL [R1+0x9cc], R3 ;  /* 0x0009cc0301007387 */ /* 0x000fe80000100800 */
[----:B------:R-:W2:Y:S01]  /*19fa0*/  LDL.LU R176, [R1+0x500] ;  /* 0x0005000001b07983 */ /* 0x000ea20000300800 */
[----:B0-----:R-:W-:Y:S01]  /*19fb0*/  VIADD R0, R0, UR6 ;  /* 0x0000000600007c36 */ /* 0x001fe20008000000 */
[----:B------:R-:W-:-:S02]  /*19fc0*/  ULDC UR6, c[0x0][0x248] ;  /* 0x0000920000067ab9 */ /* 0x000fc40000000800 */
[----:B------:R-:W2:Y:S04]  /*19fd0*/  LDL.LU R175, [R1+0x504] ;  /* 0x0005040001af7983 */ /* 0x000ea80000300800 */
[----:B------:R-:W3:Y:S04]  /*19fe0*/  LDL.LU R174, [R1+0x508] ;  /* 0x0005080001ae7983 */ /* 0x000ee80000300800 */
[----:B------:R-:W3:Y:S04]  /*19ff0*/  LDL.LU R173, [R1+0x50c] ;  /* 0x00050c0001ad7983 */ /* 0x000ee80000300800 */
[----:B------:R-:W4:Y:S04]  /*1a000*/  LDL.LU R172, [R1+0x510] ;  /* 0x0005100001ac7983 */ /* 0x000f280000300800 */
[----:B------:R-:W4:Y:S04]  /*1a010*/  LDL.LU R171, [R1+0x514] ;  /* 0x0005140001ab7983 */ /* 0x000f280000300800 */
[----:B------:R-:W4:Y:S04]  /*1a020*/  LDL.LU R170, [R1+0x518] ;  /* 0x0005180001aa7983 */ /* 0x000f280000300800 */
[----:B------:R0:W-:Y:S04]  /*1a030*/  STL [R1+0x6f4], R0 ;  /* 0x0006f40001007387 */ /* 0x0001e80000100800 */
[----:B------:R-:W4:Y:S04]  /*1a040*/  LDL.LU R169, [R1+0x51c] ;  /* 0x00051c0001a97983 */ /* 0x000f280000300800 */
        /* <DEDUP_REMOVED lines=23> */
[----:B------:R-:W4:Y:S01]  /*1a1c0*/  LDL.LU R10, [R1+0x57c] ;  /* 0x00057c00010a7983 */ /* 0x000f220000300800 */
[----:B0-----:R-:W-:Y:S01]  /*1a1d0*/  VIADD R0, R0, UR6 ;  /* 0x0000000600007c36 */ /* 0x001fe20008000000 */
[----:B------:R-:W-:Y:S01]  /*1a1e0*/  ULDC UR6, c[0x0][0x248] ;  /* 0x0000920000067ab9 */ /* 0x000fe20000000800 */
[----:B--2---:R-:W-:-:S02]  /*1a1f0*/  F2FP.SATFINITE.E4M3.F32.PACK_AB_MERGE_C R175, R175, R176, RZ ;  /* 0x000000b0afaf723e */ /* 0x004fc400048070ff */
[----:B---3--:R-:W-:-:S03]  /*1a200*/  F2FP.SATFINITE.E4M3.F32.PACK_AB_MERGE_C R3, R173, R174, RZ ;  /* 0x000000aead03723e */ /* 0x008fc600048070ff */
[----:B------:R-:W-:Y:S04]  /*1a210*/  STL [R1+0x9f8], R175 ;  /* 0x0009f8af01007387 */ /* 0x000fe80000100800 */
[----:B------:R0:W-:Y:S01]  /*1a220*/  STL [R1+0x9f0], R3 ;  /* 0x0009f00301007387 */ /* 0x0001e20000100800 */
[----:B----4-:R-:W-:-:S05]  /*1a230*/  F2FP.SATFINITE.E4M3.F32.PACK_AB_MERGE_C R171, R171, R172, RZ ;  /* 0x000000acabab723e */ /* 0x010fca00048070ff */
[----:B------:R-:W-:Y:S01]  /*1a240*/  STL [R1+0x9e4], R171 ;  /* 0x0009e4ab01007387 */ /* 0x000fe20000100800 */
[----:B0-----:R-:W-:-:S03]  /*1a250*/  F2FP.SATFINITE.E4M3.F32.PACK_AB_MERGE_C R3, R169, R170, RZ ;  /* 0x000000aaa903723e */ /* 0x001fc600048070ff */
[----:B------:R0:W-:Y:S04]  /*1a260*/  STL [R1+0x6ec], R0 ;  /* 0x0006ec0001007387 */ /* 0x0001e80000100800 */
[----:B------:R1:W-:Y:S01]  /*1a270*/  STL [R1+0x9dc], R3 ;  /* 0x0009dc0301007387 */ /* 0x0003e20000100800 */
[----:B------:R-:W-:Y:S01]  /*1a280*/  F2FP.SATFINITE.E4M3.F32.PACK_AB_MERGE_C R167, R167, R168, RZ ;  /* 0x000000a8a7a7723e */ /* 0x000fe200048070ff */
[----:B0-----:R-:W-:Y:S01]  /*1a290*/  VIADD R0, R0, UR6 ;  /* 0x0000000600007c36 */ /* 0x001fe20008000000 */
[----:B------:R-:W-:-:S03]  /*1a2a0*/  ULDC UR6, c[0x0][0x248] ;  /* 0x0000920000067ab9 */ /* 0x000fc60000000800 */
[----:B------:R-:W-:Y:S01]  /*1a2b0*/  STL [R1+0xa08], R167 ;  /* 0x000a08a701007387 */ /* 0x000fe20000100800 */
[----:B-1----:R-:W-:-:S03]  /*1a2c0*/  F2FP.SATFINITE.E4M3.F32.PACK_AB_MERGE_C R3, R165, R166, RZ ;  /* 0x000000a6a503723e */ /* 0x002fc600048070ff */
        /* <DEDUP_REMOVED lines=476> */
[----:B------:R1:W-:Y:S04]  /*1c090*/  STL [R1+0xa7c], R3 ;  /* 0x000a7c0301007387 */ /* 0x0003e80000100800 */
[----:B------:R-:W2:Y:S01]  /*1c0a0*/  LDL.LU R176, [R1] ;  /* 0x0000000001b07983 */ /* 0x000ea20000300800 */
        /* <DEDUP_REMOVED lines=8> */
[----:B------:R-:W-:Y:S04]  /*1c130*/  STL [R1+0x5c8], R0 ;  /* 0x0005c80001007387 */ /* 0x000fe80000100800 */
[----:B------:R-:W4:Y:S04]  /*1c140*/  LDL.LU R172, [R1+0x1c] ;  /* 0x00001c0001ac7983 */ /* 0x000f280000300800 */
[----:B------:R-:W2:Y:S04]  /*1c150*/  LDL.LU R171, [R1+0x20] ;  /* 0x0000200001ab7983 */ /* 0x000ea80000300800 */
[----:B------:R-:W2:Y:S04]  /*1c160*/  LDL.LU R170, [R1+0x24] ;  /* 0x0000240001aa7983 */ /* 0x000ea80000300800 */
[----:B------:R-:W3:Y:S04]  /*1c170*/  LDL.LU R169, [R1+0x28] ;  /* 0x0000280001a97983 */ /* 0x000ee80000300800 */
[----:B------:R-:W3:Y:S04]  /*1c180*/  LDL.LU R168, [R1+0x2c] ;  /* 0x00002c0001a87983 */ /* 0x000ee80000300800 */
        /* <DEDUP_REMOVED lines=20> */
[----:B-1----:R-:W-:Y:S01]  /*1c2d0*/  VIADD R3, R0, UR6 ;  /* 0x0000000600037c36 */ /* 0x002fe20008000000 */
[----:B------:R-:W-:-:S04]  /*1c2e0*/  ULDC UR6, c[0x0][0x248] ;  /* 0x0000920000067ab9 */ /* 0x000fc80000000800 */
[----:B------:R0:W-:Y:S02]  /*1c2f0*/  STL [R1+0x5c4], R3 ;  /* 0x0005c40301007387 */ /* 0x0001e40000100800 */
[----:B0-----:R-:W-:Y:S01]  /*1c300*/  VIADD R3, R3, UR6 ;  /* 0x0000000603037c36 */ /* 0x001fe20008000000 */
[----:B------:R-:W-:Y:S01]  /*1c310*/  ULDC UR6, c[0x0][0x248] ;  /* 0x0000920000067ab9 */ /* 0x000fe20000000800 */
[----:B--2---:R-:W-:-:S05]  /*1c320*/  F2FP.SATFINITE.E4M3.F32.PACK_AB_MERGE_C R170, R170, R171, RZ ;  /* 0x000000abaaaa723e */ /* 0x004fca00048070ff */
[----:B------:R-:W-:Y:S01]  /*1c330*/  STL [R1+0x784], R170 ;  /* 0x000784aa01007387 */ /* 0x000fe20000100800 */
[----:B---3--:R-:W-:-:S03]  /*1c340*/  F2FP.SATFINITE.E4M3.F32.PACK_AB_MERGE_C R196, R168, R169, RZ ;  /* 0x000000a9a8c4723e */ /* 0x008fc600048070ff */
[----:B------:R0:W-:Y:S01]  /*1c350*/  STL [R1+0x5c0], R3 ;  /* 0x0005c00301007387 */ /* 0x0001e20000100800 */
[----:B----4-:R-:W-:Y:S01]  /*1c360*/  F2FP.SATFINITE.E4M3.F32.PACK_AB_MERGE_C R166, R166, R167, RZ ;  /* 0x000000a7a6a6723e */ /* 0x010fe200048070ff */
[----:B0-----:R-:W-:Y:S02]  /*1c370*/  VIADD R3, R3, UR6 ;  /* 0x0000000603037c36 */ /* 0x001fe40008000000 */
[----:B------:R-:W-:Y:S01]  /*1c380*/  STL [R1+0xf40], R196 ;  /* 0x000f40c401007387 */ /* 0x000fe20000100800 */
[----:B------:R-:W-:Y:S01]  /*1c390*/  ULDC UR6, c[0x0][0x248] ;  /* 0x0000920000067ab9 */ /* 0x000fe20000000800 */
[----:B------:R-:W-:Y:S02]  /*1c3a0*/  F2FP.SATFINITE.E4M3.F32.PACK_AB_MERGE_C R164, R164, R165, RZ ;  /* 0x000000a5a4a4723e */ /* 0x000fe400048070ff */
[----:B------:R-:W-:Y:S04]  /*1c3b0*/  STL [R1+0x77c], R166 ;  /* 0x00077ca601007387 */ /* 0x000fe80000100800 */
[----:B------:R0:W-:Y:S01]  /*1c3c0*/  STL [R1+0x5bc], R3 ;  /* 0x0005bc0301007387 */ /* 0x0001e20000100800 */
[----:B------:R-:W-:-:S03]  /*1c3d0*/  F2FP.SATFINITE.E4M3.F32.PACK_AB_MERGE_C R162, R162, R163, RZ ;  /* 0x000000a3a2a2723e */ /* 0x000fc600048070ff */
[----:B------:R-:W-:Y:S01]  /*1c3e0*/  STL [R1+0x778], R164 ;  /* 0x000778a401007387 */ /* 0x000fe20000100800 */
[----:B0-----:R-:W-:Y:S01]  /*1c3f0*/  VIADD R3, R3, UR6 ;  /* 0x0000000603037c36 */ /* 0x001fe20008000000 */
[----:B------:R-:W-:Y:S01]  /*1c400*/  ULDC UR6, c[0x0][0x248] ;  /* 0x0000920000067ab9 */ /* 0x000fe20000000800 */
[----:B------:R-:W-:Y:S01]  /*1c410*/  F2FP.SATFINITE.E4M3.F32.PACK_AB_MERGE_C R160, R160, R161, RZ ;  /* 0x000000a1a0a0723e */ /* 0x000fe200048070ff */
        /* <DEDUP_REMOVED lines=18> */
[----:B------:R-:W-:Y:S01]  /*1c540*/  F2FP.SATFINITE.E4M3.F32.PACK_AB_MERGE_C R11, R11, R21, RZ ;  /* 0x000000150b0b723e */ /* 0x000fe200048070ff */
[----:B0-----:R-:W-:Y:S02]  /*1c550*/  VIADD R3, R3, UR6 ;  /* 0x0000000603037c36 */ /* 0x001fe40008000000 */
[----:B------:R-:W-:Y:S01]  /*1c560*/  STL [R1+0x798], R22 ;  /* 0x0007981601007387 */ /* 0x000fe20000100800 */
[----:B------:R-:W-:-:S03]  /*1c570*/  ULDC UR6, c[0x0][0x248] ;  /* 0x0000920000067ab9 */ /* 0x000fc60000000800 */
[----:B------:R0:W-:Y:S01]  /*1c580*/  STL [R1+0x5ac], R3 ;  /* 0x0005ac0301007387 */ /* 0x0001e20000100800 */
[----:B------:R-:W-:-:S03]  /*1c590*/  F2FP.SATFINITE.E4M3.F32.PACK_AB_MERGE_C R13, R13, R176, RZ ;  /* 0x000000b00d0d723e */ /* 0x000fc600048070ff */
[----:B------:R1:W-:Y:S01]  /*1c5a0*/  STL [R1+0x790], R11 ;  /* 0x0007900b01007387 */ /* 0x0003e20000100800 */
[----:B------:R-:W-:-:S03]  /*1c5b0*/  F2FP.SATFINITE.E4M3.F32.PACK_AB_MERGE_C R12, R12, R175, RZ ;  /* 0x000000af0c0c723e */ /* 0x000fc600048070ff */
[----:B------:R-:W2:Y:S01]  /*1c5c0*/  LDL.LU R179, [R1+0x80] ;  /* 0x0000800001b37983 */ /* 0x000ea20000300800 */
[----:B------:R-:W-:Y:S01]  /*1c5d0*/  F2FP.SATFINITE.E4M3.F32.PACK_AB_MERGE_C R10, R10, R174, RZ ;  /* 0x000000ae0a0a723e */ /* 0x000fe200048070ff */
[----:B0-----:R-:W-:Y:S01]  /*1c5e0*/  VIADD R3, R3, UR6 ;  /* 0x0000000603037c36 */ /* 0x001fe20008000000 */
[----:B------:R-:W-:Y:S01]  /*1c5f0*/  F2FP.SATFINITE.E4M3.F32.PACK_AB_MERGE_C R0, R172, R173, RZ ;  /* 0x000000adac00723e */ /* 0x000fe200048070ff */
[----:B------:R-:W2:Y:S01]  /*1c600*/  LDL.LU R178, [R1+0x84] ;  /* 0x0000840001b27983 */ /* 0x000ea20000300800 */
[----:B------:R-:W-:-:S03]  /*1c610*/  ULDC UR6, c[0x0][0x248] ;  /* 0x0000920000067ab9 */ /* 0x000fc60000000800 */
        /* <DEDUP_REMOVED lines=30> */
[----:B-1----:R-:W4:Y:S01]  /*1c800*/  LDL.LU R11, [R1+0xfc] ;  /* 0x0000fc00010b7983 */ /* 0x002f220000300800 */
[----:B0-----:R-:W-:Y:S01]  /*1c810*/  VIADD R3, R3, UR6 ;  /* 0x0000000603037c36 */ /* 0x001fe20008000000 */
[----:B------:R-:W-:Y:S01]  /*1c820*/  ULDC UR6, c[0x0][0x248] ;  /* 0x0000920000067ab9 */ /* 0x000fe20000000800 */
[----:B--2---:R-:W-:-:S02]  /*1c830*/  F2FP.SATFINITE.E4M3.F32.PACK_AB_MERGE_C R178, R178, R179, RZ ;  /* 0x000000b3b2b2723e */ /* 0x004fc400048070ff */
[----:B---3--:R-:W-:-:S03]  /*1c840*/  F2FP.SATFINITE.E4M3.F32.PACK_AB_MERGE_C R176, R176, R177, RZ ;  /* 0x000000b1b0b0723e */ /* 0x008fc600048070ff */
[----:B------:R-:W-:Y:S01]  /*1c850*/  STL [R1+0x7bc], R178 ;  /* 0x0007bcb201007387 */ /* 0x000fe20000100800 */
[----:B----4-:R-:W-:-:S03]  /*1c860*/  F2FP.SATFINITE.E4M3.F32.PACK_AB_MERGE_C R174, R174, R175, RZ ;  /* 0x000000afaeae723e */ /* 0x010fc600048070ff */
[----:B------:R-:W-:Y:S04]  /*1c870*/  STL [R1+0x7b4], R176 ;  /* 0x0007b4b001007387 */ /* 0x000fe80000100800 */
[----:B------:R-:W-:Y:S04]  /*1c880*/  STL [R1+0x7a8], R174 ;  /* 0x0007a8ae01007387 */ /* 0x000fe80000100800 */
[----:B------:R0:W-:Y:S01]  /*1c890*/  STL [R1+0x5a4], R3 ;  /* 0x0005a40301007387 */ /* 0x0001e20000100800 */
[----:B------:R-:W-:Y:S01]  /*1c8a0*/  F2FP.SATFINITE.E4M3.F32.PACK_AB_MERGE_C R172, R172, R173, RZ ;  /* 0x000000adacac723e */ /* 0x000fe200048070ff */
[----:B0-----:R-:W-:Y:S01]  /*1c8b0*/  VIADD R3, R3, UR6 ;  /* 0x0000000603037c36 */ /* 0x001fe20008000000 */
[----:B------:R-:W-:-:S03]  /*1c8c0*/  F2FP.SATFINITE.E4M3.F32.PACK_AB_MERGE_C R170, R170, R171, RZ ;  /* 0x000000abaaaa723e */ /* 0x000fc600048070ff */
[----:B------:R-:W-:Y:S01]  /*1c8d0*/  STL [R1+0x7a0], R172 ;  /* 0x0007a0ac01007387 */ /* 0x000fe20000100800 */
[----:B------:R-:W-:-:S03]  /*1c8e0*/  ULDC UR6, c[0x0][0x248] ;  /* 0x0000920000067ab9 */ /* 0x000fc60000000800 */
[----:B------:R-:W-:Y:S01]  /*1c8f0*/  STL [R1+0x7cc], R170 ;  /* 0x0007ccaa01007387 */ /* 0x000fe20000100800 */
[----:B------:R-:W-:-:S03]  /*1c900*/  F2FP.SATFINITE.E4M3.F32.PACK_AB_MERGE_C R168, R168, R169, RZ ;  /* 0x000000a9a8a8723e */ /* 0x000fc600048070ff */
[----:B------:R0:W-:Y:S01]  /*1c910*/  STL [R1+0x5a0], R3 ;  /* 0x0005a00301007387 */ /* 0x0001e20000100800 */
[----:B------:R-:W-:Y:S01]  /*1c920*/  F2FP.SATFINITE.E4M3.F32.PACK_AB_MERGE_C R166, R166, R167, RZ ;  /* 0x000000a7a6a6723e */ /* 0x000fe200048070ff */
        /* <DEDUP_REMOVED lines=33> */
[----:B------:R0:W-:Y:S04]  /*1cb40*/  STL [R1+0x58c], R3 ;  /* 0x00058c0301007387 */ /* 0x0001e80000100800 */
[----:B------:R1:W-:Y:S04]  /*1cb50*/  STL [R1+0x7d0], R11 ;  /* 0x0007d00b01007387 */ /* 0x0003e80000100800 */
        /* <DEDUP_REMOVED lines=171> */
[----:B0-----:R-:W-:Y:S01]  /*1d610*/  VIADD R3, R3, UR6 ;  /* 0x0000000603037c36 */ /* 0x001fe20008000000 */
[----:B------:R-:W-:Y:S01]  /*1d620*/  ULDC UR6, c[0x0][0x248] ;  /* 0x0000920000067ab9 */ /* 0x000fe20000000800 */
[----:B------:R-:W-:Y:S01]  /*1d630*/  STL [R1+0x858], R22 ;  /* 0x0008581601007387 */ /* 0x000fe20000100800 */
[----:B------:R-:W-:-:S03]  /*1d640*/  F2FP.SATFINITE.E4M3.F32.PACK_AB_MERGE_C R21, R25, R24, RZ ;  /* 0x000000181915723e */ /* 0x000fc600048070ff */
[----:B------:R0:W-:Y:S04]  /*1d650*/  STL [R1+0x54c], R3 ;  /* 0x00054c0301007387 */ /* 0x0001e80000100800 */
[----:B------:R1:W-:Y:S01]  /*1d660*/  STL [R1+0x850], R11 ;  /* 0x0008500b01007387 */ /* 0x0003e20000100800 */
[----:B0-----:R-:W-:Y:S01]  /*1d670*/  VIADD R3, R3, UR6 ;  /* 0x0000000603037c36 */ /* 0x001fe20008000000 */
[----:B------:R-:W-:Y:S01]  /*1d680*/  ULDC UR6, c[0x0][0x248] ;  /* 0x0000920000067ab9 */ /* 0x000fe20000000800 */
[----:B-1----:R-:W-:Y:S01]  /*1d690*/  F2FP.SATFINITE.E4M3.F32.PACK_AB_MERGE_C R11, R27, R26, RZ ;  /* 0x0000001a1b0b723e */ /* 0x002fe200048070ff */
[----:B------:R0:W-:Y:S04]  /*1d6a0*/  STL [R1+0x87c], R21 ;  /* 0x00087c1501007387 */ /* 0x0001e80000100800 */
[----:B------:R1:W-:Y:S04]  /*1d6b0*/  STL [R1+0x548], R3 ;  /* 0x0005480301007387 */ /* 0x0003e80000100800 */
[----:B------:R2:W-:Y:S01]  /*1d6c0*/  STL [R1+0x874], R11 ;  /* 0x0008740b01007387 */ /* 0x0005e20000100800 */
[----:B0-----:R-:W-:Y:S01]  /*1d6d0*/  F2FP.SATFINITE.E4M3.F32.PACK_AB_MERGE_C R21, R29, R28, RZ ;  /* 0x0000001c1d15723e */ /* 0x001fe200048070ff */
[----:B-1----:R-:W-:Y:S01]  /*1d6e0*/  VIADD R3, R3, UR6 ;  /* 0x0000000603037c36 */ /* 0x002fe20008000000 */
[----:B------:R-:W-:Y:S01]  /*1d6f0*/  ULDC UR6, c[0x0][0x248] ;  /* 0x0000920000067ab9 */ /* 0x000fe20000000800 */
[----:B--2---:R-:W-:-:S02]  /*1d700*/  F2FP.SATFINITE.E4M3.F32.PACK_AB_MERGE_C R11, R31, R30, RZ ;  /* 0x0000001e1f0b723e */ /* 0x004fc400048070ff */
        /* <DEDUP_REMOVED lines=200> */
[----:B-1----:R-:W-:-:S04]  /*1e390*/  VIADD R3, R3, UR6 ;  /* 0x0000000603037c36 */ /* 0x002fc80008000000 */
[----:B------:R-:W-:Y:S01]  /*1e3a0*/  STL [R1+0x934], R21 ;  /* 0x0009341501007387 */ /* 0x000fe20000100800 */
[----:B------:R-:W-:Y:S01]  /*1e3b0*/  ULDC UR6, c[0x0][0x248] ;  /* 0x0000920000067ab9 */ /* 0x000fe20000000800 */
[----:B--2---:R-:W-:Y:S02]  /*1e3c0*/  F2FP.SATFINITE.E4M3.F32.PACK_AB_MERGE_C R11, R147, R146, RZ ;  /* 0x00000092930b723e */ /* 0x004fe400048070ff */
[----:B------:R0:W-:Y:S04]  /*1e3d0*/  STL [R1+0x3ac], R3 ;  /* 0x0003ac0301007387 */ /* 0x0001e80000100800 */
[----:B------:R1:W-:Y:S01]  /*1e3e0*/  STL [R1+0x8f8], R11 ;  /* 0x0008f80b01007387 */ /* 0x0003e20000100800 */
[----:B0-----:R-:W-:Y:S01]  /*1e3f0*/  VIADD R3, R3, UR6 ;  /* 0x0000000603037c36 */ /* 0x001fe20008000000 */
[----:B------:R-:W-:Y:S01]  /*1e400*/  ULDC UR6, c[0x0][0x248] ;  /* 0x0000920000067ab9 */ /* 0x000fe20000000800 */
[----:B-1----:R-:W-:-:S05]  /*1e410*/  F2FP.SATFINITE.E4M3.F32.PACK_AB_MERGE_C R11, R149, R148, RZ ;  /* 0x00000094950b723e */ /* 0x002fca00048070ff */
[----:B------:R-:W-:Y:S04]  /*1e420*/  STL [R1+0x8b8], R11 ;  /* 0x0008b80b01007387 */ /* 0x000fe80000100800 */
[----:B------:R0:W-:Y:S02]  /*1e430*/  STL [R1+0x384], R3 ;  /* 0x0003840301007387 */ /* 0x0001e40000100800 */
[----:B0-----:R-:W-:Y:S01]  /*1e440*/  VIADD R3, R3, UR6 ;  /* 0x0000000603037c36 */ /* 0x001fe20008000000 */
[----:B------:R-:W-:-:S04]  /*1e450*/  ULDC UR6, c[0x0][0x248] ;  /* 0x0000920000067ab9 */ /* 0x000fc80000000800 */
[----:B------:R0:W-:Y:S02]  /*1e460*/  STL [R1+0x374], R3 ;  /* 0x0003740301007387 */ /* 0x0001e40000100800 */
[----:B0-----:R-:W-:Y:S01]  /*1e470*/  VIADD R3, R3, UR6 ;  /* 0x0000000603037c36 */ /* 0x001fe20008000000 */
[----:B------:R-:W0:Y:S01]  /*1e480*/  S2R R22, SR_TID.X ;  /* 0x0000000000167919 */ /* 0x000e220000002100 */
[----:B------:R-:W-:-:S03]  /*1e490*/  ULDC UR6, c[0x0][0x248] ;  /* 0x0000920000067ab9 */ /* 0x000fc60000000800 */
[----:B------:R1:W-:Y:S04]  /*1e4a0*/  STL [R1+0x39c], R3 ;  /* 0x00039c0301007387 */ /* 0x0003e80000100800 */
[----:B------:R-:W2:Y:S01]  /*1e4b0*/  LDL.LU R24, [R1+0x930] ;  /* 0x0009300001187983 */ /* 0x000ea20000300800 */
[----:B-1----:R-:W-:Y:S01]  /*1e4c0*/  VIADD R3, R3, UR6 ;  /* 0x0000000603037c36 */ /* 0x002fe20008000000 */
[----:B------:R-:W-:Y:S01]  /*1e4d0*/  ULDC UR6, c[0x0][0x248] ;  /* 0x0000920000067ab9 */ /* 0x000fe20000000800 */
[C---:B0-----:R-:W-:Y:S02]  /*1e4e0*/  IMAD.SHL.U32 R21, R22.reuse, 0x10, RZ ;  /* 0x0000001016157824 */ /* 0x041fe400078e00ff */
[----:B------:R-:W-:-:S03]  /*1e4f0*/  IMAD.SHL.U32 R11, R22, 0x40, RZ ;  /* 0x00000040160b7824 */ /* 0x000fc600078e00ff */
[----:B------:R-:W-:Y:S02]  /*1e500*/  LOP3.LUT R21, R21, 0xf0, RZ, 0xc0, !PT ;  /* 0x000000f015157812 */ /* 0x000fe400078ec0ff */
[----:B------:R-:W-:Y:S01]  /*1e510*/  LOP3.LUT R11, R11, 0x400, RZ, 0xc0, !PT ;  /* 0x000004000b0b7812 */ /* 0x000fe200078ec0ff */
[----:B------:R-:W-:-:S03]  /*1e520*/  IMAD.SHL.U32 R22, R22, 0x8, RZ ;  /* 0x0000000816167824 */ /* 0x000fc600078e00ff */
[----:B------:R-:W-:Y:S02]  /*1e530*/  IADD3 R11, R11, UR5, R21 ;  /* 0x000000050b0b7c10 */ /* 0x000fe4000fffe015 */
[----:B------:R-:W-:Y:S01]  /*1e540*/  MOV R21, UR5 ;  /* 0x0000000500157c02 */ /* 0x000fe20008000f00 */
[----:B------:R0:W-:Y:S01]  /*1e550*/  STL [R1+0x3c4], R3 ;  /* 0x0003c40301007387 */ /* 0x0001e20000100800 */
[----:B------:R-:W-:Y:S01]  /*1e560*/  PRMT R23, R12, 0x5410, R0 ;  /* 0x000054100c177816 */ /* 0x000fe20000000000 */
[C---:B------:R-:W-:Y:S02]  /*1e570*/  VIADD R242, R4.reuse, 0x6 ;  /* 0x0000000604f27836 */ /* 0x040fe40000000000 */
[----:B------:R-:W-:Y:S01]  /*1e580*/  VIADD R243, R4, 0x5 ;  /* 0x0000000504f37836 */ /* 0x000fe20000000000 */
[----:B------:R1:W-:Y:S01]  /*1e590*/  STL [R1+0x4d4], R21 ;  /* 0x0004d41501007387 */ /* 0x0003e20000100800 */
[----:B------:R-:W-:Y:S01]  /*1e5a0*/  PRMT R20, R20, 0x5410, R18 ;  /* 0x0000541014147816 */ /* 0x000fe20000000012 */
[----:B------:R-:W-:Y:S01]  /*1e5b0*/  ULDC UR5, c[0x0][0x22c] ;  /* 0x00008b0000057ab9 */ /* 0x000fe20000000800 */
[----:B0-----:R-:W-:Y:S01]  /*1e5c0*/  VIADD R3, R3, UR6 ;  /* 0x0000000603037c36 */ /* 0x001fe20008000000 */
[----:B------:R-:W-:Y:S01]  /*1e5d0*/  ULDC UR6, c[0x0][0x248] ;  /* 0x0000920000067ab9 */ /* 0x000fe20000000800 */
[----:B-1----:R-:W-:-:S02]  /*1e5e0*/  LOP3.LUT R21, R22, 0x300, RZ, 0xc0, !PT ;  /* 0x0000030016157812 */ /* 0x002fc400078ec0ff */
[----:B------:R-:W-:-:S05]  /*1e5f0*/  F2FP.SATFINITE.E4M3.F32.PACK_AB_MERGE_C R22, R151, R150, RZ ;  /* 0x000000969716723e */ /* 0x000fca00048070ff */
[----:B------:R-:W-:Y:S04]  /*1e600*/  STL [R1+0x880], R22 ;  /* 0x0008801601007387 */ /* 0x000fe80000100800 */
[----:B------:R0:W-:Y:S02]  /*1e610*/  STL [R1+0x40c], R3 ;  /* 0x00040c0301007387 */ /* 0x0001e40000100800 */
[----:B0-----:R-:W-:Y:S01]  /*1e620*/  VIADD R3, R3, UR6 ;  /* 0x0000000603037c36 */ /* 0x001fe20008000000 */
[----:B------:R-:W-:-:S04]  /*1e630*/  ULDC UR6, c[0x0][0x248] ;  /* 0x0000920000067ab9 */ /* 0x000fc80000000800 */
[----:B------:R0:W-:Y:S02]  /*1e640*/  STL [R1+0x3fc], R3 ;  /* 0x0003fc0301007387 */ /* 0x0001e40000100800 */
[----:B0-----:R-:W-:Y:S01]  /*1e650*/  VIADD R3, R3, UR6 ;  /* 0x0000000603037c36 */ /* 0x001fe20008000000 */
[----:B------:R-:W-:-:S04]  /*1e660*/  ULDC UR6, c[0x0][0x248] ;  /* 0x0000920000067ab9 */ /* 0x000fc80000000800 */
[----:B------:R0:W-:Y:S01]  /*1e670*/  STL [R1+0x444], R3 ;  /* 0x0004440301007387 */ /* 0x0001e20000100800 */
[----:B------:R-:W-:Y:S02]  /*1e680*/  IMAD.IADD R11, R11, 0x1, R21 ;  /* 0x000000010b0b7824 */ /* 0x000fe400078e0215 */
[----:B0-----:R-:W-:Y:S01]  /*1e690*/  VIADD R3, R3, UR6 ;  /* 0x0000000603037c36 */ /* 0x001fe20008000000 */
[----:B------:R-:W-:-:S04]  /*1e6a0*/  ULDC UR6, c[0x0][0x248] ;  /* 0x0000920000067ab9 */ /* 0x000fc80000000800 */
[----:B------:R0:W-:Y:S04]  /*1e6b0*/  STL [R1+0x3ec], R3 ;  /* 0x0003ec0301007387 */ /* 0x0001e80000100800 */
[----:B------:R-:W-:Y:S01]  /*1e6c0*/  STL [R1+0xf44], R11 ;  /* 0x000f440b01007387 */ /* 0x000fe20000100800 */
[----:B0-----:R-:W-:Y:S01]  /*1e6d0*/  VIADD R3, R3, UR6 ;  /* 0x0000000603037c36 */ /* 0x001fe20008000000 */
[----:B------:R-:W-:-:S04]  /*1e6e0*/  ULDC UR6, c[0x0][0x248] ;  /* 0x0000920000067ab9 */ /* 0x000fc80000000800 */
[----:B------:R0:W-:Y:S01]  /*1e6f0*/  STL [R1+0x434], R3 ;  /* 0x0004340301007387 */ /* 0x0001e20000100800 */
[----:B------:R-:W-:Y:S02]  /*1e700*/  VIADD R0, R4, 0xb1 ;  /* 0x000000b104007836 */ /* 0x000fe40000000000 */
[----:B0-----:R-:W-:Y:S01]  /*1e710*/  VIADD R3, R3, UR6 ;  /* 0x0000000603037c36 */ /* 0x001fe20008000000 */
[----:B------:R-:W-:-:S04]  /*1e720*/  ULDC UR6, c[0x0][0x248] ;  /* 0x0000920000067ab9 */ /* 0x000fc80000000800 */
[----:B------:R0:W-:Y:S01]  /*1e730*/  STL [R1+0x46c], R3 ;  /* 0x00046c0301007387 */ /* 0x0001e20000100800 */
[----:B------:R-:W-:Y:S01]  /*1e740*/  PRMT R22, R13, 0x5410, R10 ;  /* 0x000054100d167816 */ /* 0x000fe2000000000a */
[----:B0-----:R-:W-:Y:S01]  /*1e750*/  VIADD R3, R3, UR6 ;  /* 0x0000000603037c36 */ /* 0x001fe20008000000 */
[----:B------:R-:W-:-:S04]  /*1e760*/  ULDC UR6, c[0x0][0x248] ;  /* 0x0000920000067ab9 */ /* 0x000fc80000000800 */
[----:B------:R0:W-:Y:S01]  /*1e770*/  STL [R1+0x484], R3 ;  /* 0x0004840301007387 */ /* 0x0001e20000100800 */
[----:B------:R-:W-:Y:S02]  /*1e780*/  VIADD R10, R4, 0x1ff ;  /* 0x000001ff040a7836 */ /* 0x000fe40000000000 */
        /* <DEDUP_REMOVED lines=14> */
[----:B------:R0:W-:Y:S01]  /*1e870*/  STL [R1+0x4c8], R3 ;  /* 0x0004c80301007387 */ /* 0x0001e20000100800 */
[C---:B--2---:R-:W-:Y:S01]  /*1e880*/  ISETP.GE.AND P6, PT, R24.reuse, UR8, PT ;  /* 0x0000000818007c0c */ /* 0x044fe2000bfc6270 */
[----:B------:R-:W-:Y:S01]  /*1e890*/  IMAD R12, R24, UR6, RZ ;  /* 0x00000006180c7c24 */ /* 0x000fe2000f8e02ff */
[----:B------:R-:W-:Y:S02]  /*1e8a0*/  ULDC UR8, c[0x0][0x248] ;  /* 0x0000920000087ab9 */ /* 0x000fe40000000800 */
[----:B------:R-:W-:Y:S01]  /*1e8b0*/  ISETP.LT.AND P0, PT, R0, UR9, !P6 ;  /* 0x0000000900007c0c */ /* 0x000fe2000f701270 */
[----:B------:R-:W-:Y:S01]  /*1e8c0*/  VIADD R0, R4, 0xb0 ;  /* 0x000000b004007836 */ /* 0x000fe20000000000 */
[----:B------:R-:W-:Y:S01]  /*1e8d0*/  ISETP.LT.AND P5, PT, R10, UR7, !P6 ;  /* 0x000000070a007c0c */ /* 0x000fe2000f7a1270 */
[----:B------:R-:W-:Y:S01]  /*1e8e0*/  ULDC UR7, c[0x0][0x22c] ;  /* 0x00008b0000077ab9 */ /* 0x000fe20000000800 */
[----:B------:R-:W-:-:S09]  /*1e8f0*/  ULDC UR9, c[0x0][0x22c] ;  /* 0x00008b0000097ab9 */ /* 0x000fd20000000800 */
[----:B------:R-:W-:Y:S02]  /*1e900*/  @P0 LOP3.LUT R2, R2, 0x1000000, RZ, 0xfc, !PT ;  /* 0x0100000002020812 */ /* 0x000fe400078efcff */
[----:B------:R-:W-:Y:S01]  /*1e910*/  ISETP.LT.AND P0, PT, R0, UR7, !P6 ;  /* 0x0000000700007c0c */ /* 0x000fe2000f701270 */
[----:B------:R-:W-:Y:S01]  /*1e920*/  VIADD R0, R4, 0xaf ;  /* 0x000000af04007836 */ /* 0x000fe20000000000 */
[----:B------:R-:W-:Y:S01]  /*1e930*/  LOP3.LUT R2, R2, 0xff7fffff, RZ, 0xc0, !PT ;  /* 0xff7fffff02027812 */ /* 0x000fe200078ec0ff */
[----:B------:R-:W-:-:S10]  /*1e940*/  ULDC UR7, c[0x0][0x22c] ;  /* 0x00008b0000077ab9 */ /* 0x000fd40000000800 */
[----:B------:R-:W-:Y:S02]  /*1e950*/  @P0 LOP3.LUT R2, R2, 0x800000, RZ, 0xfc, !PT ;  /* 0x0080000002020812 */ /* 0x000fe400078efcff */
[----:B------:R-:W-:Y:S01]  /*1e960*/  ISETP.LT.AND P0, PT, R0, UR7, !P6 ;  /* 0x0000000700007c0c */ /* 0x000fe2000f701270 */
[----:B------:R-:W-:Y:S02]  /*1e970*/  ULDC UR7, c[0x0][0x248] ;  /* 0x0000920000077ab9 */ /* 0x000fe40000000800 */
[----:B0-----:R-:W-:Y:S01]  /*1e980*/  VIADD R3, R3, UR7 ;  /* 0x0000000703037c36 */ /* 0x001fe20008000000 */
[----:B------:R-:W-:Y:S01]  /*1e990*/  LOP3.LUT R2, R2, 0xffbfffff, RZ, 0xc0, !PT ;  /* 0xffbfffff02027812 */ /* 0x000fe200078ec0ff */
[----:B------:R-:W-:-:S03]  /*1e9a0*/  ULDC.64 UR6, c[0x0][0x220] ;  /* 0x0000880000067ab9 */ /* 0x000fc60000000a00 */
[----:B------:R0:W-:Y:S01]  /*1e9b0*/  STL [R1+0x4d0], R3 ;  /* 0x0004d00301007387 */ /* 0x0001e20000100800 */
[----:B------:R-:W-:-:S04]  /*1e9c0*/  VIADD R0, R4, 0xae ;  /* 0x000000ae04007836 */ /* 0x000fc80000000000 */
[----:B------:R-:W-:Y:S02]  /*1e9d0*/  @P0 LOP3.LUT R2, R2, 0x400000, RZ, 0xfc, !PT ;  /* 0x0040000002020812 */ /* 0x000fe400078efcff */
[----:B------:R-:W-:Y:S01]  /*1e9e0*/  IADD3 R10, P0, R12, UR6, RZ ;  /* 0x000000060c0a7c10 */ /* 0x000fe2000ff1e0ff */
[----:B------:R-:W-:Y:S01]  /*1e9f0*/  ULDC UR6, c[0x0][0x248] ;  /* 0x0000920000067ab9 */ /* 0x000fe20000000800 */
[----:B0-----:R-:W-:Y:S01]  /*1ea00*/  VIADD R3, R3, UR8 ;  /* 0x0000000803037c36 */ /* 0x001fe20008000000 */
[----:B------:R-:W-:Y:S01]  /*1ea10*/  ISETP.LT.AND P1, PT, R0, UR9, !P6 ;  /* 0x0000000900007c0c */ /* 0x000fe2000f721270 */
[----:B------:R-:W-:Y:S01]  /*1ea20*/  VIADD R18, R4, 0xad ;  /* 0x000000ad04127836 */ /* 0x000fe20000000000 */
[----:B------:R-:W-:Y:S01]  /*1ea30*/  PRMT R21, R19, 0x5410, R16 ;  /* 0x0000541013157816 */ /* 0x000fe20000000010 */
[----:B------:R-:W-:Y:S01]  /*1ea40*/  ULDC UR8, c[0x0][0x22c] ;  /* 0x00008b0000087ab9 */ /* 0x000fe20000000800 */
[----:B------:R0:W-:Y:S01]  /*1ea50*/  STL [R1+0x4dc], R3 ;  /* 0x0004dc0301007387 */ /* 0x0001e20000100800 */
[----:B------:R-:W-:Y:S01]  /*1ea60*/  LEA.HI.X.SX32 R0, R12, UR7, 0x1, P0 ;  /* 0x000000070c007c11 */ /* 0x000fe200080f0eff */
[----:B------:R-:W-:Y:S01]  /*1ea70*/  ULDC UR7, c[0x0][0x248] ;  /* 0x0000920000077ab9 */ /* 0x000fe20000000800 */
[----:B------:R-:W-:-:S02]  /*1ea80*/  IADD3 R12, P0, R14, R10, RZ ;  /* 0x0000000a0e0c7210 */ /* 0x000fc40007f1e0ff */
[----:B------:R-:W-:Y:S02]  /*1ea90*/  LOP3.LUT R9, R9, 0x7fffffff, RZ, 0xc0, !PT ;  /* 0x7fffffff09097812 */ /* 0x000fe400078ec0ff */
[----:B------:R-:W-:Y:S02]  /*1eaa0*/  LOP3.LUT R8, R8, 0x7fffffff, RZ, 0xc0, !PT ;  /* 0x7fffffff08087812 */ /* 0x000fe400078ec0ff */
[----:B------:R-:W-:Y:S01]  /*1eab0*/  LOP3.LUT R7, R7, 0x7fffffff, RZ, 0xc0, !PT ;  /* 0x7fffffff07077812 */ /* 0x000fe200078ec0ff */
[----:B0-----:R-:W-:Y:S01]  /*1eac0*/  VIADD R3, R3, UR6 ;  /* 0x0000000603037c36 */ /* 0x001fe20008000000 */
[----:B------:R-:W-:Y:S01]  /*1ead0*/  ULDC UR6, c[0x0][0x248] ;  /* 0x0000920000067ab9 */ /* 0x000fe20000000800 */
[----:B------:R-:W-:Y:S02]  /*1eae0*/  LOP3.LUT R2, R2, 0xffdfffff, RZ, 0xc0, !PT ;  /* 0xffdfffff02027812 */ /* 0x000fe400078ec0ff */
[----:B------:R-:W-:Y:S01]  /*1eaf0*/  LOP3.LUT R6, R6, 0x7fffffff, RZ, 0xc0, !PT ;  /* 0x7fffffff06067812 */ /* 0x000fe200078ec0ff */
[----:B------:R0:W-:Y:S01]  /*1eb00*/  STL [R1+0x4e4], R3 ;  /* 0x0004e40301007387 */ /* 0x0001e20000100800 */
[----:B------:R-:W-:-:S02]  /*1eb10*/  LEA.HI.X.SX32 R13, R14, R0, 0x1, P0 ;  /* 0x000000000e0d7211 */ /* 0x000fc400000f0eff */
[----:B------:R-:W-:Y:S01]  /*1eb20*/  LOP3.LUT R5, R5, 0x7fffffff, RZ, 0xc0, !PT ;  /* 0x7fffffff05057812 */ /* 0x000fe200078ec0ff */
[----:B------:R-:W-:Y:S01]  /*1eb30*/  VIADD R244, R4, 0x4 ;  /* 0x0000000404f47836 */ /* 0x000fe20000000000 */
[----:B------:R-:W-:Y:S01]  /*1eb40*/  ULDC UR9, c[0x0][0x22c] ;  /* 0x00008b0000097ab9 */ /* 0x000fe20000000800 */
[----:B0-----:R-:W-:Y:S01]  /*1eb50*/  VIADD R3, R3, UR6 ;  /* 0x0000000603037c36 */ /* 0x001fe20008000000 */
[----:B------:R-:W-:Y:S01]  /*1eb60*/  ULDC UR6, c[0x0][0x248] ;  /* 0x0000920000067ab9 */ /* 0x000fe20000000800 */
[----:B------:R-:W-:-:S03]  /*1eb70*/  IADD3 R14, P0, R15, R10, RZ ;  /* 0x0000000a0f0e7210 */ /* 0x000fc60007f1e0ff */
[----:B------:R0:W-:Y:S01]  /*1eb80*/  STL [R1+0x4ec], R3 ;  /* 0x0004ec0301007387 */ /* 0x0001e20000100800 */
[----:B------:R-:W-:-:S03]  /*1eb90*/  LEA.HI.X.SX32 R15, R15, R0, 0x1, P0 ;  /* 0x000000000f0f7211 */ /* 0x000fc600000f0eff */
[----:B------:R-:W-:Y:S01]  /*1eba0*/  STL [R1+0xf4c], R12 ;  /* 0x000f4c0c01007387 */ /* 0x000fe20000100800 */
[----:B0-----:R-:W-:-:S03]  /*1ebb0*/  VIADD R3, R3, UR6 ;  /* 0x0000000603037c36 */ /* 0x001fc60008000000 */
[----:B------:R-:W-:Y:S01]  /*1ebc0*/  STL [R1+0xf48], R13 ;  /* 0x000f480d01007387 */ /* 0x000fe20000100800 */
[----:B------:R-:W-:-:S03]  /*1ebd0*/  ULDC UR6, c[0x0][0x248] ;  /* 0x0000920000067ab9 */ /* 0x000fc60000000800 */
[----:B------:R0:W-:Y:S01]  /*1ebe0*/  STL [R1+0x4f0], R3 ;  /* 0x0004f00301007387 */ /* 0x0001e20000100800 */
[----:B------:R-:W-:-:S03]  /*1ebf0*/  IADD3 R16, P0, R17, R10, RZ ;  /* 0x0000000a11107210 */ /* 0x000fc60007f1e0ff */
[----:B------:R-:W-:Y:S01]  /*1ec00*/  STL [R1+0xf54], R14 ;  /* 0x000f540e01007387 */ /* 0x000fe20000100800 */
[----:B0-----:R-:W-:-:S03]  /*1ec10*/  VIADD R3, R3, UR6 ;  /* 0x0000000603037c36 */ /* 0x001fc60008000000 */
[----:B------:R-:W-:Y:S01]  /*1ec20*/  STL [R1+0xf50], R15 ;  /* 0x000f500f01007387 */ /* 0x000fe20000100800 */
[----:B------:R-:W-:Y:S01]  /*1ec30*/  LEA.HI.X.SX32 R17, R17, R0, 0x1, P0 ;  /* 0x0000000011117211 */ /* 0x000fe200000f0eff */
[----:B------:R-:W-:Y:S02]  /*1ec40*/  ULDC UR6, c[0x0][0x248] ;  /* 0x0000920000067ab9 */ /* 0x000fe40000000800 */
[----:B------:R0:W-:Y:S04]  /*1ec50*/  STL [R1+0x4f8], R3 ;  /* 0x0004f80301007387 */ /* 0x0001e80000100800 */
[----:B------:R1:W-:Y:S01]  /*1ec60*/  STL [R1+0xf58], R10 ;  /* 0x000f580a01007387 */ /* 0x0003e20000100800 */
[----:B0-----:R-:W-:-:S03]  /*1ec70*/  VIADD R3, R3, UR7 ;  /* 0x0000000703037c36 */ /* 0x001fc60008000000 */
[----:B------:R-:W-:Y:S04]  /*1ec80*/  STL [R1+0xf64], R16 ;  /* 0x000f641001007387 */ /* 0x000fe80000100800 */
[----:B------:R-:W-:Y:S01]  /*1ec90*/  STSM.16.M88.4 [R11], R20 ;  /* 0x000000140b007844 */ /* 0x000fe20000000200 */
[----:B------:R-:W-:Y:S01]  /*1eca0*/  VIADD R19, R4, 0x191 ;  /* 0x0000019104137836 */ /* 0x000fe20000000000 */
[----:B------:R-:W-:Y:S01]  /*1ecb0*/  ISETP.LT.AND P0, PT, R18, UR8, !P6 ;  /* 0x0000000812007c0c */ /* 0x000fe2000f701270 */
[----:B-1----:R-:W-:Y:S01]  /*1ecc0*/  VIADD R10, R4, 0x194 ;  /* 0x00000194040a7836 */ /* 0x002fe20000000000 */
[----:B------:R0:W-:Y:S01]  /*1ecd0*/  STL [R1+0x500], R3 ;  /* 0x0005000301007387 */ /* 0x0001e20000100800 */
[----:B------:R-:W-:Y:S01]  /*1ece0*/  @P1 LOP3.LUT R2, R2, 0x200000, RZ, 0xfc, !PT ;  /* 0x0020000002021812 */ /* 0x000fe200078efcff */
[C---:B------:R-:W-:Y:S01]  /*1ecf0*/  VIADD R245, R4.reuse, 0x3 ;  /* 0x0000000304f57836 */ /* 0x040fe20000000000 */
[----:B------:R-:W-:Y:S01]  /*1ed00*/  ULDC UR8, c[0x0][0x22c] ;  /* 0x00008b0000087ab9 */ /* 0x000fe20000000800 */
[----:B------:R-:W-:Y:S01]  /*1ed10*/  STL [R1+0xf60], R17 ;  /* 0x000f601101007387 */ /* 0x000fe20000100800 */
[----:B------:R-:W-:Y:S01]  /*1ed20*/  VIADD R246, R4, 0x2 ;  /* 0x0000000204f67836 */ /* 0x000fe20000000000 */
[----:B------:R-:W-:Y:S01]  /*1ed30*/  ULDC UR7, c[0x0][0x22c] ;  /* 0x00008b0000077ab9 */ /* 0x000fe20000000800 */
[----:B0-----:R-:W-:Y:S01]  /*1ed40*/  VIADD R3, R3, UR6 ;  /* 0x0000000603037c36 */ /* 0x001fe20008000000 */
[----:B------:R-:W-:Y:S01]  /*1ed50*/  ULDC UR6, c[0x0][0x248] ;  /* 0x0000920000067ab9 */ /* 0x000fe20000000800 */
[----:B------:R0:W-:Y:S04]  /*1ed60*/  STL [R1+0xf5c], R0 ;  /* 0x000f5c0001007387 */ /* 0x0001e80000100800 */
[----:B------:R-:W-:Y:S01]  /*1ed70*/  STL [R1+0x504], R3 ;  /* 0x0005040301007387 */ /* 0x000fe20000100800 */
        /* <DEDUP_REMOVED lines=243> */
[----:B------:R-:W-:Y:S02]  /*1fcb0*/  VIADD R3, R4, 0x7 ;  /* 0x0000000704037836 */ /* 0x000fe40000000000 */
[----:B0-----:R-:W-:Y:S01]  /*1fcc0*/  VIADD R0, R0, UR6 ;  /* 0x0000000600007c36 */ /* 0x001fe20008000000 */
[----:B------:R-:W-:-:S04]  /*1fcd0*/  ULDC UR6, c[0x0][0x248] ;  /* 0x0000920000067ab9 */ /* 0x000fc80000000800 */
[----:B------:R0:W-:Y:S04]  /*1fce0*/  STL [R1+0xc4c], R0 ;  /* 0x000c4c0001007387 */ /* 0x0001e80000100800 */
[----:B------:R-:W-:Y:S01]  /*1fcf0*/  STL [R1+0xf9c], R3 ;  /* 0x000f9c0301007387 */ /* 0x000fe20000100800 */
[----:B0-----:R-:W-:-:S03]  /*1fd00*/  VIADD R0, R0, UR6 ;  /* 0x0000000600007c36 */ /* 0x001fc60008000000 */
[----:B------:R-:W-:Y:S01]  /*1fd10*/  STL [R1+0xfa0], R242 ;  /* 0x000fa0f201007387 */ /* 0x000fe20000100800 */
[----:B------:R-:W-:-:S03]  /*1fd20*/  ULDC UR6, c[0x0][0x248] ;  /* 0x0000920000067ab9 */ /* 0x000fc60000000800 */
        /* <DEDUP_REMOVED lines=338> */
[----:B------:R0:W-:Y:S01]  /*21250*/  STL [R1+0xe10], R0 ;  /* 0x000e100001007387 */ /* 0x0001e20000100800 */
[C---:B------:R-:W-:Y:S02]  /*21260*/  VIADD R21, R4.reuse, 0x18f ;  /* 0x0000018f04157836 */ /* 0x040fe40000000000 */
[----:B------:R-:W-:Y:S01]  /*21270*/  VIADD R20, R4, 0x190 ;  /* 0x0000019004147836 */ /* 0x000fe20000000000 */
[----:B------:R-:W-:Y:S01]  /*21280*/  STL [R1+0xf7c], R22 ;  /* 0x000f7c1601007387 */ /* 0x000fe20000100800 */
[----:B0-----:R-:W-:Y:S01]  /*21290*/  VIADD R0, R0, UR6 ;  /* 0x0000000600007c36 */ /* 0x001fe20008000000 */
[----:B------:R-:W-:-:S04]  /*212a0*/  ULDC UR6, c[0x0][0x248] ;  /* 0x0000920000067ab9 */ /* 0x000fc80000000800 */
[----:B------:R0:W-:Y:S04]  /*212b0*/  STL [R1+0xe14], R0 ;  /* 0x000e140001007387 */ /* 0x0001e80000100800 */
[----:B------:R-:W-:Y:S01]  /*212c0*/  STL [R1+0xf78], R21 ;  /* 0x000f781501007387 */ /* 0x000fe20000100800 */
[----:B0-----:R-:W-:-:S03]  /*212d0*/  VIADD R0, R0, UR6 ;  /* 0x0000000600007c36 */ /* 0x001fc60008000000 */
[----:B------:R-:W-:Y:S01]  /*212e0*/  STL [R1+0xf74], R20 ;  /* 0x000f741401007387 */ /* 0x000fe20000100800 */
[----:B------:R-:W-:-:S03]  /*212f0*/  ULDC UR6, c[0x0][0x248] ;  /* 0x0000920000067ab9 */ /* 0x000fc60000000800 */
[----:B------:R0:W-:Y:S01]  /*21300*/  STL [R1+0xe18], R0 ;  /* 0x000e180001007387 */ /* 0x0001e20000100800 */
[----:B------:R-:W-:-:S03]  /*21310*/  VIADD R3, R4, 0x195 ;  /* 0x0000019504037836 */ /* 0x000fc60000000000 */
[----:B------:R-:W-:Y:S01]  /*21320*/  STL [R1+0xf70], R19 ;  /* 0x000f701301007387 */ /* 0x000fe20000100800 */
[----:B0-----:R-:W-:Y:S01]  /*21330*/  VIADD R0, R0, UR6 ;  /* 0x0000000600007c36 */ /* 0x001fe20008000000 */
[----:B------:R-:W-:-:S04]  /*21340*/  ULDC UR6, c[0x0][0x248] ;  /* 0x0000920000067ab9 */ /* 0x000fc80000000800 */
[----:B------:R0:W-:Y:S04]  /*21350*/  STL [R1+0xe1c], R0 ;  /* 0x000e1c0001007387 */ /* 0x0001e80000100800 */
[----:B------:R1:W-:Y:S01]  /*21360*/  STL [R1], R10 ;  /* 0x0000000a01007387 */ /* 0x0003e20000100800 */
[----:B0-----:R-:W-:Y:S01]  /*21370*/  VIADD R0, R0, UR6 ;  /* 0x0000000600007c36 */ /* 0x001fe20008000000 */
[----:B------:R-:W-:Y:S01]  /*21380*/  ULDC UR6, c[0x0][0x248] ;  /* 0x0000920000067ab9 */ /* 0x000fe20000000800 */
[----:B-1----:R-:W-:-:S03]  /*21390*/  VIADD R10, R4, 0x196 ;  /* 0x00000196040a7836 */ /* 0x002fc60000000000 */
[----:B------:R0:W-:Y:S04]  /*213a0*/  STL [R1+0xe20], R0 ;  /* 0x000e200001007387 */ /* 0x0001e80000100800 */
[----:B------:R1:W-:Y:S01]  /*213b0*/  STL [R1+0x4], R3 ;  /* 0x0000040301007387 */ /* 0x0003e20000100800 */
[----:B0-----:R-:W-:Y:S01]  /*213c0*/  VIADD R0, R0, UR6 ;  /* 0x0000000600007c36 */ /* 0x001fe20008000000 */
[----:B------:R-:W-:Y:S01]  /*213d0*/  ULDC UR6, c[0x0][0x248] ;  /* 0x0000920000067ab9 */ /* 0x000fe20000000800 */
[C---:B-1----:R-:W-:Y:S01]  /*213e0*/  VIADD R3, R4.reuse, 0x197 ;  /* 0x0000019704037836 */ /* 0x042fe20000000000 */
[----:B------:R0:W-:Y:S04]  /*213f0*/  STL [R1+0x8], R10 ;  /* 0x0000080a01007387 */ /* 0x0001e80000100800 */
[----:B------:R1:W-:Y:S04]  /*21400*/  STL [R1+0xe24], R0 ;  /* 0x000e240001007387 */ /* 0x0003e80000100800 */
[----:B------:R2:W-:Y:S01]  /*21410*/  STL [R1+0xc], R3 ;  /* 0x00000c0301007387 */ /* 0x0005e20000100800 */
[----:B0-----:R-:W-:-:S02]  /*21420*/  VIADD R10, R4, 0x198 ;  /* 0x00000198040a7836 */ /* 0x001fc40000000000 */
[----:B-1----:R-:W-:Y:S01]  /*21430*/  VIADD R0, R0, UR6 ;  /* 0x0000000600007c36 */ /* 0x002fe20008000000 */
[----:B------:R-:W-:Y:S01]  /*21440*/  ULDC UR6, c[0x0][0x248] ;  /* 0x0000920000067ab9 */ /* 0x000fe20000000800 */
[C---:B--2---:R-:W-:Y:S01]  /*21450*/  VIADD R3, R4.reuse, 0x199 ;  /* 0x0000019904037836 */ /* 0x044fe20000000000 */
[----:B------:R0:W-:Y:S04]  /*21460*/  STL [R1+0x10], R10 ;  /* 0x0000100a01007387 */ /* 0x0001e80000100800 */
[----:B------:R1:W-:Y:S04]  /*21470*/  STL [R1+0xe28], R0 ;  /* 0x000e280001007387 */ /* 0x0003e80000100800 */
[----:B------:R2:W-:Y:S01]  /*21480*/  STL [R1+0x14], R3 ;  /* 0x0000140301007387 */ /* 0x0005e20000100800 */
[----:B0-----:R-:W-:-:S02]  /*21490*/  VIADD R10, R4, 0x19a ;  /* 0x0000019a040a7836 */ /* 0x001fc40000000000 */
[----:B-1----:R-:W-:-:S03]  /*214a0*/  VIADD R0, R0, UR6 ;  /* 0x0000000600007c36 */ /* 0x002fc60008000000 */
[----:B------:R-:W-:Y:S01]  /*214b0*/  STL [R1+0x18], R10 ;  /* 0x0000180a01007387 */ /* 0x000fe20000100800 */
[----:B------:R-:W-:Y:S01]  /*214c0*/  ULDC UR6, c[0x0][0x248] ;  /* 0x0000920000067ab9 */ /* 0x000fe20000000800 */
[----:B--2---:R-:W-:Y:S02]  /*214d0*/  VIADD R3, R4, 0x19b ;  /* 0x0000019b04037836 */ /* 0x004fe40000000000 */
[----:B------:R0:W-:Y:S04]  /*214e0*/  STL [R1+0xe2c], R0 ;  /* 0x000e2c0001007387 */ /* 0x0001e80000100800 */
[----:B------:R1:W-:Y:S01]  /*214f0*/  STL [R1+0x1c], R3 ;  /* 0x00001c0301007387 */ /* 0x0003e20000100800 */
[----:B0-----:R-:W-:Y:S01]  /*21500*/  VIADD R0, R0, UR6 ;  /* 0x0000000600007c36 */ /* 0x001fe20008000000 */
[----:B------:R-:W-:Y:S01]  /*21510*/  ULDC UR6, c[0x0][0x248] ;  /* 0x0000920000067ab9 */ /* 0x000fe20000000800 */
[----:B-1----:R-:W-:-:S02]  /*21520*/  VIADD R3, R4, 0x19c ;  /* 0x0000019c04037836 */ /* 0x002fc40000000000 */
[----:B------:R-:W-:-:S03]  /*21530*/  VIADD R10, R4, 0x19e ;  /* 0x0000019e040a7836 */ /* 0x000fc60000000000 */
[----:B------:R0:W-:Y:S04]  /*21540*/  STL [R1+0x20], R3 ;  /* 0x0000200301007387 */ /* 0x0001e80000100800 */
[----:B------:R1:W-:Y:S01]  /*21550*/  STL [R1+0xe30], R0 ;  /* 0x000e300001007387 */ /* 0x0003e20000100800 */
[----:B0-----:R-:W-:Y:S02]  /*21560*/  VIADD R3, R4, 0x19f ;  /* 0x0000019f04037836 */ /* 0x001fe40000000000 */
[----:B-1----:R-:W-:Y:S01]  /*21570*/  VIADD R0, R0, UR6 ;  /* 0x0000000600007c36 */ /* 0x002fe20008000000 */
[----:B------:R-:W-:Y:S01]  /*21580*/  ULDC UR6, c[0x0][0x248] ;  /* 0x0000920000067ab9 */ /* 0x000fe20000000800 */
        /* <DEDUP_REMOVED lines=103> */
[----:B-1----:R-:W-:-:S05]  /*21c00*/  VIADD R3, R4, 0x1bc ;  /* 0x000001bc04037836 */ /* 0x002fca0000000000 */
[----:B------:R-:W-:Y:S04]  /*21c10*/  STL [R1+0xa0], R3 ;  /* 0x0000a00301007387 */ /* 0x000fe80000100800 */
[----:B------:R0:W-:Y:S02]  /*21c20*/  STL [R1+0xe70], R0 ;  /* 0x000e700001007387 */ /* 0x0001e40000100800 */
[----:B0-----:R-:W-:Y:S01]  /*21c30*/  VIADD R0, R0, UR6 ;  /* 0x0000000600007c36 */ /* 0x001fe20008000000 */
[----:B------:R-:W-:Y:S01]  /*21c40*/  ULDC UR6, c[0x0][0x248] ;  /* 0x0000920000067ab9 */ /* 0x000fe20000000800 */
[----:B------:R-:W-:-:S03]  /*21c50*/  VIADD R3, R4, 0x1be ;  /* 0x000001be04037836 */ /* 0x000fc60000000000 */
        /* <DEDUP_REMOVED lines=79> */
[----:B------:R-:W-:Y:S01]  /*22150*/  ULDC UR6, c[0x0][0x248] ;  /* 0x0000920000067ab9 */ /* 0x000fe20000000800 */
[----:B------:R-:W-:-:S03]  /*22160*/  VIADD R3, R4, 0x1c0 ;  /* 0x000001c004037836 */ /* 0x000fc60000000000 */
[----:B------:R0:W-:Y:S02]  /*22170*/  STL [R1+0xedc], R0 ;  /* 0x000edc0001007387 */ /* 0x0001e40000100800 */
[----:B0-----:R-:W-:Y:S02]  /*22180*/  VIADD R0, R0, UR6 ;  /* 0x0000000600007c36 */ /* 0x001fe40008000000 */
[----:B------:R-:W-:Y:S01]  /*22190*/  VIADD R242, R4, 0xac ;  /* 0x000000ac04f27836 */ /* 0x000fe20000000000 */
[----:B------:R-:W-:Y:S01]  /*221a0*/  MOV R20, UR33 ;  /* 0x0000002100147c02 */ /* 0x000fe20008000f00 */
[----:B------:R-:W-:Y:S01]  /*221b0*/  ULDC UR33, c[0x0][0x22c] ;  /* 0x00008b0000217ab9 */ /* 0x000fe20000000800 */
[----:B------:R0:W-:Y:S01]  /*221c0*/  STL [R1+0xee0], R0 ;  /* 0x000ee00001007387 */ /* 0x0001e20000100800 */
[----:B------:R-:W-:Y:S01]  /*221d0*/  LOP3.LUT R2, R2, 0xffefffff, RZ, 0xc0, !PT ;  /* 0xffefffff02027812 */ /* 0x000fe200078ec0ff */
[C---:B------:R-:W-:Y:S01]  /*221e0*/  VIADD R243, R4.reuse, 0xaa ;  /* 0x000000aa04f37836 */ /* 0x040fe20000000000 */
[----:B------:R-:W-:Y:S01]  /*221f0*/  MOV R19, UR5 ;  /* 0x0000000500137c02 */ /* 0x000fe20008000f00 */
[----:B------:R1:W-:Y:S01]  /*22200*/  STL [R1+0xac], R10 ;  /* 0x0000ac0a01007387 */ /* 0x0003e20000100800 */
[----:B------:R-:W-:Y:S01]  /*22210*/  MOV R22, UR61 ;  /* 0x0000003d00167c02 */ /* 0x000fe20008000f00 */
[----:B------:R-:W-:Y:S01]  /*22220*/  ULDC UR5, c[0x0][0x22c] ;  /* 0x00008b0000057ab9 */ /* 0x000fe20000000800 */
[----:B------:R-:W-:Y:S01]  /*22230*/  MOV R21, UR32 ;  /* 0x0000002000157c02 */ /* 0x000fe20008000f00 */
[----:B------:R2:W-:Y:S01]  /*22240*/  STL [R1+0xb0], R3 ;  /* 0x0000b00301007387 */ /* 0x0005e20000100800 */
[C---:B------:R-:W-:Y:S01]  /*22250*/  VIADD R247, R4.reuse, 0x1 ;  /* 0x0000000104f77836 */ /* 0x040fe20000000000 */
[----:B------:R-:W-:Y:S01]  /*22260*/  ULDC UR6, c[0x0][0x22c] ;  /* 0x00008b0000067ab9 */ /* 0x000fe20000000800 */
[----:B0-----:R-:W-:Y:S01]  /*22270*/  VIADD R0, R4, 0x1c1 ;  /* 0x000001c104007836 */ /* 0x001fe20000000000 */
[----:B------:R-:W-:Y:S01]  /*22280*/  ISETP.LT.AND P1, PT, R242, UR33, !P6 ;  /* 0x00000021f2007c0c */ /* 0x000fe2000f721270 */
[----:B------:R-:W-:Y:S01]  /*22290*/  ULDC UR61, c[0x0][0x22c] ;  /* 0x00008b00003d7ab9 */ /* 0x000fe20000000800 */
[----:B-1----:R-:W-:Y:S01]  /*222a0*/  VIADD R10, R4, 0x1c2 ;  /* 0x000001c2040a7836 */ /* 0x002fe20000000000 */
[----:B------:R-:W-:Y:S01]  /*222b0*/  @P0 LOP3.LUT R2, R2, 0x100000, RZ, 0xfc, !PT ;  /* 0x0010000002020812 */ /* 0x000fe200078efcff */
[----:B------:R-:W-:Y:S01]  /*222c0*/  ULDC UR32, c[0x0][0x22c] ;  /* 0x00008b0000207ab9 */ /* 0x000fe20000000800 */
[C---:B--2---:R-:W-:Y:S01]  /*222d0*/  VIADD R3, R4.reuse, 0x1c3 ;  /* 0x000001c304037836 */ /* 0x044fe20000000000 */
[----:B------:R0:W-:Y:S01]  /*222e0*/  STL [R1+0xb4], R0 ;  /* 0x0000b40001007387 */ /* 0x0001e20000100800 */
[----:B------:R-:W-:Y:S01]  /*222f0*/  VIADD R242, R4, 0xa8 ;  /* 0x000000a804f27836 */ /* 0x000fe20000000000 */
[----:B------:R-:W-:-:S02]  /*22300*/  ULDC UR33, c[0x0][0x22c] ;  /* 0x00008b0000217ab9 */ /* 0x000fc40000000800 */
[----:B------:R1:W-:Y:S04]  /*22310*/  STL [R1+0xb8], R10 ;  /* 0x0000b80a01007387 */ /* 0x0003e80000100800 */
[----:B------:R2:W-:Y:S01]  /*22320*/  STL [R1+0xbc], R3 ;  /* 0x0000bc0301007387 */ /* 0x0005e20000100800 */
[C---:B0-----:R-:W-:Y:S02]  /*22330*/  VIADD R0, R4.reuse, 0x1c4 ;  /* 0x000001c404007836 */ /* 0x041fe40000000000 */
[----:B-1----:R-:W-:-:S03]  /*22340*/  VIADD R10, R4, 0x1c5 ;  /* 0x000001c5040a7836 */ /* 0x002fc60000000000 */
[----:B------:R0:W-:Y:S01]  /*22350*/  STL [R1+0xc0], R0 ;  /* 0x0000c00001007387 */ /* 0x0001e20000100800 */
[----:B--2---:R-:W-:-:S03]  /*22360*/  VIADD R3, R4, 0x1c6 ;  /* 0x000001c604037836 */ /* 0x004fc60000000000 */
        /* <DEDUP_REMOVED lines=88> */
[----:B------:R-:W-:Y:S01]  /*228f0*/  STL [R1+0x174], R0 ;  /* 0x0001740001007387 */ /* 0x000fe20000100800 */
[----:B--2---:R-:W-:-:S03]  /*22900*/  VIADD R3, R4, 0x1f3 ;  /* 0x000001f304037836 */ /* 0x004fc60000000000 */
[----:B------:R-:W-:Y:S04]  /*22910*/  STL [R1+0x178], R10 ;  /* 0x0001780a01007387 */ /* 0x000fe80000100800 */
[----:B------:R0:W-:Y:S01]  /*22920*/  STL [R1+0x17c], R3 ;  /* 0x00017c0301007387 */ /* 0x0001e20000100800 */
[----:B------:R-:W-:Y:S01]  /*22930*/  LOP3.LUT R2, R2, 0xfff7ffff, RZ, 0xc0, !PT ;  /* 0xfff7ffff02027812 */ /* 0x000fe200078ec0ff */
[----:B0-----:R-:W-:-:S05]  /*22940*/  VIADD R3, R4, 0xab ;  /* 0x000000ab04037836 */ /* 0x001fca0000000000 */
[----:B------:R-:W-:Y:S02]  /*22950*/  ISETP.LT.AND P0, PT, R3, UR5, !P6 ;  /* 0x0000000503007c0c */ /* 0x000fe4000f701270 */
[----:B------:R-:W-:Y:S01]  /*22960*/  @P1 LOP3.LUT R2, R2, 0x80000, RZ, 0xfc, !PT ;  /* 0x0008000002021812 */ /* 0x000fe200078efcff */
[----:B------:R-:W-:Y:S01]  /*22970*/  VIADD R3, R4, 0xa9 ;  /* 0x000000a904037836 */ /* 0x000fe20000000000 */
[----:B------:R-:W-:Y:S02]  /*22980*/  ULDC UR5, c[0x0][0x22c] ;  /* 0x00008b0000057ab9 */ /* 0x000fe40000000800 */
[----:B------:R-:W-:-:S07]  /*22990*/  LOP3.LUT R2, R2, 0xfffbffff, RZ, 0xc0, !PT ;  /* 0xfffbffff02027812 */ /* 0x000fce00078ec0ff */
[----:B------:R-:W-:Y:S02]  /*229a0*/  @P0 LOP3.LUT R2, R2, 0x40000, RZ, 0xfc, !PT ;  /* 0x0004000002020812 */ /* 0x000fe400078efcff */
[----:B------:R-:W-:Y:S02]  /*229b0*/  ISETP.LT.AND P0, PT, R243, UR61, !P6 ;  /* 0x0000003df3007c0c */ /* 0x000fe4000f701270 */
[----:B------:R-:W-:Y:S02]  /*229c0*/  ISETP.LT.AND P2, PT, R3, UR32, !P6 ;  /* 0x0000002003007c0c */ /* 0x000fe4000f741270 */
[----:B------:R-:W-:Y:S02]  /*229d0*/  LOP3.LUT R2, R2, 0xfffdffff, RZ, 0xc0, !PT ;  /* 0xfffdffff02027812 */ /* 0x000fe400078ec0ff */
[----:B------:R-:W-:Y:S01]  /*229e0*/  ISETP.LT.AND P1, PT, R242, UR33, !P6 ;  /* 0x00000021f2007c0c */ /* 0x000fe2000f721270 */
[C---:B------:R-:W-:Y:S01]  /*229f0*/  VIADD R3, R4.reuse, 0xa7 ;  /* 0x000000a704037836 */ /* 0x040fe20000000000 */
[----:B------:R-:W-:Y:S01]  /*22a00*/  ULDC UR61, c[0x0][0x22c] ;  /* 0x00008b00003d7ab9 */ /* 0x000fe20000000800 */
[----:B------:R-:W-:Y:S01]  /*22a10*/  VIADD R243, R4, 0xa6 ;  /* 0x000000a604f37836 */ /* 0x000fe20000000000 */
[----:B------:R-:W-:-:S03]  /*22a20*/  ULDC UR32, c[0x0][0x22c] ;  /* 0x00008b0000207ab9 */ /* 0x000fc60000000800 */
[----:B------:R-:W-:Y:S01]  /*22a30*/  @P0 LOP3.LUT R2, R2, 0x20000, RZ, 0xfc, !PT ;  /* 0x0002000002020812 */ /* 0x000fe200078efcff */
[----:B------:R-:W-:Y:S01]  /*22a40*/  VIADD R242, R4, 0xa4 ;  /* 0x000000a404f27836 */ /* 0x000fe20000000000 */
[----:B------:R-:W-:Y:S02]  /*22a50*/  ULDC UR33, c[0x0][0x22c] ;  /* 0x00008b0000217ab9 */ /* 0x000fe40000000800 */
[----:B------:R-:W-:-:S04]  /*22a60*/  LOP3.LUT R2, R2, 0xfffeffff, RZ, 0xc0, !PT ;  /* 0xfffeffff02027812 */ /* 0x000fc800078ec0ff */
[----:B------:R-:W-:Y:S02]  /*22a70*/  @P2 LOP3.LUT R2, R2, 0x10000, RZ, 0xfc, !PT ;  /* 0x0001000002022812 */ /* 0x000fe400078efcff */
[----:B------:R-:W-:Y:S02]  /*22a80*/  ISETP.LT.AND P0, PT, R3, UR5, !P6 ;  /* 0x0000000503007c0c */ /* 0x000fe4000f701270 */
[----:B------:R-:W-:Y:S01]  /*22a90*/  LOP3.LUT R2, R2, 0xffff7fff, RZ, 0xc0, !PT ;  /* 0xffff7fff02027812 */ /* 0x000fe200078ec0ff */
[----:B------:R-:W-:Y:S01]  /*22aa0*/  VIADD R3, R4, 0xa5 ;  /* 0x000000a504037836 */ /* 0x000fe20000000000 */
[----:B------:R-:W-:Y:S02]  /*22ab0*/  ULDC UR5, c[0x0][0x22c] ;  /* 0x00008b0000057ab9 */ /* 0x000fe40000000800 */
[----:B------:R-:W-:-:S04]  /*22ac0*/  @P1 LOP3.LUT R2, R2, 0x8000, RZ, 0xfc, !PT ;  /* 0x0000800002021812 */ /* 0x000fc800078efcff */
[----:B------:R-:W-:-:S04]  /*22ad0*/  LOP3.LUT R2, R2, 0xffffbfff, RZ, 0xc0, !PT ;  /* 0xffffbfff02027812 */ /* 0x000fc800078ec0ff */
        /* <DEDUP_REMOVED lines=48> */
[----:B------:R-:W-:Y:S01]  /*22de0*/  ULDC UR33, c[0x0][0x22c] ;  /* 0x00008b0000217ab9 */ /* 0x000fe20000000800 */
[----:B------:R-:W-:-:S02]  /*22df0*/  ULDC UR32, c[0x0][0x22c] ;  /* 0x00008b0000207ab9 */ /* 0x000fc40000000800 */
[----:B------:R-:W-:-:S04]  /*22e00*/  @P0 LOP3.LUT R2, R2, 0x20, RZ, 0xfc, !PT ;  /* 0x0000002002020812 */ /* 0x000fc800078efcff */
        /* <DEDUP_REMOVED lines=9> */
[----:B------:R-:W-:Y:S01]  /*22ea0*/  ISETP.LT.AND P0, PT, R243, UR61, !P6 ;  /* 0x0000003df3007c0c */ /* 0x000fe2000f701270 */
[----:B------:R-:W-:Y:S01]  /*22eb0*/  VIADD R3, R4, 0x99 ;  /* 0x0000009904037836 */ /* 0x000fe20000000000 */
[----:B------:R-:W-:Y:S02]  /*22ec0*/  ISETP.LT.AND P1, PT, R242, UR33, !P6 ;  /* 0x00000021f2007c0c */ /* 0x000fe4000f721270 */
[----:B------:R-:W-:Y:S01]  /*22ed0*/  LOP3.LUT R2, R2, 0xfffffffd, RZ, 0xc0, !PT ;  /* 0xfffffffd02027812 */ /* 0x000fe200078ec0ff */
[C---:B------:R-:W-:Y:S01]  /*22ee0*/  VIADD R243, R4.reuse, 0x96 ;  /* 0x0000009604f37836 */ /* 0x040fe20000000000 */
[----:B------:R-:W-:Y:S01]  /*22ef0*/  ISETP.LT.AND P2, PT, R3, UR32, !P6 ;  /* 0x0000002003007c0c */ /* 0x000fe2000f741270 */
[C---:B------:R-:W-:Y:S01]  /*22f00*/  VIADD R3, R4.reuse, 0x97 ;  /* 0x0000009704037836 */ /* 0x040fe20000000000 */
[----:B------:R-:W-:Y:S01]  /*22f10*/  ULDC UR61, c[0x0][0x22c] ;  /* 0x00008b00003d7ab9 */ /* 0x000fe20000000800 */
[----:B------:R-:W-:Y:S01]  /*22f20*/  ULDC UR32, c[0x0][0x22c] ;  /* 0x00008b0000207ab9 */ /* 0x000fe20000000800 */
[----:B------:R-:W-:Y:S01]  /*22f30*/  VIADD R242, R4, 0x94 ;  /* 0x0000009404f27836 */ /* 0x000fe20000000000 */
[----:B------:R-:W-:-:S02]  /*22f40*/  ULDC UR33, c[0x0][0x22c] ;  /* 0x00008b0000217ab9 */ /* 0x000fc40000000800 */
[----:B------:R-:W-:Y:S02]  /*22f50*/  @P0 LOP3.LUT R2, R2, 0x2, RZ, 0xfc, !PT ;  /* 0x0000000202020812 */ /* 0x000fe400078efcff */
[----:B------:R-:W-:Y:S02]  /*22f60*/  ISETP.LT.AND P0, PT, R3, UR5, !P6 ;  /* 0x0000000503007c0c */ /* 0x000fe4000f701270 */
[----:B------:R-:W-:Y:S01]  /*22f70*/  @P1 LOP3.LUT R9, R9, 0x80000000, RZ, 0xfc, !PT ;  /* 0x8000000009091812 */ /* 0x000fe200078efcff */
[----:B------:R-:W-:Y:S01]  /*22f80*/  VIADD R3, R4, 0x95 ;  /* 0x0000009504037836 */ /* 0x000fe20000000000 */
[----:B------:R-:W-:Y:S01]  /*22f90*/  LOP3.LUT R2, R2, 0xfffffffe, RZ, 0xc0, !PT ;  /* 0xfffffffe02027812 */ /* 0x000fe200078ec0ff */
[----:B------:R-:W-:Y:S01]  /*22fa0*/  ULDC UR5, c[0x0][0x22c] ;  /* 0x00008b0000057ab9 */ /* 0x000fe20000000800 */
[----:B------:R-:W-:-:S07]  /*22fb0*/  LOP3.LUT R9, R9, 0xbfffffff, RZ, 0xc0, !PT ;  /* 0xbfffffff09097812 */ /* 0x000fce00078ec0ff */
[----:B------:R-:W-:Y:S02]  /*22fc0*/  @P0 LOP3.LUT R9, R9, 0x40000000, RZ, 0xfc, !PT ;  /* 0x4000000009090812 */ /* 0x000fe400078efcff */
[----:B------:R-:W-:Y:S02]  /*22fd0*/  ISETP.LT.AND P0, PT, R243, UR61, !P6 ;  /* 0x0000003df3007c0c */ /* 0x000fe4000f701270 */
[----:B------:R-:W-:Y:S02]  /*22fe0*/  @P2 LOP3.LUT R2, R2, 0x1, RZ, 0xfc, !PT ;  /* 0x0000000102022812 */ /* 0x000fe400078efcff */
[----:B------:R-:W-:Y:S02]  /*22ff0*/  LOP3.LUT R9, R9, 0xdfffffff, RZ, 0xc0, !PT ;  /* 0xdfffffff09097812 */ /* 0x000fe400078ec0ff */
[----:B------:R-:W-:Y:S01]  /*23000*/  ISETP.LT.AND P1, PT, R242, UR33, !P6 ;  /* 0x00000021f2007c0c */ /* 0x000fe2000f721270 */
[----:B------:R-:W-:Y:S01]  /*23010*/  VIADD R243, R4, 0x92 ;  /* 0x0000009204f37836 */ /* 0x000fe20000000000 */
[----:B------:R-:W-:Y:S01]  /*23020*/  ISETP.LT.AND P2, PT, R3, UR32, !P6 ;  /* 0x0000002003007c0c */ /* 0x000fe2000f741270 */
[----:B------:R-:W-:-:S04]  /*23030*/  ULDC UR61, c[0x0][0x22c] ;  /* 0x00008b00003d7ab9 */ /* 0x000fc80000000800 */
[----:B------:R-:W-:Y:S01]  /*23040*/  @P0 LOP3.LUT R9, R9, 0x20000000, RZ, 0xfc, !PT ;  /* 0x2000000009090812 */ /* 0x000fe200078efcff */
[C---:B------:R-:W-:Y:S01]  /*23050*/  VIADD R3, R4.reuse, 0x93 ;  /* 0x0000009304037836 */ /* 0x040fe20000000000 */
[----:B------:R-:W-:Y:S01]  /*23060*/  ULDC UR32, c[0x0][0x22c] ;  /* 0x00008b0000207ab9 */ /* 0x000fe20000000800 */
[----:B------:R-:W-:Y:S01]  /*23070*/  VIADD R242, R4, 0x90 ;  /* 0x0000009004f27836 */ /* 0x000fe20000000000 */
[----:B------:R-:W-:Y:S01]  /*23080*/  LOP3.LUT R9, R9, 0xefffffff, RZ, 0xc0, !PT ;  /* 0xefffffff09097812 */ /* 0x000fe200078ec0ff */
[----:B------:R-:W-:-:S03]  /*23090*/  ULDC UR33, c[0x0][0x22c] ;  /* 0x00008b0000217ab9 */ /* 0x000fc60000000800 */
        /* <DEDUP_REMOVED lines=679> */
[C---:B------:R-:W-:Y:S01]  /*25b10*/  VIADD R242, R4.reuse, 0x9 ;  /* 0x0000000904f27836 */ /* 0x040fe20000000000 */
[----:B------:R0:W-:Y:S01]  /*25b20*/  STL [R1+0x180], R0 ;  /* 0x0001800001007387 */ /* 0x0001e20000100800 */
[----:B------:R-:W-:Y:S01]  /*25b30*/  VIADD R3, R4, 0x8 ;  /* 0x0000000804037836 */ /* 0x000fe20000000000 */
[----:B------:R-:W-:Y:S01]  /*25b40*/  @P1 LOP3.LUT R5, R5, 0x80000, RZ, 0xfc, !PT ;  /* 0x0008000005051812 */ /* 0x000fe200078efcff */
[----:B------:R-:W-:-:S03]  /*25b50*/  ULDC UR5, c[0x0][0x22c] ;  /* 0x00008b0000057ab9 */ /* 0x000fc60000000800 */
[----:B------:R-:W-:Y:S02]  /*25b60*/  LOP3.LUT R5, R5, 0xfffbffff, RZ, 0xc0, !PT ;  /* 0xfffbffff05057812 */ /* 0x000fe400078ec0ff */
[----:B------:R-:W-:Y:S01]  /*25b70*/  ISETP.LT.AND P2, PT, R242, UR32, !P6 ;  /* 0x00000020f2007c0c */ /* 0x000fe2000f741270 */
[----:B------:R-:W-:Y:S01]  /*25b80*/  ULDC UR32, c[0x0][0x22c] ;  /* 0x00008b0000207ab9 */ /* 0x000fe20000000800 */
[----:B------:R-:W-:Y:S02]  /*25b90*/  @P0 LOP3.LUT R5, R5, 0x40000, RZ, 0xfc, !PT ;  /* 0x0004000005050812 */ /* 0x000fe400078efcff */
[----:B------:R-:W-:Y:S01]  /*25ba0*/  ISETP.LT.AND P0, PT, R243, UR61, !P6 ;  /* 0x0000003df3007c0c */ /* 0x000fe2000f701270 */
[----:B------:R-:W-:Y:S01]  /*25bb0*/  ULDC UR61, c[0x0][0x22c] ;  /* 0x00008b00003d7ab9 */ /* 0x000fe20000000800 */
[----:B------:R-:W2:Y:S01]  /*25bc0*/  LDL.LU R243, [R1+0xfa4] ;  /* 0x000fa40001f37983 */ /* 0x000ea20000300800 */
[----:B------:R-:W-:Y:S01]  /*25bd0*/  ISETP.LT.AND P1, PT, R3, UR33, !P6 ;  /* 0x0000002103007c0c */ /* 0x000fe2000f721270 */
[----:B------:R-:W-:-:S02]  /*25be0*/  ULDC UR33, c[0x0][0x22c] ;  /* 0x00008b0000217ab9 */ /* 0x000fc40000000800 */
[----:B------:R-:W3:Y:S04]  /*25bf0*/  LDL.LU R242, [R1+0xfa0] ;  /* 0x000fa00001f27983 */ /* 0x000ee80000300800 */
[----:B------:R-:W4:Y:S01]  /*25c00*/  LDL.LU R3, [R1+0xf9c] ;  /* 0x000f9c0001037983 */ /* 0x000f220000300800 */
[----:B------:R-:W-:-:S04]  /*25c10*/  LOP3.LUT R5, R5, 0xfffdffff, RZ, 0xc0, !PT ;  /* 0xfffdffff05057812 */ /* 0x000fc800078ec0ff */
[----:B------:R-:W-:-:S04]  /*25c20*/  @P0 LOP3.LUT R5, R5, 0x20000, RZ, 0xfc, !PT ;  /* 0x0002000005050812 */ /* 0x000fc800078efcff */
[----:B------:R-:W-:-:S04]  /*25c30*/  LOP3.LUT R5, R5, 0xfffeffff, RZ, 0xc0, !PT ;  /* 0xfffeffff05057812 */ /* 0x000fc800078ec0ff */
[----:B------:R-:W-:-:S04]  /*25c40*/  @P2 LOP3.LUT R5, R5, 0x10000, RZ, 0xfc, !PT ;  /* 0x0001000005052812 */ /* 0x000fc800078efcff */
[----:B------:R-:W-:-:S04]  /*25c50*/  LOP3.LUT R5, R5, 0xffff7fff, RZ, 0xc0, !PT ;  /* 0xffff7fff05057812 */ /* 0x000fc800078ec0ff */
[----:B------:R-:W-:Y:S01]  /*25c60*/  @P1 LOP3.LUT R5, R5, 0x8000, RZ, 0xfc, !PT ;  /* 0x0000800005051812 */ /* 0x000fe200078efcff */
[C---:B------:R-:W-:Y:S02]  /*25c70*/  VIADD R179, R4.reuse, 0xef ;  /* 0x000000ef04b37836 */ /* 0x040fe40000000000 */
[C---:B------:R-:W-:Y:S02]  /*25c80*/  VIADD R178, R4.reuse, 0xf2 ;  /* 0x000000f204b27836 */ /* 0x040fe40000000000 */
[C---:B------:R-:W-:Y:S02]  /*25c90*/  VIADD R175, R4.reuse, 0xf3 ;  /* 0x000000f304af7836 */ /* 0x040fe40000000000 */
[C---:B------:R-:W-:Y:S02]  /*25ca0*/  VIADD R177, R4.reuse, 0xf4 ;  /* 0x000000f404b17836 */ /* 0x040fe40000000000 */
[C---:B------:R-:W-:Y:S02]  /*25cb0*/  VIADD R176, R4.reuse, 0xf5 ;  /* 0x000000f504b07836 */ /* 0x040fe40000000000 */
[----:B------:R-:W-:-:S02]  /*25cc0*/  VIADD R174, R4, 0xf6 ;  /* 0x000000f604ae7836 */ /* 0x000fc40000000000 */
        /* <DEDUP_REMOVED lines=33> */
[----:B------:R-:W-:Y:S01]  /*25ee0*/  VIADD R141, R4, 0x118 ;  /* 0x00000118048d7836 */ /* 0x000fe20000000000 */
[----:B----4-:R-:W-:Y:S01]  /*25ef0*/  ISETP.LT.AND P0, PT, R3, UR5, !P6 ;  /* 0x0000000503007c0c */ /* 0x010fe2000f701270 */
[----:B------:R-:W-:Y:S01]  /*25f00*/  ULDC UR5, c[0x0][0x22c] ;  /* 0x00008b0000057ab9 */ /* 0x000fe20000000800 */
[----:B------:R-:W4:Y:S01]  /*25f10*/  LDL.LU R3, [R1+0xf98] ;  /* 0x000f980001037983 */ /* 0x000f220000300800 */
[----:B------:R-:W-:-:S02]  /*25f20*/  LOP3.LUT R5, R5, 0xffffbfff, RZ, 0xc0, !PT ;  /* 0xffffbfff05057812 */ /* 0x000fc400078ec0ff */
[----:B------:R-:W-:Y:S01]  /*25f30*/  ISETP.LT.AND P1, PT, R244, UR33, !P6 ;  /* 0x00000021f4007c0c */ /* 0x000fe2000f721270 */
[----:B------:R-:W-:-:S07]  /*25f40*/  ULDC UR33, c[0x0][0x22c] ;  /* 0x00008b0000217ab9 */ /* 0x000fce0000000800 */
[----:B------:R-:W-:Y:S02]  /*25f50*/  @P0 LOP3.LUT R5, R5, 0x4000, RZ, 0xfc, !PT ;  /* 0x0000400005050812 */ /* 0x000fe400078efcff */
[----:B---3--:R-:W-:Y:S01]  /*25f60*/  ISETP.LT.AND P0, PT, R242, UR61, !P6 ;  /* 0x0000003df2007c0c */ /* 0x008fe2000f701270 */
[----:B------:R-:W-:Y:S01]  /*25f70*/  ULDC UR61, c[0x0][0x22c] ;  /* 0x00008b00003d7ab9 */ /* 0x000fe20000000800 */
[----:B------:R-:W-:Y:S01]  /*25f80*/  LOP3.LUT R5, R5, 0xffffdfff, RZ, 0xc0, !PT ;  /* 0xffffdfff05057812 */ /* 0x000fe200078ec0ff */
[----:B------:R-:W3:Y:S10]  /*25f90*/  LDL.LU R242, [R1+0xf94] ;  /* 0x000f940001f27983 */ /* 0x000ef40000300800 */
[----:B------:R-:W-:-:S02]  /*25fa0*/  @P0 LOP3.LUT R5, R5, 0x2000, RZ, 0xfc, !PT ;  /* 0x0000200005050812 */ /* 0x000fc400078efcff */
[----:B------:R-:W-:Y:S01]  /*25fb0*/  ISETP.LT.AND P0, PT, R245, UR5, !P6 ;  /* 0x00000005f5007c0c */ /* 0x000fe2000f701270 */
[----:B------:R-:W-:Y:S01]  /*25fc0*/  ULDC UR5, c[0x0][0x22c] ;  /* 0x00008b0000057ab9 */ /* 0x000fe20000000800 */
[----:B--2---:R-:W-:Y:S01]  /*25fd0*/  ISETP.LT.AND P2, PT, R243, UR32, !P6 ;  /* 0x00000020f3007c0c */ /* 0x004fe2000f741270 */
[----:B------:R-:W-:Y:S01]  /*25fe0*/  ULDC UR32, c[0x0][0x22c] ;  /* 0x00008b0000207ab9 */ /* 0x000fe20000000800 */
[----:B------:R-:W-:Y:S01]  /*25ff0*/  LOP3.LUT R5, R5, 0xffffefff, RZ, 0xc0, !PT ;  /* 0xffffefff05057812 */ /* 0x000fe200078ec0ff */
[C---:B------:R-:W-:Y:S01]  /*26000*/  VIADD R140, R4.reuse, 0x119 ;  /* 0x00000119048c7836 */ /* 0x040fe20000000000 */
[C---:B------:R-:W-:Y:S01]  /*26010*/  ISETP.LT.AND P4, PT, R4.reuse, UR33, !P6 ;  /* 0x0000002104007c0c */ /* 0x040fe2000f781270 */
[----:B------:R-:W-:Y:S01]  /*26020*/  ULDC UR33, c[0x0][0x22c] ;  /* 0x00008b0000217ab9 */ /* 0x000fe20000000800 */
[C---:B------:R-:W-:Y:S01]  /*26030*/  VIADD R138, R4.reuse, 0x11a ;  /* 0x0000011a048a7836 */ /* 0x040fe20000000000 */
[----:B------:R-:W2:Y:S01]  /*26040*/  LDL.LU R243, [R1+0xf90] ;  /* 0x000f900001f37983 */ /* 0x000ea20000300800 */
[----:B------:R-:W-:-:S02]  /*26050*/  VIADD R135, R4, 0x11b ;  /* 0x0000011b04877836 */ /* 0x000fc40000000000 */
[C---:B------:R-:W-:Y:S01]  /*26060*/  VIADD R137, R4.reuse, 0x11c ;  /* 0x0000011c04897836 */ /* 0x040fe20000000000 */
[----:B------:R-:W2:Y:S02]  /*26070*/  LDL.LU R244, [R1+0xf8c] ;  /* 0x000f8c0001f47983 */ /* 0x000ea40000300800 */
[----:B------:R-:W-:Y:S01]  /*26080*/  @P2 LOP3.LUT R5, R5, 0x1000, RZ, 0xfc, !PT ;  /* 0x0000100005052812 */ /* 0x000fe200078efcff */
[C---:B------:R-:W-:Y:S01]  /*26090*/  VIADD R136, R4.reuse, 0x11d ;  /* 0x0000011d04887836 */ /* 0x040fe20000000000 */
[----:B------:R-:W2:Y:S02]  /*260a0*/  LDL.LU R245, [R1+0xf88] ;  /* 0x000f880001f57983 */ /* 0x000ea40000300800 */
[----:B------:R-:W-:Y:S01]  /*260b0*/  LOP3.LUT R5, R5, 0xfffff7ff, RZ, 0xc0, !PT ;  /* 0xfffff7ff05057812 */ /* 0x000fe200078ec0ff */
        /* <DEDUP_REMOVED lines=56> */
[----:B------:R-:W-:Y:S01]  /*26440*/  VIADD R78, R4, 0x156 ;  /* 0x00000156044e7836 */ /* 0x000fe20000000000 */
[----:B----4-:R-:W-:-:S04]  /*26450*/  LOP3.LUT R3, R3, 0xfffffff7, RZ, 0xc0, !PT ;  /* 0xfffffff703037812 */ /* 0x010fc800078ec0ff */
[----:B------:R-:W-:-:S04]  /*26460*/  @P1 LOP3.LUT R3, R3, 0x8, RZ, 0xfc, !PT ;  /* 0x0000000803031812 */ /* 0x000fc800078efcff */
[----:B------:R-:W-:-:S04]  /*26470*/  LOP3.LUT R3, R3, 0xfffffffb, RZ, 0xc0, !PT ;  /* 0xfffffffb03037812 */ /* 0x000fc800078ec0ff */
[----:B------:R-:W-:Y:S02]  /*26480*/  @P0 LOP3.LUT R3, R3, 0x4, RZ, 0xfc, !PT ;  /* 0x0000000403030812 */ /* 0x000fe400078efcff */
[----:B------:R-:W-:Y:S01]  /*26490*/  ISETP.LT.AND P0, PT, R246, UR61, !P6 ;  /* 0x0000003df6007c0c */ /* 0x000fe2000f701270 */
[----:B------:R-:W-:Y:S01]  /*264a0*/  ULDC UR61, c[0x0][0x22c] ;  /* 0x00008b00003d7ab9 */ /* 0x000fe20000000800 */
[----:B------:R-:W-:Y:S01]  /*264b0*/  LOP3.LUT R3, R3, 0xfffffffd, RZ, 0xc0, !PT ;  /* 0xfffffffd03037812 */ /* 0x000fe200078ec0ff */
[C---:B------:R-:W-:Y:S01]  /*264c0*/  VIADD R75, R4.reuse, 0x157 ;  /* 0x00000157044b7836 */ /* 0x040fe20000000000 */
[----:B------:R-:W-:Y:S01]  /*264d0*/  ISETP.LT.AND P1, PT, R247, UR32, !P6 ;  /* 0x00000020f7007c0c */ /* 0x000fe2000f721270 */
[----:B------:R-:W-:Y:S01]  /*264e0*/  ULDC UR32, c[0x0][0x22c] ;  /* 0x00008b0000207ab9 */ /* 0x000fe20000000800 */
[C---:B------:R-:W-:Y:S02]  /*264f0*/  VIADD R77, R4.reuse, 0x158 ;  /* 0x00000158044d7836 */ /* 0x040fe40000000000 */
[----:B------:R-:W-:-:S02]  /*26500*/  VIADD R76, R4, 0x159 ;  /* 0x00000159044c7836 */ /* 0x000fc40000000000 */
[C---:B------:R-:W-:Y:S02]  /*26510*/  VIADD R74, R4.reuse, 0x15a ;  /* 0x0000015a044a7836 */ /* 0x040fe40000000000 */
[C---:B------:R-:W-:Y:S01]  /*26520*/  VIADD R71, R4.reuse, 0x15b ;  /* 0x0000015b04477836 */ /* 0x040fe20000000000 */
[----:B------:R-:W-:Y:S01]  /*26530*/  @P0 LOP3.LUT R3, R3, 0x2, RZ, 0xfc, !PT ;  /* 0x0000000203030812 */ /* 0x000fe200078efcff */
[----:B------:R-:W-:Y:S01]  /*26540*/  VIADD R73, R4, 0x15c ;  /* 0x0000015c04497836 */ /* 0x000fe20000000000 */
[----:B------:R-:W-:Y:S01]  /*26550*/  ISETP.LT.AND P0, PT, R251, UR5, !P6 ;  /* 0x00000005fb007c0c */ /* 0x000fe2000f701270 */
[----:B------:R-:W-:Y:S01]  /*26560*/  ULDC UR5, c[0x0][0x22c] ;  /* 0x00008b0000057ab9 */ /* 0x000fe20000000800 */
[----:B------:R-:W-:Y:S01]  /*26570*/  ISETP.LT.AND P2, PT, R250, UR32, !P6 ;  /* 0x00000020fa007c0c */ /* 0x000fe2000f741270 */
[----:B------:R-:W-:Y:S01]  /*26580*/  ULDC UR32, c[0x0][0x22c] ;  /* 0x00008b0000207ab9 */ /* 0x000fe20000000800 */
[C---:B------:R-:W-:Y:S02]  /*26590*/  VIADD R72, R4.reuse, 0x15d ;  /* 0x0000015d04487836 */ /* 0x040fe40000000000 */
[----:B------:R-:W-:-:S02]  /*265a0*/  VIADD R70, R4, 0x15e ;  /* 0x0000015e04467836 */ /* 0x000fc40000000000 */
[C---:B------:R-:W-:Y:S02]  /*265b0*/  VIADD R67, R4.reuse, 0x15f ;  /* 0x0000015f04437836 */ /* 0x040fe40000000000 */
[C---:B------:R-:W-:Y:S02]  /*265c0*/  VIADD R69, R4.reuse, 0x160 ;  /* 0x0000016004457836 */ /* 0x040fe40000000000 */
[C---:B------:R-:W-:Y:S01]  /*265d0*/  VIADD R68, R4.reuse, 0x161 ;  /* 0x0000016104447836 */ /* 0x040fe20000000000 */
[----:B------:R-:W-:Y:S01]  /*265e0*/  @P0 LOP3.LUT R5, R5, 0x800, RZ, 0xfc, !PT ;  /* 0x0000080005050812 */ /* 0x000fe200078efcff */
[----:B------:R-:W-:Y:S01]  /*265f0*/  VIADD R66, R4, 0x162 ;  /* 0x0000016204427836 */ /* 0x000fe20000000000 */
[----:B------:R-:W-:Y:S01]  /*26600*/  ISETP.LT.AND P0, PT, R240, UR61, !P6 ;  /* 0x0000003df0007c0c */ /* 0x000fe2000f701270 */
[----:B------:R-:W-:Y:S01]  /*26610*/  ULDC UR61, c[0x0][0x22c] ;  /* 0x00008b00003d7ab9 */ /* 0x000fe20000000800 */
[----:B------:R-:W-:Y:S01]  /*26620*/  LOP3.LUT R5, R5, 0xfffffbff, RZ, 0xc0, !PT ;  /* 0xfffffbff05057812 */ /* 0x000fe200078ec0ff */
[C---:B------:R-:W-:Y:S01]  /*26630*/  VIADD R63, R4.reuse, 0x163 ;  /* 0x00000163043f7836 */ /* 0x040fe20000000000 */
[----:B------:R-:W-:Y:S01]  /*26640*/  LOP3.LUT R3, R3, 0xfffffffe, RZ, 0xc0, !PT ;  /* 0xfffffffe03037812 */ /* 0x000fe200078ec0ff */
[----:B------:R-:W-:-:S02]  /*26650*/  VIADD R65, R4, 0x164 ;  /* 0x0000016404417836 */ /* 0x000fc40000000000 */
[C---:B------:R-:W-:Y:S01]  /*26660*/  VIADD R64, R4.reuse, 0x165 ;  /* 0x0000016504407836 */ /* 0x040fe20000000000 */
[----:B------:R-:W-:Y:S01]  /*26670*/  @P1 LOP3.LUT R3, R3, 0x1, RZ, 0xfc, !PT ;  /* 0x0000000103031812 */ /* 0x000fe200078efcff */
[C---:B------:R-:W-:Y:S01]  /*26680*/  VIADD R62, R4.reuse, 0x166 ;  /* 0x00000166043e7836 */ /* 0x040fe20000000000 */
[----:B------:R-:W-:Y:S01]  /*26690*/  ISETP.LT.AND P1, PT, R241, UR33, !P6 ;  /* 0x00000021f1007c0c */ /* 0x000fe2000f721270 */
[----:B------:R-:W-:Y:S01]  /*266a0*/  ULDC UR33, c[0x0][0x22c] ;  /* 0x00008b0000217ab9 */ /* 0x000fe20000000800 */
[C---:B------:R-:W-:Y:S01]  /*266b0*/  VIADD R59, R4.reuse, 0x167 ;  /* 0x00000167043b7836 */ /* 0x040fe20000000000 */
[----:B------:R-:W-:Y:S01]  /*266c0*/  @P0 LOP3.LUT R5, R5, 0x400, RZ, 0xfc, !PT ;  /* 0x0000040005050812 */ /* 0x000fe200078efcff */
[C---:B------:R-:W-:Y:S02]  /*266d0*/  VIADD R61, R4.reuse, 0x168 ;  /* 0x00000168043d7836 */ /* 0x040fe40000000000 */
        /* <DEDUP_REMOVED lines=8> */
[----:B------:R-:W-:Y:S01]  /*26760*/  LOP3.LUT R5, R5, 0xfffffeff, RZ, 0xc0, !PT ;  /* 0xfffffeff05057812 */ /* 0x000fe200078ec0ff */
[C---:B------:R-:W-:Y:S02]  /*26770*/  VIADD R56, R4.reuse, 0x16d ;  /* 0x0000016d04387836 */ /* 0x040fe40000000000 */
[C---:B------:R-:W-:Y:S01]  /*26780*/  VIADD R54, R4.reuse, 0x16e ;  /* 0x0000016e04367836 */ /* 0x040fe20000000000 */
[----:B------:R-:W-:Y:S01]  /*26790*/  @P1 LOP3.LUT R5, R5, 0x100, RZ, 0xfc, !PT ;  /* 0x0000010005051812 */ /* 0x000fe200078efcff */
[----:B------:R-:W-:-:S02]  /*267a0*/  VIADD R51, R4, 0x16f ;  /* 0x0000016f04337836 */ /* 0x000fc40000000000 */
[C---:B------:R-:W-:Y:S01]  /*267b0*/  VIADD R53, R4.reuse, 0x170 ;  /* 0x0000017004357836 */ /* 0x040fe20000000000 */
[----:B------:R-:W-:Y:S01]  /*267c0*/  LOP3.LUT R5, R5, 0xffffff7f, RZ, 0xc0, !PT ;  /* 0xffffff7f05057812 */ /* 0x000fe200078ec0ff */
        /* <DEDUP_REMOVED lines=8> */
[----:B------:R-:W-:Y:S01]  /*26850*/  LOP3.LUT R5, R5, 0xffffffbf, RZ, 0xc0, !PT ;  /* 0xffffffbf05057812 */ /* 0x000fe200078ec0ff */
[C---:B------:R-:W-:Y:S01]  /*26860*/  VIADD R49, R4.reuse, 0x174 ;  /* 0x0000017404317836 */ /* 0x040fe20000000000 */
[----:B------:R-:W-:Y:S01]  /*26870*/  ISETP.LT.AND P1, PT, R237, UR33, !P6 ;  /* 0x00000021ed007c0c */ /* 0x000fe2000f721270 */
[C---:B------:R-:W-:Y:S01]  /*26880*/  VIADD R48, R4.reuse, 0x175 ;  /* 0x0000017504307836 */ /* 0x040fe20000000000 */
[----:B------:R-:W-:Y:S01]  /*26890*/  ULDC UR33, c[0x0][0x22c] ;  /* 0x00008b0000217ab9 */ /* 0x000fe20000000800 */
[----:B------:R-:W-:-:S02]  /*268a0*/  VIADD R46, R4, 0x176 ;  /* 0x00000176042e7836 */ /* 0x000fc40000000000 */
[C---:B------:R-:W-:Y:S02]  /*268b0*/  VIADD R43, R4.reuse, 0x177 ;  /* 0x00000177042b7836 */ /* 0x040fe40000000000 */
[C---:B------:R-:W-:Y:S01]  /*268c0*/  VIADD R45, R4.reuse, 0x178 ;  /* 0x00000178042d7836 */ /* 0x040fe20000000000 */
[----:B------:R-:W-:Y:S01]  /*268d0*/  @P0 LOP3.LUT R5, R5, 0x40, RZ, 0xfc, !PT ;  /* 0x0000004005050812 */ /* 0x000fe200078efcff */
[C---:B------:R-:W-:Y:S02]  /*268e0*/  VIADD R44, R4.reuse, 0x179 ;  /* 0x00000179042c7836 */ /* 0x040fe40000000000 */
[C---:B------:R-:W-:Y:S01]  /*268f0*/  VIADD R42, R4.reuse, 0x17a ;  /* 0x0000017a042a7836 */ /* 0x040fe20000000000 */
[----:B------:R-:W-:Y:S01]  /*26900*/  LOP3.LUT R5, R5, 0xffffffdf, RZ, 0xc0, !PT ;  /* 0xffffffdf05057812 */ /* 0x000fe200078ec0ff */
[C---:B------:R-:W-:Y:S02]  /*26910*/  VIADD R39, R4.reuse, 0x17b ;  /* 0x0000017b04277836 */ /* 0x040fe40000000000 */
[C---:B------:R-:W-:Y:S01]  /*26920*/  VIADD R41, R4.reuse, 0x17c ;  /* 0x0000017c04297836 */ /* 0x040fe20000000000 */
[----:B------:R-:W-:Y:S01]  /*26930*/  @P2 LOP3.LUT R5, R5, 0x20, RZ, 0xfc, !PT ;  /* 0x0000002005052812 */ /* 0x000fe200078efcff */
[C---:B------:R-:W-:Y:S01]  /*26940*/  VIADD R40, R4.reuse, 0x17d ;  /* 0x0000017d04287836 */ /* 0x040fe20000000000 */
[----:B------:R-:W-:Y:S01]  /*26950*/  ISETP.LT.AND P0, PT, R235, UR5, !P6 ;  /* 0x00000005eb007c0c */ /* 0x000fe2000f701270 */
[----:B------:R-:W-:Y:S01]  /*26960*/  ULDC UR5, c[0x0][0x22c] ;  /* 0x00008b0000057ab9 */ /* 0x000fe20000000800 */
[----:B------:R-:W-:Y:S01]  /*26970*/  LOP3.LUT R5, R5, 0xffffffef, RZ, 0xc0, !PT ;  /* 0xffffffef05057812 */ /* 0x000fe200078ec0ff */
[----:B------:R-:W-:-:S02]  /*26980*/  VIADD R38, R4, 0x17e ;  /* 0x0000017e04267836 */ /* 0x000fc40000000000 */
        /* <DEDUP_REMOVED lines=8> */
[----:B------:R-:W-:Y:S01]  /*26a10*/  VIADD R33, R4, 0x184 ;  /* 0x0000018404217836 */ /* 0x000fe20000000000 */
[----:B------:R-:W-:Y:S01]  /*26a20*/  ISETP.LT.AND P0, PT, R232, UR61, !P6 ;  /* 0x0000003de8007c0c */ /* 0x000fe2000f701270 */
[C---:B------:R-:W-:Y:S01]  /*26a30*/  VIADD R32, R4.reuse, 0x185 ;  /* 0x0000018504207836 */ /* 0x040fe20000000000 */
[----:B------:R-:W-:Y:S01]  /*26a40*/  LOP3.LUT R5, R5, 0xfffffffb, RZ, 0xc0, !PT ;  /* 0xfffffffb05057812 */ /* 0x000fe200078ec0ff */
[----:B------:R-:W-:Y:S01]  /*26a50*/  VIADD R30, R4, 0x186 ;  /* 0x00000186041e7836 */ /* 0x000fe20000000000 */
[----:B------:R-:W-:Y:S01]  /*26a60*/  ISETP.LT.AND P2, PT, R234, UR32, !P6 ;  /* 0x00000020ea007c0c */ /* 0x000fe2000f741270 */
[C---:B------:R-:W-:Y:S01]  /*26a70*/  VIADD R27, R4.reuse, 0x187 ;  /* 0x00000187041b7836 */ /* 0x040fe20000000000 */
[----:B------:R-:W-:Y:S01]  /*26a80*/  ULDC UR61, c[0x0][0x22c] ;  /* 0x00008b00003d7ab9 */ /* 0x000fe20000000800 */
[----:B------:R-:W-:-:S02]  /*26a90*/  VIADD R29, R4, 0x188 ;  /* 0x00000188041d7836 */ /* 0x000fc40000000000 */
[C---:B------:R-:W-:Y:S02]  /*26aa0*/  VIADD R28, R4.reuse, 0x189 ;  /* 0x00000189041c7836 */ /* 0x040fe40000000000 */
[C---:B------:R-:W-:Y:S02]  /*26ab0*/  VIADD R26, R4.reuse, 0x18a ;  /* 0x0000018a041a7836 */ /* 0x040fe40000000000 */
[C---:B------:R-:W-:Y:S01]  /*26ac0*/  VIADD R24, R4.reuse, 0x18b ;  /* 0x0000018b04187836 */ /* 0x040fe20000000000 */
[----:B------:R-:W-:Y:S01]  /*26ad0*/  @P0 LOP3.LUT R5, R5, 0x4, RZ, 0xfc, !PT ;  /* 0x0000000405050812 */ /* 0x000fe200078efcff */
[C---:B------:R-:W-:Y:S01]  /*26ae0*/  VIADD R25, R4.reuse, 0x18c ;  /* 0x0000018c04197836 */ /* 0x040fe20000000000 */
[----:B------:R-:W-:Y:S01]  /*26af0*/  ISETP.LT.AND P0, PT, R231, UR5, !P6 ;  /* 0x00000005e7007c0c */ /* 0x000fe2000f701270 */
[C---:B------:R-:W-:Y:S02]  /*26b00*/  VIADD R23, R4.reuse, 0x18d ;  /* 0x0000018d04177836 */ /* 0x040fe40000000000 */
[----:B------:R-:W-:-:S02]  /*26b10*/  VIADD R18, R4, 0x192 ;  /* 0x0000019204127836 */ /* 0x000fc40000000000 */
[C---:B------:R-:W-:Y:S02]  /*26b20*/  VIADD R248, R4.reuse, 0x19d ;  /* 0x0000019d04f87836 */ /* 0x040fe40000000000 */
[C---:B------:R-:W-:Y:S02]  /*26b30*/  VIADD R249, R4.reuse, 0x1bd ;  /* 0x000001bd04f97836 */ /* 0x040fe40000000000 */
[C---:B------:R-:W-:Y:S02]  /*26b40*/  VIADD R16, R4.reuse, 0x1f5 ;  /* 0x000001f504107836 */ /* 0x040fe40000000000 */
[C---:B------:R-:W-:Y:S02]  /*26b50*/  VIADD R17, R4.reuse, 0x1f6 ;  /* 0x000001f604117836 */ /* 0x040fe40000000000 */
[C---:B0-----:R-:W-:Y:S02]  /*26b60*/  VIADD R0, R4.reuse, 0x1f7 ;  /* 0x000001f704007836 */ /* 0x041fe40000000000 */
[----:B------:R-:W-:-:S02]  /*26b70*/  VIADD R10, R4, 0x1f8 ;  /* 0x000001f8040a7836 */ /* 0x000fc40000000000 */
[C---:B------:R-:W-:Y:S02]  /*26b80*/  VIADD R14, R4.reuse, 0x1f9 ;  /* 0x000001f9040e7836 */ /* 0x040fe40000000000 */
[C---:B------:R-:W-:Y:S02]  /*26b90*/  VIADD R15, R4.reuse, 0x1fa ;  /* 0x000001fa040f7836 */ /* 0x040fe40000000000 */
[C---:B------:R-:W-:Y:S02]  /*26ba0*/  VIADD R12, R4.reuse, 0x1fb ;  /* 0x000001fb040c7836 */ /* 0x040fe40000000000 */
[C---:B------:R-:W-:Y:S02]  /*26bb0*/  VIADD R13, R4.reuse, 0x1fc ;  /* 0x000001fc040d7836 */ /* 0x040fe40000000000 */
[C---:B------:R-:W-:Y:S02]  /*26bc0*/  VIADD R11, R4.reuse, 0x1fd ;  /* 0x000001fd040b7836 */ /* 0x040fe40000000000 */
[C---:B------:R-:W-:Y:S01]  /*26bd0*/  VIADD R196, R4.reuse, 0x1fe ;  /* 0x000001fe04c47836 */ /* 0x040fe20000000000 */
[----:B------:R-:W-:Y:S01]  /*26be0*/  LOP3.LUT R4, R4, 0x7fffffff, RZ, 0xc0, !PT ;  /* 0x7fffffff04047812 */ /* 0x000fe200078ec0ff */
[----:B------:R-:W-:Y:S01]  /*26bf0*/  ULDC UR32, c[0x0][0x22c] ;  /* 0x00008b0000207ab9 */ /* 0x000fe20000000800 */
[----:B------:R-:W-:Y:S01]  /*26c00*/  ISETP.LT.AND P1, PT, R233, UR33, !P6 ;  /* 0x00000021e9007c0c */ /* 0x000fe2000f721270 */
[----:B------:R-:W-:Y:S01]  /*26c10*/  ULDC UR33, c[0x0][0x22c] ;  /* 0x00008b0000217ab9 */ /* 0x000fe20000000800 */
[----:B------:R-:W-:Y:S01]  /*26c20*/  @P0 LOP3.LUT R4, R4, 0x80000000, RZ, 0xfc, !PT ;  /* 0x8000000004040812 */ /* 0x000fe200078efcff */
[----:B------:R-:W-:Y:S01]  /*26c30*/  ULDC UR5, c[0x0][0x22c] ;  /* 0x00008b0000057ab9 */ /* 0x000fe20000000800 */
[----:B------:R-:W-:Y:S01]  /*26c40*/  ISETP.LT.AND P0, PT, R228, UR61, !P6 ;  /* 0x0000003de4007c0c */ /* 0x000fe2000f701270 */
[----:B------:R-:W-:Y:S01]  /*26c50*/  ULDC UR61, c[0x0][0x22c] ;  /* 0x00008b00003d7ab9 */ /* 0x000fe20000000800 */
[----:B------:R-:W-:Y:S01]  /*26c60*/  LOP3.LUT R5, R5, 0xfffffffd, RZ, 0xc0, !PT ;  /* 0xfffffffd05057812 */ /* 0x000fe200078ec0ff */
[----:B------:R-:W4:Y:S01]  /*26c70*/  LDL.LU R246, [R1+0xf84] ;  /* 0x000f840001f67983 */ /* 0x000f220000300800 */
[----:B------:R-:W-:-:S02]  /*26c80*/  LOP3.LUT R4, R4, 0xbfffffff, RZ, 0xc0, !PT ;  /* 0xbfffffff04047812 */ /* 0x000fc400078ec0ff */
[----:B------:R-:W-:Y:S01]  /*26c90*/  @P2 LOP3.LUT R5, R5, 0x2, RZ, 0xfc, !PT ;  /* 0x0000000205052812 */ /* 0x000fe200078efcff */
[----:B------:R-:W4:Y:S01]  /*26ca0*/  LDL.LU R247, [R1+0xf80] ;  /* 0x000f800001f77983 */ /* 0x000f220000300800 */
[----:B------:R-:W-:Y:S01]  /*26cb0*/  ISETP.LT.AND P2, PT, R230, UR32, !P6 ;  /* 0x00000020e6007c0c */ /* 0x000fe2000f741270 */
[----:B------:R-:W-:Y:S01]  /*26cc0*/  ULDC UR32, c[0x0][0x22c] ;  /* 0x00008b0000207ab9 */ /* 0x000fe20000000800 */
[----:B------:R-:W-:Y:S01]  /*26cd0*/  LOP3.LUT R5, R5, 0xfffffffe, RZ, 0xc0, !PT ;  /* 0xfffffffe05057812 */ /* 0x000fe200078ec0ff */
[----:B------:R-:W4:Y:S02]  /*26ce0*/  LDL.LU R251, [R1+0x9a4] ;  /* 0x0009a40001fb7983 */ /* 0x000f240000300800 */
[----:B------:R-:W-:Y:S02]  /*26cf0*/  @P0 LOP3.LUT R4, R4, 0x40000000, RZ, 0xfc, !PT ;  /* 0x4000000004040812 */ /* 0x000fe400078efcff */
[----:B------:R-:W-:Y:S01]  /*26d00*/  @P1 LOP3.LUT R5, R5, 0x1, RZ, 0xfc, !PT ;  /* 0x0000000105051812 */ /* 0x000fe200078efcff */
[----:B------:R-:W4:Y:S01]  /*26d10*/  LDL.LU R240, [R1+0x9a8] ;  /* 0x0009a80001f07983 */ /* 0x000f220000300800 */
[----:B------:R-:W-:Y:S01]  /*26d20*/  ISETP.LT.AND P1, PT, R229, UR33, !P6 ;  /* 0x00000021e5007c0c */ /* 0x000fe2000f721270 */
[----:B------:R-:W-:Y:S01]  /*26d30*/  ULDC UR33, c[0x0][0x22c] ;  /* 0x00008b0000217ab9 */ /* 0x000fe20000000800 */
[----:B------:R-:W-:Y:S01]  /*26d40*/  LOP3.LUT R4, R4, 0xdfffffff, RZ, 0xc0, !PT ;  /* 0xdfffffff04047812 */ /* 0x000fe200078ec0ff */
[----:B------:R-:W4:Y:S03]  /*26d50*/  LDL.LU R241, [R1+0x4d4] ;  /* 0x0004d40001f17983 */ /* 0x000f260000300800 */
[----:B------:R-:W-:-:S02]  /*26d60*/  @P2 LOP3.LUT R4, R4, 0x20000000, RZ, 0xfc, !PT ;  /* 0x2000000004042812 */ /* 0x000fc400078efcff */
[----:B------:R-:W-:Y:S01]  /*26d70*/  ISETP.LT.AND P0, PT, R227, UR5, !P6 ;  /* 0x00000005e3007c0c */ /* 0x000fe2000f701270 */
[----:B------:R-:W-:Y:S01]  /*26d80*/  ULDC UR5, c[0x0][0x22c] ;  /* 0x00008b0000057ab9 */ /* 0x000fe20000000800 */
[----:B------:R-:W-:-:S04]  /*26d90*/  LOP3.LUT R4, R4, 0xefffffff, RZ, 0xc0, !PT ;  /* 0xefffffff04047812 */ /* 0x000fc800078ec0ff */
[----:B------:R-:W-:-:S04]  /*26da0*/  @P1 LOP3.LUT R4, R4, 0x10000000, RZ, 0xfc, !PT ;  /* 0x1000000004041812 */ /* 0x000fc800078efcff */
[----:B------:R-:W-:-:S04]  /*26db0*/  LOP3.LUT R4, R4, 0xf7ffffff, RZ, 0xc0, !PT ;  /* 0xf7ffffff04047812 */ /* 0x000fc800078ec0ff */
[----:B------:R-:W-:Y:S02]  /*26dc0*/  @P0 LOP3.LUT R4, R4, 0x8000000, RZ, 0xfc, !PT ;  /* 0x0800000004040812 */ /* 0x000fe400078efcff */
[----:B------:R-:W-:Y:S01]  /*26dd0*/  ISETP.LT.AND P0, PT, R224, UR61, !P6 ;  /* 0x0000003de0007c0c */ /* 0x000fe2000f701270 */
[----:B------:R-:W-:Y:S01]  /*26de0*/  ULDC UR61, c[0x0][0x22c] ;  /* 0x00008b00003d7ab9 */ /* 0x000fe20000000800 */
[----:B------:R-:W-:Y:S01]  /*26df0*/  ISETP.LT.AND P2, PT, R226, UR32, !P6 ;  /* 0x00000020e2007c0c */ /* 0x000fe2000f741270 */
[----:B------:R-:W-:Y:S01]  /*26e00*/  ULDC UR32, c[0x0][0x22c] ;  /* 0x00008b0000207ab9 */ /* 0x000fe20000000800 */
[----:B------:R-:W-:Y:S02]  /*26e10*/  LOP3.LUT R4, R4, 0xfbffffff, RZ, 0xc0, !PT ;  /* 0xfbffffff04047812 */ /* 0x000fe400078ec0ff */
[----:B------:R-:W-:Y:S01]  /*26e20*/  ISETP.LT.AND P1, PT, R225, UR33, !P6 ;  /* 0x00000021e1007c0c */ /* 0x000fe2000f721270 */
[----:B------:R-:W-:-:S06]  /*26e30*/  ULDC UR33, c[0x0][0x22c] ;  /* 0x00008b0000217ab9 */ /* 0x000fcc0000000800 */
[----:B------:R-:W-:-:S04]  /*26e40*/  @P0 LOP3.LUT R4, R4, 0x4000000, RZ, 0xfc, !PT ;  /* 0x0400000004040812 */ /* 0x000fc800078efcff */
[----:B------:R-:W-:-:S04]  /*26e50*/  LOP3.LUT R4, R4, 0xfdffffff, RZ, 0xc0, !PT ;  /* 0xfdffffff04047812 */ /* 0x000fc800078ec0ff */
[----:B------:R-:W-:Y:S02]  /*26e60*/  @P2 LOP3.LUT R4, R4, 0x2000000, RZ, 0xfc, !PT ;  /* 0x0200000004042812 */ /* 0x000fe400078efcff */
        /* <DEDUP_REMOVED lines=88> */
[----:B------:R-:W-:Y:S02]  /*273f0*/  LOP3.LUT R4, R4, 0xfffffffb, RZ, 0xc0, !PT ;  /* 0xfffffffb04047812 */ /* 0x000fe400078ec0ff */
[----:B------:R-:W-:Y:S01]  /*27400*/  ISETP.LT.AND P2, PT, R202, UR32, !P6 ;  /* 0x00000020ca007c0c */ /* 0x000fe2000f741270 */
[----:B------:R-:W-:-:S08]  /*27410*/  ULDC UR32, c[0x0][0x22c] ;  /* 0x00008b0000207ab9 */ /* 0x000fd00000000800 */
[----:B------:R-:W-:Y:S02]  /*27420*/  @P0 LOP3.LUT R4, R4, 0x4, RZ, 0xfc, !PT ;  /* 0x0000000404040812 */ /* 0x000fe400078efcff */
[----:B------:R-:W-:Y:S01]  /*27430*/  ISETP.LT.AND P0, PT, R199, UR5, !P6 ;  /* 0x00000005c7007c0c */ /* 0x000fe2000f701270 */
[----:B------:R-:W-:Y:S01]  /*27440*/  ULDC UR5, c[0x0][0x22c] ;  /* 0x00008b0000057ab9 */ /* 0x000fe20000000800 */
[----:B---3--:R-:W-:Y:S02]  /*27450*/  LOP3.LUT R242, R242, 0x7fffffff, RZ, 0xc0, !PT ;  /* 0x7ffffffff2f27812 */ /* 0x008fe400078ec0ff */
[----:B------:R-:W-:Y:S01]  /*27460*/  ISETP.LT.AND P1, PT, R201, UR33, !P6 ;  /* 0x00000021c9007c0c */ /* 0x000fe2000f721270 */
[----:B------:R-:W-:Y:S01]  /*27470*/  ULDC UR33, c[0x0][0x22c] ;  /* 0x00008b0000217ab9 */ /* 0x000fe20000000800 */
[----:B------:R-:W-:-:S07]  /*27480*/  LOP3.LUT R4, R4, 0xfffffffd, RZ, 0xc0, !PT ;  /* 0xfffffffd04047812 */ /* 0x000fce00078ec0ff */
[----:B------:R-:W-:Y:S02]  /*27490*/  @P0 LOP3.LUT R242, R242, 0x80000000, RZ, 0xfc, !PT ;  /* 0x80000000f2f20812 */ /* 0x000fe400078efcff */
[----:B------:R-:W-:Y:S01]  /*274a0*/  ISETP.LT.AND P0, PT, R195, UR61, !P6 ;  /* 0x0000003dc3007c0c */ /* 0x000fe2000f701270 */
[----:B------:R-:W-:Y:S01]  /*274b0*/  ULDC UR61, c[0x0][0x22c] ;  /* 0x00008b00003d7ab9 */ /* 0x000fe20000000800 */
[----:B------:R-:W-:Y:S02]  /*274c0*/  @P2 LOP3.LUT R4, R4, 0x2, RZ, 0xfc, !PT ;  /* 0x0000000204042812 */ /* 0x000fe400078efcff */
[----:B------:R-:W-:Y:S01]  /*274d0*/  ISETP.LT.AND P2, PT, R198, UR32, !P6 ;  /* 0x00000020c6007c0c */ /* 0x000fe2000f741270 */
[----:B------:R-:W-:Y:S01]  /*274e0*/  ULDC UR32, c[0x0][0x22c] ;  /* 0x00008b0000207ab9 */ /* 0x000fe20000000800 */
[----:B------:R-:W-:Y:S02]  /*274f0*/  LOP3.LUT R242, R242, 0xbfffffff, RZ, 0xc0, !PT ;  /* 0xbffffffff2f27812 */ /* 0x000fe400078ec0ff */
[----:B------:R-:W-:-:S05]  /*27500*/  LOP3.LUT R4, R4, 0xfffffffe, RZ, 0xc0, !PT ;  /* 0xfffffffe04047812 */ /* 0x000fca00078ec0ff */
[----:B------:R-:W-:Y:S02]  /*27510*/  @P0 LOP3.LUT R242, R242, 0x40000000, RZ, 0xfc, !PT ;  /* 0x40000000f2f20812 */ /* 0x000fe400078efcff */
[----:B------:R-:W-:Y:S02]  /*27520*/  @P1 LOP3.LUT R4, R4, 0x1, RZ, 0xfc, !PT ;  /* 0x0000000104041812 */ /* 0x000fe400078efcff */
[----:B------:R-:W-:Y:S01]  /*27530*/  ISETP.LT.AND P1, PT, R197, UR33, !P6 ;  /* 0x00000021c5007c0c */ /* 0x000fe2000f721270 */
[----:B------:R-:W-:Y:S01]  /*27540*/  ULDC UR33, c[0x0][0x22c] ;  /* 0x00008b0000217ab9 */ /* 0x000fe20000000800 */
        /* <DEDUP_REMOVED lines=112> */
[----:B--2---:R-:W-:Y:S02]  /*27c50*/  LOP3.LUT R243, R243, 0x7fffffff, RZ, 0xc0, !PT ;  /* 0x7ffffffff3f37812 */ /* 0x004fe400078ec0ff */
        /* <DEDUP_REMOVED lines=27> */
[----:B------:R-:W-:Y:S01]  /*27e10*/  LOP3.LUT R243, R243, 0xfbffffff, RZ, 0xc0, !PT ;  /* 0xfbfffffff3f37812 */ /* 0x000fe200078ec0ff */
[----:B------:R-:W-:Y:S01]  /*27e20*/  BAR.SYNC.DEFER_BLOCKING 0x0 ;  /* 0x0000000000007b1d */ /* 0x000fe20000010000 */
[----:B------:R-:W-:-:S05]  /*27e30*/  ISETP.LT.AND P1, PT, R160, UR33, !P6 ;  /* 0x00000021a0007c0c */ /* 0x000fca000f721270 */
[----:B------:R-:W-:Y:S02]  /*27e40*/  ULDC UR33, c[0x0][0x22c] ;  /* 0x00008b0000217ab9 */ /* 0x000fe40000000800 */
        /* <DEDUP_REMOVED lines=97> */
[----:B------:R-:W-:Y:S02]  /*28460*/  LOP3.LUT R244, R244, 0x7fffffff, RZ, 0xc0, !PT ;  /* 0x7ffffffff4f47812 */ /* 0x000fe400078ec0ff */
        /* <DEDUP_REMOVED lines=255> */
[----:B----4-:R-:W-:Y:S02]  /*29460*/  LOP3.LUT R246, R246, 0x7fffffff, RZ, 0xc0, !PT ;  /* 0x7ffffffff6f67812 */ /* 0x010fe400078ec0ff */
        /* <DEDUP_REMOVED lines=183> */
[----:B------:R-:W-:Y:S02]  /*29fe0*/  ISETP.LT.AND P0, PT, R24, UR61, !P6 ;  /* 0x0000003d18007c0c */ /* 0x000fe4000f701270 */
[----:B------:R-:W-:Y:S02]  /*29ff0*/  R2UR UR61, R22 ;  /* 0x00000000163d72ca */ /* 0x000fe400000e0000 */
[----:B------:R-:W2:Y:S01]  /*2a000*/  LDL.LU R22, [R1+0xf7c] ;  /* 0x000f7c0001167983 */ /* 0x000ea20000300800 */
[----:B------:R-:W-:Y:S02]  /*2a010*/  ISETP.LT.AND P1, PT, R25, UR32, !P6 ;  /* 0x0000002019007c0c */ /* 0x000fe4000f721270 */
[----:B------:R-:W-:Y:S02]  /*2a020*/  R2UR UR32, R21 ;  /* 0x00000000152072ca */ /* 0x000fe400000e0000 */
[----:B------:R-:W3:Y:S01]  /*2a030*/  LDL.LU R21, [R1+0xf78] ;  /* 0x000f780001157983 */ /* 0x000ee20000300800 */
[----:B------:R-:W-:-:S04]  /*2a040*/  LOP3.LUT R247, R247, 0xfffbffff, RZ, 0xc0, !PT ;  /* 0xfffbfffff7f77812 */ /* 0x000fc800078ec0ff */
[----:B------:R-:W-:Y:S02]  /*2a050*/  @P0 LOP3.LUT R247, R247, 0x40000, RZ, 0xfc, !PT ;  /* 0x00040000f7f70812 */ /* 0x000fe400078efcff */
[----:B------:R-:W-:Y:S02]  /*2a060*/  ISETP.LT.AND P0, PT, R23, UR33, !P6 ;  /* 0x0000002117007c0c */ /* 0x000fe4000f701270 */
[----:B------:R-:W-:Y:S02]  /*2a070*/  R2UR UR33, R20 ;  /* 0x00000000142172ca */ /* 0x000fe400000e0000 */
[----:B------:R-:W4:Y:S01]  /*2a080*/  LDL.LU R20, [R1+0xf74] ;  /* 0x000f740001147983 */ /* 0x000f220000300800 */
[----:B------:R-:W-:-:S03]  /*2a090*/  LOP3.LUT R247, R247, 0xfffdffff, RZ, 0xc0, !PT ;  /* 0xfffdfffff7f77812 */ /* 0x000fc600078ec0ff */
[----:B------:R-:W4:Y:S01]  /*2a0a0*/  LDL.LU R236, [R1] ;  /* 0x0000000001ec7983 */ /* 0x000f220000300800 */
[----:B------:R-:W-:Y:S02]  /*2a0b0*/  @P1 LOP3.LUT R247, R247, 0x20000, RZ, 0xfc, !PT ;  /* 0x00020000f7f71812 */ /* 0x000fe400078efcff */
[----:B--2---:R-:W-:Y:S02]  /*2a0c0*/  ISETP.LT.AND P1, PT, R22, UR5, !P6 ;  /* 0x0000000516007c0c */ /* 0x004fe4000f721270 */
[----:B------:R-:W-:Y:S02]  /*2a0d0*/  R2UR UR5, R19 ;  /* 0x00000000130572ca */ /* 0x000fe400000e0000 */
[----:B------:R-:W2:Y:S01]  /*2a0e0*/  LDL.LU R19, [R1+0xf70] ;  /* 0x000f700001137983 */ /* 0x000ea20000300800 */
[----:B------:R-:W-:-:S03]  /*2a0f0*/  LOP3.LUT R247, R247, 0xfffeffff, RZ, 0xc0, !PT ;  /* 0xfffefffff7f77812 */ /* 0x000fc600078ec0ff */
[----:B------:R-:W2:Y:S01]  /*2a100*/  LDL.LU R239, [R1+0x4] ;  /* 0x0000040001ef7983 */ /* 0x000ea20000300800 */
[----:B------:R-:W-:-:S03]  /*2a110*/  @P0 LOP3.LUT R247, R247, 0x10000, RZ, 0xfc, !PT ;  /* 0x00010000f7f70812 */ /* 0x000fc600078efcff */
[----:B------:R-:W2:Y:S01]  /*2a120*/  LDL.LU R237, [R1+0x8] ;  /* 0x0000080001ed7983 */ /* 0x000ea20000300800 */
[----:B------:R-:W-:Y:S02]  /*2a130*/  LOP3.LUT R247, R247, 0xffff7fff, RZ, 0xc0, !PT ;  /* 0xffff7ffff7f77812 */ /* 0x000fe400078ec0ff */
[----:B---3--:R-:W-:Y:S02]  /*2a140*/  ISETP.LT.AND P0, PT, R21, UR5, !P6 ;  /* 0x0000000515007c0c */ /* 0x008fe4000f701270 */
[----:B------:R-:W-:Y:S02]  /*2a150*/  @P1 LOP3.LUT R247, R247, 0x8000, RZ, 0xfc, !PT ;  /* 0x00008000f7f71812 */ /* 0x000fe400078efcff */
[----:B------:R-:W-:Y:S02]  /*2a160*/  R2UR UR5, R241 ;  /* 0x00000000f10572ca */ /* 0x000fe400000e0000 */
[----:B------:R-:W3:Y:S01]  /*2a170*/  LDL.LU R241, [R1+0xc] ;  /* 0x00000c0001f17983 */ /* 0x000ee20000300800 */
[----:B----4-:R-:W-:-:S02]  /*2a180*/  ISETP.LT.AND P1, PT, R20, UR33, !P6 ;  /* 0x0000002114007c0c */ /* 0x010fc4000f721270 */
[----:B------:R-:W-:Y:S02]  /*2a190*/  LOP3.LUT R247, R247, 0xffffbfff, RZ, 0xc0, !PT ;  /* 0xffffbffff7f77812 */ /* 0x000fe400078ec0ff */
[----:B------:R-:W-:Y:S02]  /*2a1a0*/  R2UR UR33, R240 ;  /* 0x00000000f02172ca */ /* 0x000fe400000e0000 */
[----:B------:R-:W-:Y:S01]  /*2a1b0*/  @P0 LOP3.LUT R247, R247, 0x4000, RZ, 0xfc, !PT ;  /* 0x00004000f7f70812 */ /* 0x000fe200078efcff */
[----:B------:R-:W4:Y:S03]  /*2a1c0*/  LDL.LU R240, [R1+0x10] ;  /* 0x0000100001f07983 */ /* 0x000f260000300800 */
[----:B------:R-:W-:-:S04]  /*2a1d0*/  LOP3.LUT R247, R247, 0xffffdfff, RZ, 0xc0, !PT ;  /* 0xffffdffff7f77812 */ /* 0x000fc800078ec0ff */
[----:B------:R-:W-:Y:S02]  /*2a1e0*/  @P1 LOP3.LUT R247, R247, 0x2000, RZ, 0xfc, !PT ;  /* 0x00002000f7f71812 */ /* 0x000fe400078efcff */
[----:B------:R-:W-:Y:S01]  /*2a1f0*/  ISETP.LT.AND P1, PT, R18, UR61, !P6 ;  /* 0x0000003d12007c0c */ /* 0x000fe2000f721270 */
[----:B------:R-:W-:Y:S01]  /*2a200*/  ULDC UR61, c[0x0][0x22c] ;  /* 0x00008b00003d7ab9 */ /* 0x000fe20000000800 */
[----:B------:R-:W-:Y:S02]  /*2a210*/  LOP3.LUT R247, R247, 0xffffefff, RZ, 0xc0, !PT ;  /* 0xffffeffff7f77812 */ /* 0x000fe400078ec0ff */
[----:B--2---:R-:W-:Y:S02]  /*2a220*/  ISETP.LT.AND P0, PT, R19, UR32, !P6 ;  /* 0x0000002013007c0c */ /* 0x004fe4000f701270 */
[----:B------:R-:W-:Y:S02]  /*2a230*/  R2UR UR32, R251 ;  /* 0x00000000fb2072ca */ /* 0x000fe400000e0000 */
[----:B------:R-:W2:Y:S04]  /*2a240*/  LDL.LU R251, [R1+0x14] ;  /* 0x0000140001fb7983 */ /* 0x000ea80000300800 */
[----:B------:R-:W2:Y:S05]  /*2a250*/  LDL.LU R238, [R1+0x18] ;  /* 0x0000180001ee7983 */ /* 0x000eaa0000300800 */
[----:B------:R-:W-:-:S04]  /*2a260*/  @P0 LOP3.LUT R247, R247, 0x1000, RZ, 0xfc, !PT ;  /* 0x00001000f7f70812 */ /* 0x000fc800078efcff */
[----:B------:R-:W-:-:S04]  /*2a270*/  LOP3.LUT R247, R247, 0xfffff7ff, RZ, 0xc0, !PT ;  /* 0xfffff7fff7f77812 */ /* 0x000fc800078ec0ff */
[----:B------:R-:W-:Y:S02]  /*2a280*/  @P1 LOP3.LUT R247, R247, 0x800, RZ, 0xfc, !PT ;  /* 0x00000800f7f71812 */ /* 0x000fe400078efcff */
[----:B------:R-:W-:Y:S01]  /*2a290*/  ISETP.LT.AND P1, PT, R236, UR59, !P6 ;  /* 0x0000003bec007c0c */ /* 0x000fe2000f721270 */
[----:B------:R-:W-:Y:S01]  /*2a2a0*/  ULDC UR59, c[0x0][0x22c] ;  /* 0x00008b00003b7ab9 */ /* 0x000fe20000000800 */
[----:B------:R-:W2:Y:S01]  /*2a2b0*/  LDL.LU R236, [R1+0x1c] ;  /* 0x00001c0001ec7983 */ /* 0x000ea20000300800 */
[----:B------:R-:W-:Y:S01]  /*2a2c0*/  ISETP.LT.AND P0, PT, R252, UR60, !P6 ;  /* 0x0000003cfc007c0c */ /* 0x000fe2000f701270 */
[----:B------:R-:W-:Y:S01]  /*2a2d0*/  ULDC UR60, c[0x0][0x22c] ;  /* 0x00008b00003c7ab9 */ /* 0x000fe20000000800 */
[----:B------:R-:W-:-:S11]  /*2a2e0*/  LOP3.LUT R247, R247, 0xfffffbff, RZ, 0xc0, !PT ;  /* 0xfffffbfff7f77812 */ /* 0x000fd600078ec0ff */
[----:B------:R-:W-:Y:S02]  /*2a2f0*/  @P0 LOP3.LUT R247, R247, 0x400, RZ, 0xfc, !PT ;  /* 0x00000400f7f70812 */ /* 0x000fe400078efcff */
[----:B------:R-:W-:Y:S01]  /*2a300*/  ISETP.LT.AND P0, PT, R239, UR58, !P6 ;  /* 0x0000003aef007c0c */ /* 0x000fe2000f701270 */
[----:B------:R-:W-:Y:S01]  /*2a310*/  ULDC UR58, c[0x0][0x22c] ;  /* 0x00008b00003a7ab9 */ /* 0x000fe20000000800 */
[----:B------:R-:W-:Y:S01]  /*2a320*/  LOP3.LUT R247, R247, 0xfffffdff, RZ, 0xc0, !PT ;  /* 0xfffffdfff7f77812 */ /* 0x000fe200078ec0ff */
[----:B------:R-:W2:Y:S03]  /*2a330*/  LDL.LU R239, [R1+0x20] ;  /* 0x0000200001ef7983 */ /* 0x000ea60000300800 */
[----:B------:R-:W-:Y:S02]  /*2a340*/  @P1 LOP3.LUT R247, R247, 0x200, RZ, 0xfc, !PT ;  /* 0x00000200f7f71812 */ /* 0x000fe400078efcff */
[----:B------:R-:W-:Y:S01]  /*2a350*/  ISETP.LT.AND P1, PT, R237, UR57, !P6 ;  /* 0x00000039ed007c0c */ /* 0x000fe2000f721270 */
[----:B------:R-:W-:Y:S01]  /*2a360*/  ULDC UR57, c[0x0][0x22c] ;  /* 0x00008b0000397ab9 */ /* 0x000fe20000000800 */
[----:B------:R-:W-:-:S04]  /*2a370*/  LOP3.LUT R247, R247, 0xfffffeff, RZ, 0xc0, !PT ;  /* 0xfffffefff7f77812 */ /* 0x000fc800078ec0ff */
[----:B------:R-:W-:Y:S02]  /*2a380*/  @P0 LOP3.LUT R247, R247, 0x100, RZ, 0xfc, !PT ;  /* 0x00000100f7f70812 */ /* 0x000fe400078efcff */
[----:B---3--:R-:W-:Y:S01]  /*2a390*/  ISETP.LT.AND P0, PT, R241, UR56, !P6 ;  /* 0x00000038f1007c0c */ /* 0x008fe2000f701270 */
[----:B------:R-:W-:Y:S01]  /*2a3a0*/  ULDC UR56, c[0x0][0x22c] ;  /* 0x00008b0000387ab9 */ /* 0x000fe20000000800 */
[----:B------:R-:W-:Y:S01]  /*2a3b0*/  LOP3.LUT R247, R247, 0xffffff7f, RZ, 0xc0, !PT ;  /* 0xffffff7ff7f77812 */ /* 0x000fe200078ec0ff */
[----:B------:R-:W3:Y:S03]  /*2a3c0*/  LDL.LU R241, [R1+0x28] ;  /* 0x0000280001f17983 */ /* 0x000ee60000300800 */
[----:B------:R-:W-:Y:S02]  /*2a3d0*/  @P1 LOP3.LUT R247, R247, 0x80, RZ, 0xfc, !PT ;  /* 0x00000080f7f71812 */ /* 0x000fe400078efcff */
[----:B----4-:R-:W-:Y:S01]  /*2a3e0*/  ISETP.LT.AND P1, PT, R240, UR55, !P6 ;  /* 0x00000037f0007c0c */ /* 0x010fe2000f721270 */
[----:B------:R-:W-:Y:S01]  /*2a3f0*/  ULDC UR55, c[0x0][0x22c] ;  /* 0x00008b0000377ab9 */ /* 0x000fe20000000800 */
[----:B------:R-:W-:Y:S01]  /*2a400*/  LOP3.LUT R247, R247, 0xffffffbf, RZ, 0xc0, !PT ;  /* 0xffffffbff7f77812 */ /* 0x000fe200078ec0ff */
[----:B------:R-:W4:Y:S03]  /*2a410*/  LDL.LU R240, [R1+0x2c] ;  /* 0x00002c0001f07983 */ /* 0x000f260000300800 */
[----:B------:R-:W-:-:S04]  /*2a420*/  @P0 LOP3.LUT R247, R247, 0x40, RZ, 0xfc, !PT ;  /* 0x00000040f7f70812 */ /* 0x000fc800078efcff */
[----:B------:R-:W-:-:S04]  /*2a430*/  LOP3.LUT R247, R247, 0xffffffdf, RZ, 0xc0, !PT ;  /* 0xffffffdff7f77812 */ /* 0x000fc800078ec0ff */
[----:B------:R-:W-:-:S04]  /*2a440*/  @P1 LOP3.LUT R247, R247, 0x20, RZ, 0xfc, !PT ;  /* 0x00000020f7f71812 */ /* 0x000fc800078efcff */
[----:B------:R-:W-:Y:S02]  /*2a450*/  LOP3.LUT R247, R247, 0xffffffef, RZ, 0xc0, !PT ;  /* 0xffffffeff7f77812 */ /* 0x000fe400078ec0ff */
[----:B--2---:R-:W-:Y:S01]  /*2a460*/  ISETP.LT.AND P0, PT, R251, UR54, !P6 ;  /* 0x00000036fb007c0c */ /* 0x004fe2000f701270 */
[----:B------:R-:W-:Y:S01]  /*2a470*/  ULDC UR54, c[0x0][0x22c] ;  /* 0x00008b0000367ab9 */ /* 0x000fe20000000800 */
[----:B------:R-:W2:Y:S01]  /*2a480*/  LDL.LU R251, [R1+0x30] ;  /* 0x0000300001fb7983 */ /* 0x000ea20000300800 */
[----:B------:R-:W-:Y:S01]  /*2a490*/  ISETP.LT.AND P1, PT, R238, UR53, !P6 ;  /* 0x00000035ee007c0c */ /* 0x000fe2000f721270 */
[----:B------:R-:W-:Y:S02]  /*2a4a0*/  ULDC UR53, c[0x0][0x22c] ;  /* 0x00008b0000357ab9 */ /* 0x000fe40000000800 */
[----:B------:R-:W2:Y:S04]  /*2a4b0*/  LDL.LU R237, [R1+0x34] ;  /* 0x0000340001ed7983 */ /* 0x000ea80000300800 */
[----:B------:R-:W2:Y:S03]  /*2a4c0*/  LDL.LU R238, [R1+0x38] ;  /* 0x0000380001ee7983 */ /* 0x000ea60000300800 */
[----:B------:R-:W-:-:S04]  /*2a4d0*/  @P0 LOP3.LUT R247, R247, 0x10, RZ, 0xfc, !PT ;  /* 0x00000010f7f70812 */ /* 0x000fc800078efcff */
[----:B------:R-:W-:Y:S02]  /*2a4e0*/  LOP3.LUT R247, R247, 0xfffffff7, RZ, 0xc0, !PT ;  /* 0xfffffff7f7f77812 */ /* 0x000fe400078ec0ff */
[----:B------:R-:W-:Y:S01]  /*2a4f0*/  ISETP.LT.AND P0, PT, R236, UR52, !P6 ;  /* 0x00000034ec007c0c */ /* 0x000fe2000f701270 */
[----:B------:R-:W-:Y:S01]  /*2a500*/  ULDC UR52, c[0x0][0x22c] ;  /* 0x00008b0000347ab9 */ /* 0x000fe20000000800 */
[----:B------:R-:W-:Y:S01]  /*2a510*/  @P1 LOP3.LUT R247, R247, 0x8, RZ, 0xfc, !PT ;  /* 0x00000008f7f71812 */ /* 0x000fe200078efcff */
[----:B------:R-:W2:Y:S03]  /*2a520*/  LDL.LU R236, [R1+0x3c] ;  /* 0x00003c0001ec7983 */ /* 0x000ea60000300800 */
[----:B------:R-:W-:-:S07]  /*2a530*/  LOP3.LUT R247, R247, 0xfffffffb, RZ, 0xc0, !PT ;  /* 0xfffffffbf7f77812 */ /* 0x000fce00078ec0ff */
[----:B------:R-:W-:Y:S02]  /*2a540*/  @P0 LOP3.LUT R247, R247, 0x4, RZ, 0xfc, !PT ;  /* 0x00000004f7f70812 */ /* 0x000fe400078efcff */
[----:B------:R-:W-:Y:S01]  /*2a550*/  ISETP.LT.AND P0, PT, R248, UR50, !P6 ;  /* 0x00000032f8007c0c */ /* 0x000fe2000f701270 */
[----:B------:R-:W-:Y:S01]  /*2a560*/  ULDC UR50, c[0x0][0x22c] ;  /* 0x00008b0000327ab9 */ /* 0x000fe20000000800 */
[----:B------:R-:W2:Y:S01]  /*2a570*/  LDL.LU R248, [R1+0xf6c] ;  /* 0x000f6c0001f87983 */ /* 0x000ea20000300800 */
[----:B------:R-:W-:Y:S01]  /*2a580*/  ISETP.LT.AND P1, PT, R239, UR51, !P6 ;  /* 0x00000033ef007c0c */ /* 0x000fe2000f721270 */
[----:B------:R-:W-:Y:S02]  /*2a590*/  ULDC UR51, c[0x0][0x22c] ;  /* 0x00008b0000337ab9 */ /* 0x000fe40000000800 */
[----:B------:R-:W2:Y:S01]  /*2a5a0*/  LDL.LU R239, [R1+0x40] ;  /* 0x0000400001ef7983 */ /* 0x000ea20000300800 */
[----:B------:R-:W-:-:S09]  /*2a5b0*/  LOP3.LUT R247, R247, 0xfffffffd, RZ, 0xc0, !PT ;  /* 0xfffffffdf7f77812 */ /* 0x000fd200078ec0ff */
[----:B------:R-:W-:Y:S02]  /*2a5c0*/  @P1 LOP3.LUT R247, R247, 0x2, RZ, 0xfc, !PT ;  /* 0x00000002f7f71812 */ /* 0x000fe400078efcff */
[----:B---3--:R-:W-:Y:S01]  /*2a5d0*/  ISETP.LT.AND P1, PT, R241, UR49, !P6 ;  /* 0x00000031f1007c0c */ /* 0x008fe2000f721270 */
[----:B------:R-:W-:Y:S01]  /*2a5e0*/  ULDC UR49, c[0x0][0x22c] ;  /* 0x00008b0000317ab9 */ /* 0x000fe20000000800 */
[----:B------:R-:W3:Y:S01]  /*2a5f0*/  LDL.LU R241, [R1+0x44] ;  /* 0x0000440001f17983 */ /* 0x000ee20000300800 */
[----:B------:R-:W-:-:S04]  /*2a600*/  LOP3.LUT R247, R247, 0xfffffffe, RZ, 0xc0, !PT ;  /* 0xfffffffef7f77812 */ /* 0x000fc800078ec0ff */
[----:B------:R-:W-:Y:S02]  /*2a610*/  @P0 LOP3.LUT R247, R247, 0x1, RZ, 0xfc, !PT ;  /* 0x00000001f7f70812 */ /* 0x000fe400078efcff */
[----:B----4-:R-:W-:Y:S01]  /*2a620*/  ISETP.LT.AND P0, PT, R240, UR48, !P6 ;  /* 0x00000030f0007c0c */ /* 0x010fe2000f701270 */
[----:B------:R-:W-:Y:S01]  /*2a630*/  ULDC UR48, c[0x0][0x22c] ;  /* 0x00008b0000307ab9 */ /* 0x000fe20000000800 */
[----:B------:R-:W4:Y:S01]  /*2a640*/  LDL.LU R240, [R1+0x48] ;  /* 0x0000480001f07983 */ /* 0x000f220000300800 */
[----:B--2---:R-:W-:-:S04]  /*2a650*/  LOP3.LUT R248, R248, 0x7fffffff, RZ, 0xc0, !PT ;  /* 0x7ffffffff8f87812 */ /* 0x004fc800078ec0ff */
[----:B------:R-:W-:Y:S02]  /*2a660*/  @P1 LOP3.LUT R248, R248, 0x80000000, RZ, 0xfc, !PT ;  /* 0x80000000f8f81812 */ /* 0x000fe400078efcff */
[----:B------:R-:W-:Y:S01]  /*2a670*/  ISETP.LT.AND P1, PT, R251, UR47, !P6 ;  /* 0x0000002ffb007c0c */ /* 0x000fe2000f721270 */
[----:B------:R-:W-:Y:S01]  /*2a680*/  ULDC UR47, c[0x0][0x22c] ;  /* 0x00008b00002f7ab9 */ /* 0x000fe20000000800 */
[----:B------:R-:W2:Y:S01]  /*2a690*/  LDL.LU R251, [R1+0x4c] ;  /* 0x00004c0001fb7983 */ /* 0x000ea20000300800 */
[----:B------:R-:W-:-:S04]  /*2a6a0*/  LOP3.LUT R248, R248, 0xbfffffff, RZ, 0xc0, !PT ;  /* 0xbffffffff8f87812 */ /* 0x000fc800078ec0ff */
        /* <DEDUP_REMOVED lines=29> */
[----:B------:R-:W-:-:S04]  /*2a880*/  LOP3.LUT R248, R248, 0xfeffffff, RZ, 0xc0, !PT ;  /* 0xfefffffff8f87812 */ /* 0x000fc800078ec0ff */
[----:B------:R-:W-:Y:S02]  /*2a890*/  @P0 LOP3.LUT R248, R248, 0x1000000, RZ, 0xfc, !PT ;  /* 0x01000000f8f80812 */ /* 0x000fe400078efcff */
[----:B--2---:R-:W-:Y:S01]  /*2a8a0*/  ISETP.LT.AND P0, PT, R251, UR40, !P6 ;  /* 0x00000028fb007c0c */ /* 0x004fe2000f701270 */
        /* <DEDUP_REMOVED lines=90> */
[----:B------:R-:W-:Y:S01]  /*2ae50*/  LOP3.LUT R248, R248, 0xffffffdf, RZ, 0xc0, !PT ;  /* 0xffffffdff8f87812 */ /* 0x000fe200078ec0ff */
[----:B------:R-:W2:Y:S03]  /*2ae60*/  LDL.LU R239, [R1+0xb0] ;  /* 0x0000b00001ef7983 */ /* 0x000ea60000300800 */
[----:B------:R-:W-:-:S02]  /*2ae70*/  @P1 LOP3.LUT R248, R248, 0x20, RZ, 0xfc, !PT ;  /* 0x00000020f8f81812 */ /* 0x000fc400078efcff */
        /* <DEDUP_REMOVED lines=11> */
[----:B------:R-:W-:Y:S02]  /*2af30*/  @P0 LOP3.LUT R248, R248, 0x4, RZ, 0xfc, !PT ;  /* 0x00000004f8f80812 */ /* 0x000fe400078efcff */
[----:B------:R-:W-:Y:S01]  /*2af40*/  ISETP.LT.AND P0, PT, R249, UR16, !P6 ;  /* 0x00000010f9007c0c */ /* 0x000fe2000f701270 */
[----:B------:R-:W-:Y:S01]  /*2af50*/  ULDC UR16, c[0x0][0x22c] ;  /* 0x00008b0000107ab9 */ /* 0x000fe20000000800 */
[----:B--2---:R-:W-:Y:S01]  /*2af60*/  ISETP.LT.AND P1, PT, R251, UR17, !P6 ;  /* 0x00000011fb007c0c */ /* 0x004fe2000f721270 */
[----:B------:R-:W-:Y:S01]  /*2af70*/  ULDC UR17, c[0x0][0x22c] ;  /* 0x00008b0000117ab9 */ /* 0x000fe20000000800 */
[----:B------:R-:W2:Y:S04]  /*2af80*/  LDL.LU R251, [R1+0xbc] ;  /* 0x0000bc0001fb7983 */ /* 0x000ea80000300800 */
[----:B------:R-:W3:Y:S01]  /*2af90*/  LDL.LU R249, [R1+0xf68] ;  /* 0x000f680001f97983 */ /* 0x000ee20000300800 */
[----:B------:R-:W-:-:S03]  /*2afa0*/  LOP3.LUT R248, R248, 0xfffffffd, RZ, 0xc0, !PT ;  /* 0xfffffffdf8f87812 */ /* 0x000fc600078ec0ff */
        /* <DEDUP_REMOVED lines=8> */
[----:B------:R-:W2:Y:S01]  /*2b030*/  LDL.LU R236, [R1+0xc4] ;  /* 0x0000c40001ec7983 */ /* 0x000ea20000300800 */
[----:B---3--:R-:W-:-:S04]  /*2b040*/  LOP3.LUT R249, R249, 0x7fffffff, RZ, 0xc0, !PT ;  /* 0x7ffffffff9f97812 */ /* 0x008fc800078ec0ff */
[----:B------:R-:W-:Y:S02]  /*2b050*/  @P1 LOP3.LUT R249, R249, 0x80000000, RZ, 0xfc, !PT ;  /* 0x80000000f9f91812 */ /* 0x000fe400078efcff */
[----:B------:R-:W-:Y:S01]  /*2b060*/  ISETP.LT.AND P1, PT, R239, UR13, !P6 ;  /* 0x0000000def007c0c */ /* 0x000fe2000f721270 */
[----:B------:R-:W-:Y:S01]  /*2b070*/  ULDC UR13, c[0x0][0x22c] ;  /* 0x00008b00000d7ab9 */ /* 0x000fe20000000800 */
[----:B------:R-:W3:Y:S01]  /*2b080*/  LDL.LU R239, [R1+0xc8] ;  /* 0x0000c80001ef7983 */ /* 0x000ee20000300800 */
[----:B------:R-:W-:-:S04]  /*2b090*/  LOP3.LUT R249, R249, 0xbfffffff, RZ, 0xc0, !PT ;  /* 0xbffffffff9f97812 */ /* 0x000fc800078ec0ff */
[----:B------:R-:W-:-:S04]  /*2b0a0*/  @P0 LOP3.LUT R249, R249, 0x40000000, RZ, 0xfc, !PT ;  /* 0x40000000f9f90812 */ /* 0x000fc800078efcff */
[----:B------:R-:W-:Y:S02]  /*2b0b0*/  LOP3.LUT R249, R249, 0xdfffffff, RZ, 0xc0, !PT ;  /* 0xdffffffff9f97812 */ /* 0x000fe400078ec0ff */
[----:B------:R-:W-:Y:S01]  /*2b0c0*/  ISETP.LT.AND P0, PT, R241, UR12, !P6 ;  /* 0x0000000cf1007c0c */ /* 0x000fe2000f701270 */
[----:B------:R-:W-:Y:S01]  /*2b0d0*/  ULDC UR12, c[0x0][0x22c] ;  /* 0x00008b00000c7ab9 */ /* 0x000fe20000000800 */
[----:B------:R-:W-:Y:S01]  /*2b0e0*/  @P1 LOP3.LUT R249, R249, 0x20000000, RZ, 0xfc, !PT ;  /* 0x20000000f9f91812 */ /* 0x000fe200078efcff */
[----:B------:R-:W3:Y:S01]  /*2b0f0*/  LDL.LU R241, [R1+0xcc] ;  /* 0x0000cc0001f17983 */ /* 0x000ee20000300800 */
[----:B----4-:R-:W-:Y:S01]  /*2b100*/  ISETP.LT.AND P1, PT, R240, UR11, !P6 ;  /* 0x0000000bf0007c0c */ /* 0x010fe2000f721270 */
[----:B------:R-:W-:Y:S02]  /*2b110*/  ULDC UR11, c[0x0][0x22c] ;  /* 0x00008b00000b7ab9 */ /* 0x000fe40000000800 */
[----:B------:R-:W4:Y:S01]  /*2b120*/  LDL.LU R240, [R1+0xd0] ;  /* 0x0000d00001f07983 */ /* 0x000f220000300800 */
[----:B------:R-:W-:-:S05]  /*2b130*/  LOP3.LUT R249, R249, 0xefffffff, RZ, 0xc0, !PT ;  /* 0xeffffffff9f97812 */ /* 0x000fca00078ec0ff */
[----:B------:R-:W-:Y:S02]  /*2b140*/  @P0 LOP3.LUT R249, R249, 0x10000000, RZ, 0xfc, !PT ;  /* 0x10000000f9f90812 */ /* 0x000fe400078efcff */
[----:B--2---:R-:W-:Y:S01]  /*2b150*/  ISETP.LT.AND P0, PT, R251, UR10, !P6 ;  /* 0x0000000afb007c0c */ /* 0x004fe2000f701270 */
[----:B------:R-:W-:Y:S01]  /*2b160*/  ULDC UR10, c[0x0][0x22c] ;  /* 0x00008b00000a7ab9 */ /* 0x000fe20000000800 */
[----:B------:R-:W2:Y:S04]  /*2b170*/  LDL.LU R251, [R1+0xd4] ;  /* 0x0000d40001fb7983 */ /* 0x000ea80000300800 */
[----:B------:R-:W2:Y:S01]  /*2b180*/  LDL.LU R232, [R1+0xd8] ;  /* 0x0000d80001e87983 */ /* 0x000ea20000300800 */
[----:B------:R-:W-:-:S03]  /*2b190*/  LOP3.LUT R249, R249, 0xf7ffffff, RZ, 0xc0, !PT ;  /* 0xf7fffffff9f97812 */ /* 0x000fc600078ec0ff */
[----:B------:R-:W2:Y:S01]  /*2b1a0*/  LDL.LU R237, [R1+0xdc] ;  /* 0x0000dc0001ed7983 */ /* 0x000ea20000300800 */
[----:B------:R-:W-:Y:S02]  /*2b1b0*/  @P1 LOP3.LUT R249, R249, 0x8000000, RZ, 0xfc, !PT ;  /* 0x08000000f9f91812 */ /* 0x000fe400078efcff */
[----:B------:R-:W-:Y:S01]  /*2b1c0*/  ISETP.LT.AND P1, PT, R238, UR9, !P6 ;  /* 0x00000009ee007c0c */ /* 0x000fe2000f721270 */
[----:B------:R-:W-:Y:S01]  /*2b1d0*/  ULDC UR9, c[0x0][0x22c] ;  /* 0x00008b0000097ab9 */ /* 0x000fe20000000800 */
[----:B------:R-:W2:Y:S01]  /*2b1e0*/  LDL.LU R238, [R1+0xe0] ;  /* 0x0000e00001ee7983 */ /* 0x000ea20000300800 */
[----:B------:R-:W-:-:S03]  /*2b1f0*/  LOP3.LUT R249, R249, 0xfbffffff, RZ, 0xc0, !PT ;  /* 0xfbfffffff9f97812 */ /* 0x000fc600078ec0ff */
[----:B------:R-:W2:Y:S01]  /*2b200*/  LDL.LU R235, [R1+0xe4] ;  /* 0x0000e40001eb7983 */ /* 0x000ea20000300800 */
[----:B------:R-:W-:Y:S02]  /*2b210*/  @P0 LOP3.LUT R249, R249, 0x4000000, RZ, 0xfc, !PT ;  /* 0x04000000f9f90812 */ /* 0x000fe400078efcff */
[----:B------:R-:W-:Y:S01]  /*2b220*/  ISETP.LT.AND P0, PT, R236, UR8, !P6 ;  /* 0x00000008ec007c0c */ /* 0x000fe2000f701270 */
[----:B------:R-:W-:Y:S01]  /*2b230*/  ULDC UR8, c[0x0][0x22c] ;  /* 0x00008b0000087ab9 */ /* 0x000fe20000000800 */
[----:B------:R-:W-:Y:S01]  /*2b240*/  LOP3.LUT R249, R249, 0xfdffffff, RZ, 0xc0, !PT ;  /* 0xfdfffffff9f97812 */ /* 0x000fe200078ec0ff */
[----:B------:R-:W2:Y:S03]  /*2b250*/  LDL.LU R236, [R1+0xe8] ;  /* 0x0000e80001ec7983 */ /* 0x000ea60000300800 */
[----:B------:R-:W-:-:S04]  /*2b260*/  @P1 LOP3.LUT R249, R249, 0x2000000, RZ, 0xfc, !PT ;  /* 0x02000000f9f91812 */ /* 0x000fc800078efcff */
[----:B------:R-:W-:-:S04]  /*2b270*/  LOP3.LUT R249, R249, 0xfeffffff, RZ, 0xc0, !PT ;  /* 0xfefffffff9f97812 */ /* 0x000fc800078ec0ff */
[----:B------:R-:W-:-:S04]  /*2b280*/  @P0 LOP3.LUT R249, R249, 0x1000000, RZ, 0xfc, !PT ;  /* 0x01000000f9f90812 */ /* 0x000fc800078efcff */
[----:B------:R-:W-:Y:S02]  /*2b290*/  LOP3.LUT R249, R249, 0xff7fffff, RZ, 0xc0, !PT ;  /* 0xff7ffffff9f97812 */ /* 0x000fe400078ec0ff */
[----:B---3--:R-:W-:Y:S01]  /*2b2a0*/  ISETP.LT.AND P1, PT, R239, UR7, !P6 ;  /* 0x00000007ef007c0c */ /* 0x008fe2000f721270 */
[----:B------:R-:W-:Y:S01]  /*2b2b0*/  ULDC UR7, c[0x0][0x22c] ;  /* 0x00008b0000077ab9 */ /* 0x000fe20000000800 */
[----:B------:R-:W3:Y:S11]  /*2b2c0*/  LDL.LU R239, [R1+0xec] ;  /* 0x0000ec0001ef7983 */ /* 0x000ef60000300800 */
[----:B------:R-:W-:-:S02]  /*2b2d0*/  @P1 LOP3.LUT R249, R249, 0x800000, RZ, 0xfc, !PT ;  /* 0x00800000f9f91812 */ /* 0x000fc400078efcff */
[----:B------:R-:W-:Y:S01]  /*2b2e0*/  ISETP.LT.AND P0, PT, R241, UR6, !P6 ;  /* 0x00000006f1007c0c */ /* 0x000fe2000f701270 */
[----:B------:R-:W-:Y:S01]  /*2b2f0*/  ULDC UR6, c[0x0][0x22c] ;  /* 0x00008b0000067ab9 */ /* 0x000fe20000000800 */
[----:B------:R-:W3:Y:S01]  /*2b300*/  LDL.LU R241, [R1+0xf0] ;  /* 0x0000f00001f17983 */ /* 0x000ee20000300800 */
[----:B----4-:R-:W-:Y:S01]  /*2b310*/  ISETP.LT.AND P1, PT, R240, UR4, !P6 ;  /* 0x00000004f0007c0c */ /* 0x010fe2000f721270 */
[----:B------:R-:W-:Y:S02]  /*2b320*/  ULDC UR4, c[0x0][0x238] ;  /* 0x00008e0000047ab9 */ /* 0x000fe40000000800 */
[----:B------:R-:W4:Y:S01]  /*2b330*/  LDL.LU R240, [R1+0xf4] ;  /* 0x0000f40001f07983 */ /* 0x000f220000300800 */
[----:B------:R-:W-:-:S06]  /*2b340*/  LOP3.LUT R249, R249, 0xffbfffff, RZ, 0xc0, !PT ;  /* 0xffbffffff9f97812 */ /* 0x000fcc00078ec0ff */
[----:B------:R-:W-:Y:S02]  /*2b350*/  @P0 LOP3.LUT R249, R249, 0x400000, RZ, 0xfc, !PT ;  /* 0x00400000f9f90812 */ /* 0x000fe400078efcff */
[----:B--2---:R-:W-:Y:S01]  /*2b360*/  ISETP.LT.AND P0, PT, R251, UR6, !P6 ;  /* 0x00000006fb007c0c */ /* 0x004fe2000f701270 */
[----:B------:R-:W-:Y:S01]  /*2b370*/  ULDC UR6, c[0x0][0x248] ;  /* 0x0000920000067ab9 */ /* 0x000fe20000000800 */
[----:B------:R-:W2:Y:S01]  /*2b380*/  LDL.LU R251, [R1+0xf8] ;  /* 0x0000f80001fb7983 */ /* 0x000ea20000300800 */
[----:B------:R-:W-:-:S04]  /*2b390*/  LOP3.LUT R249, R249, 0xffdfffff, RZ, 0xc0, !PT ;  /* 0xffdffffff9f97812 */ /* 0x000fc800078ec0ff */
[----:B------:R-:W-:Y:S02]  /*2b3a0*/  @P1 LOP3.LUT R249, R249, 0x200000, RZ, 0xfc, !PT ;  /* 0x00200000f9f91812 */ /* 0x000fe400078efcff */
[----:B------:R-:W-:Y:S02]  /*2b3b0*/  ISETP.LT.AND P2, PT, R232, UR7, !P6 ;  /* 0x00000007e8007c0c */ /* 0x000fe4000f741270 */
[----:B------:R-:W-:-:S04]  /*2b3c0*/  LOP3.LUT R249, R249, 0xffefffff, RZ, 0xc0, !PT ;  /* 0xffeffffff9f97812 */ /* 0x000fc800078ec0ff */
[----:B------:R-:W-:Y:S02]  /*2b3d0*/  @P0 LOP3.LUT R249, R249, 0x100000, RZ, 0xfc, !PT ;  /* 0x00100000f9f90812 */ /* 0x000fe400078efcff */
[----:B------:R-:W-:Y:S02]  /*2b3e0*/  ISETP.LT.AND P1, PT, R237, UR8, !P6 ;  /* 0x00000008ed007c0c */ /* 0x000fe4000f721270 */
[----:B------:R-:W2:Y:S01]  /*2b3f0*/  LDL.LU R237, [R1+0xfc] ;  /* 0x0000fc0001ed7983 */ /* 0x000ea20000300800 */
[----:B------:R-:W-:-:S04]  /*2b400*/  LOP3.LUT R249, R249, 0xfff7ffff, RZ, 0xc0, !PT ;  /* 0xfff7fffff9f97812 */ /* 0x000fc800078ec0ff */
[----:B------:R-:W-:Y:S02]  /*2b410*/  @P2 LOP3.LUT R249, R249, 0x80000, RZ, 0xfc, !PT ;  /* 0x00080000f9f92812 */ /* 0x000fe400078efcff */
[----:B------:R-:W-:Y:S02]  /*2b420*/  ISETP.LT.AND P0, PT, R238, UR9, !P6 ;  /* 0x00000009ee007c0c */ /* 0x000fe4000f701270 */
[----:B------:R-:W2:Y:S01]  /*2b430*/  LDL.LU R238, [R1+0x100] ;  /* 0x0001000001ee7983 */ /* 0x000ea20000300800 */
[----:B------:R-:W-:Y:S02]  /*2b440*/  LOP3.LUT R249, R249, 0xfffbffff, RZ, 0xc0, !PT ;  /* 0xfffbfffff9f97812 */ /* 0x000fe400078ec0ff */
[----:B------:R-:W-:Y:S01]  /*2b450*/  ISETP.LT.AND P2, PT, R235, UR10, !P6 ;  /* 0x0000000aeb007c0c */ /* 0x000fe2000f741270 */
[----:B------:R-:W2:Y:S01]  /*2b460*/  LDL.LU R232, [R1+0x104] ;  /* 0x0001040001e87983 */ /* 0x000ea20000300800 */
[----:B------:R-:W-:-:S04]  /*2b470*/  @P1 LOP3.LUT R249, R249, 0x40000, RZ, 0xfc, !PT ;  /* 0x00040000f9f91812 */ /* 0x000fc800078efcff */
[----:B------:R-:W-:-:S04]  /*2b480*/  LOP3.LUT R249, R249, 0xfffdffff, RZ, 0xc0, !PT ;  /* 0xfffdfffff9f97812 */ /* 0x000fc800078ec0ff */
[----:B------:R-:W-:Y:S02]  /*2b490*/  @P0 LOP3.LUT R249, R249, 0x20000, RZ, 0xfc, !PT ;  /* 0x00020000f9f90812 */ /* 0x000fe400078efcff */
[----:B------:R-:W-:Y:S02]  /*2b4a0*/  ISETP.LT.AND P1, PT, R236, UR11, !P6 ;  /* 0x0000000bec007c0c */ /* 0x000fe4000f721270 */
[----:B------:R-:W2:Y:S01]  /*2b4b0*/  LDL.LU R236, [R1+0x108] ;  /* 0x0001080001ec7983 */ /* 0x000ea20000300800 */
[----:B------:R-:W-:-:S04]  /*2b4c0*/  LOP3.LUT R249, R249, 0xfffeffff, RZ, 0xc0, !PT ;  /* 0xfffefffff9f97812 */ /* 0x000fc800078ec0ff */
[----:B------:R-:W-:-:S04]  /*2b4d0*/  @P2 LOP3.LUT R249, R249, 0x10000, RZ, 0xfc, !PT ;  /* 0x00010000f9f92812 */ /* 0x000fc800078efcff */
[----:B------:R-:W-:-:S04]  /*2b4e0*/  LOP3.LUT R249, R249, 0xffff7fff, RZ, 0xc0, !PT ;  /* 0xffff7ffff9f97812 */ /* 0x000fc800078ec0ff */
[----:B------:R-:W-:-:S04]  /*2b4f0*/  @P1 LOP3.LUT R249, R249, 0x8000, RZ, 0xfc, !PT ;  /* 0x00008000f9f91812 */ /* 0x000fc800078efcff */
[----:B------:R-:W-:Y:S02]  /*2b500*/  LOP3.LUT R249, R249, 0xffffbfff, RZ, 0xc0, !PT ;  /* 0xffffbffff9f97812 */ /* 0x000fe400078ec0ff */
[----:B---3--:R-:W-:Y:S02]  /*2b510*/  ISETP.LT.AND P0, PT, R239, UR12, !P6 ;  /* 0x0000000cef007c0c */ /* 0x008fe4000f701270 */
[----:B------:R-:W3:Y:S01]  /*2b520*/  LDL.LU R239, [R1+0x10c] ;  /* 0x00010c0001ef7983 */ /* 0x000ee20000300800 */
[----:B------:R-:W-:-:S03]  /*2b530*/  ISETP.LT.AND P2, PT, R241, UR13, !P6 ;  /* 0x0000000df1007c0c */ /* 0x000fc6000f741270 */
[----:B------:R-:W3:Y:S01]  /*2b540*/  LDL.LU R241, [R1+0x110] ;  /* 0x0001100001f17983 */ /* 0x000ee20000300800 */
[----:B----4-:R-:W-:-:S03]  /*2b550*/  ISETP.LT.AND P1, PT, R240, UR14, !P6 ;  /* 0x0000000ef0007c0c */ /* 0x010fc6000f721270 */
[----:B------:R-:W4:Y:S03]  /*2b560*/  LDL.LU R240, [R1+0x114] ;  /* 0x0001140001f07983 */ /* 0x000f260000300800 */
[----:B------:R-:W-:Y:S02]  /*2b570*/  @P0 LOP3.LUT R249, R249, 0x4000, RZ, 0xfc, !PT ;  /* 0x00004000f9f90812 */ /* 0x000fe400078efcff */
[----:B--2---:R-:W-:Y:S02]  /*2b580*/  ISETP.LT.AND P0, PT, R251, UR15, !P6 ;  /* 0x0000000ffb007c0c */ /* 0x004fe4000f701270 */
[----:B------:R-:W2:Y:S01]  /*2b590*/  LDL.LU R251, [R1+0x118] ;  /* 0x0001180001fb7983 */ /* 0x000ea20000300800 */
[----:B------:R-:W-:-:S03]  /*2b5a0*/  LOP3.LUT R249, R249, 0xffffdfff, RZ, 0xc0, !PT ;  /* 0xffffdffff9f97812 */ /* 0x000fc600078ec0ff */
[----:B------:R-:W2:Y:S01]  /*2b5b0*/  LDL.LU R235, [R1+0x11c] ;  /* 0x00011c0001eb7983 */ /* 0x000ea20000300800 */
[----:B------:R-:W-:-:S04]  /*2b5c0*/  @P2 LOP3.LUT R249, R249, 0x2000, RZ, 0xfc, !PT ;  /* 0x00002000f9f92812 */ /* 0x000fc800078efcff */
[----:B------:R-:W-:-:S04]  /*2b5d0*/  LOP3.LUT R249, R249, 0xffffefff, RZ, 0xc0, !PT ;  /* 0xffffeffff9f97812 */ /* 0x000fc800078ec0ff */
[----:B------:R-:W-:Y:S02]  /*2b5e0*/  @P1 LOP3.LUT R249, R249, 0x1000, RZ, 0xfc, !PT ;  /* 0x00001000f9f91812 */ /* 0x000fe400078efcff */
[----:B------:R-:W-:Y:S02]  /*2b5f0*/  ISETP.LT.AND P2, PT, R237, UR16, !P6 ;  /* 0x00000010ed007c0c */ /* 0x000fe4000f741270 */
[----:B------:R-:W-:Y:S01]  /*2b600*/  LOP3.LUT R249, R249, 0xfffff7ff, RZ, 0xc0, !PT ;  /* 0xfffff7fff9f97812 */ /* 0x000fe200078ec0ff */
[----:B------:R-:W2:Y:S03]  /*2b610*/  LDL.LU R237, [R1+0x120] ;  /* 0x0001200001ed7983 */ /* 0x000ea60000300800 */
[----:B------:R-:W-:Y:S02]  /*2b620*/  @P0 LOP3.LUT R249, R249, 0x800, RZ, 0xfc, !PT ;  /* 0x00000800f9f90812 */ /* 0x000fe400078efcff */
[----:B------:R-:W-:-:S02]  /*2b630*/  ISETP.LT.AND P1, PT, R238, UR17, !P6 ;  /* 0x00000011ee007c0c */ /* 0x000fc4000f721270 */
[----:B------:R-:W-:Y:S01]  /*2b640*/  LOP3.LUT R249, R249, 0xfffffbff, RZ, 0xc0, !PT ;  /* 0xfffffbfff9f97812 */ /* 0x000fe200078ec0ff */
[----:B------:R-:W2:Y:S03]  /*2b650*/  LDL.LU R238, [R1+0x124] ;  /* 0x0001240001ee7983 */ /* 0x000ea60000300800 */
[----:B------:R-:W-:Y:S02]  /*2b660*/  @P2 LOP3.LUT R249, R249, 0x400, RZ, 0xfc, !PT ;  /* 0x00000400f9f92812 */ /* 0x000fe400078efcff */
[----:B------:R-:W-:Y:S02]  /*2b670*/  ISETP.LT.AND P0, PT, R232, UR18, !P6 ;  /* 0x00000012e8007c0c */ /* 0x000fe4000f701270 */
        /* <DEDUP_REMOVED lines=29> */
[----:B------:R-:W-:Y:S01]  /*2b850*/  LOP3.LUT R249, R249, 0xfffffffb, RZ, 0xc0, !PT ;  /* 0xfffffffbf9f97812 */ /* 0x000fe200078ec0ff */
[----:B------:R-:W2:Y:S03]  /*2b860*/  LDL.LU R238, [R1+0x144] ;  /* 0x0001440001ee7983 */ /* 0x000ea60000300800 */
[----:B------:R-:W-:-:S04]  /*2b870*/  @P0 LOP3.LUT R249, R249, 0x4, RZ, 0xfc, !PT ;  /* 0x00000004f9f90812 */ /* 0x000fc800078efcff */
[----:B------:R-:W-:Y:S02]  /*2b880*/  LOP3.LUT R249, R249, 0xfffffffd, RZ, 0xc0, !PT ;  /* 0xfffffffdf9f97812 */ /* 0x000fe400078ec0ff */
[----:B------:R-:W-:Y:S02]  /*2b890*/  ISETP.LT.AND P0, PT, R236, UR27, !P6 ;  /* 0x0000001bec007c0c */ /* 0x000fe4000f701270 */
[----:B------:R-:W2:Y:S01]  /*2b8a0*/  LDL.LU R236, [R1+0x148] ;  /* 0x0001480001ec7983 */ /* 0x000ea20000300800 */
[----:B------:R-:W-:Y:S02]  /*2b8b0*/  @P2 LOP3.LUT R249, R249, 0x2, RZ, 0xfc, !PT ;  /* 0x00000002f9f92812 */ /* 0x000fe400078efcff */
[----:B------:R-:W-:Y:S02]  /*2b8c0*/  LOP3.LUT R3, R3, 0x7fffffff, RZ, 0xc0, !PT ;  /* 0x7fffffff03037812 */ /* 0x000fe400078ec0ff */
[----:B------:R-:W-:-:S04]  /*2b8d0*/  LOP3.LUT R249, R249, 0xfffffffe, RZ, 0xc0, !PT ;  /* 0xfffffffef9f97812 */ /* 0x000fc800078ec0ff */
[----:B------:R-:W-:Y:S02]  /*2b8e0*/  @P1 LOP3.LUT R249, R249, 0x1, RZ, 0xfc, !PT ;  /* 0x00000001f9f91812 */ /* 0x000fe400078efcff */
        /* <DEDUP_REMOVED lines=13> */
[----:B------:R-:W-:-:S03]  /*2b9c0*/  @P1 LOP3.LUT R3, R3, 0x20000000, RZ, 0xfc, !PT ;  /* 0x2000000003031812 */ /* 0x000fc600078efcff */
        /* <DEDUP_REMOVED lines=8> */
[----:B------:R-:W2:Y:S01]  /*2ba50*/  LDL.LU R237, [R1+0x168] ;  /* 0x0001680001ed7983 */ /* 0x000ea20000300800 */
        /* <DEDUP_REMOVED lines=23> */
[----:B------:R-:W-:-:S04]  /*2bbd0*/  @P2 LOP3.LUT R3, R3, 0x200000, RZ, 0xfc, !PT ;  /* 0x0020000003032812 */ /* 0x000fc800078efcff */
[----:B------:R-:W-:-:S04]  /*2bbe0*/  LOP3.LUT R3, R3, 0xffefffff, RZ, 0xc0, !PT ;  /* 0xffefffff03037812 */ /* 0x000fc800078ec0ff */
[----:B------:R-:W-:Y:S02]  /*2bbf0*/  @P1 LOP3.LUT R3, R3, 0x100000, RZ, 0xfc, !PT ;  /* 0x0010000003031812 */ /* 0x000fe400078efcff */
[----:B------:R-:W-:Y:S02]  /*2bc00*/  ISETP.LT.AND P2, PT, R234, UR42, !P6 ;  /* 0x0000002aea007c0c */ /* 0x000fe4000f741270 */
        /* <DEDUP_REMOVED lines=16> */
[----:B------:R-:W-:-:S04]  /*2bd10*/  @P1 LOP3.LUT R3, R3, 0x4000, RZ, 0xfc, !PT ;  /* 0x0000400003031812 */ /* 0x000fc800078efcff */
[----:B------:R-:W-:-:S04]  /*2bd20*/  LOP3.LUT R3, R3, 0xffffdfff, RZ, 0xc0, !PT ;  /* 0xffffdfff03037812 */ /* 0x000fc800078ec0ff */
[----:B------:R-:W-:-:S04]  /*2bd30*/  @P0 LOP3.LUT R3, R3, 0x2000, RZ, 0xfc, !PT ;  /* 0x0000200003030812 */ /* 0x000fc800078efcff */
[----:B------:R-:W-:Y:S02]  /*2bd40*/  LOP3.LUT R3, R3, 0xffffefff, RZ, 0xc0, !PT ;  /* 0xffffefff03037812 */ /* 0x000fe400078ec0ff */
[----:B---3--:R-:W-:Y:S02]  /*2bd50*/  ISETP.LT.AND P2, PT, R239, UR48, !P6 ;  /* 0x00000030ef007c0c */ /* 0x008fe4000f741270 */
[----:B----4-:R-:W-:Y:S02]  /*2bd60*/  ISETP.LT.AND P0, PT, R240, UR50, !P6 ;  /* 0x00000032f0007c0c */ /* 0x010fe4000f701270 */
[----:B------:R-:W3:Y:S04]  /*2bd70*/  LDL R240, [R1+0xee0] ;  /* 0x000ee00001f07983 */ /* 0x000ee80000100800 */
[----:B------:R-:W4:Y:S04]  /*2bd80*/  LDL.LU R235, [R1+0x970] ;  /* 0x0009700001eb7983 */ /* 0x000f280000300800 */
[----:B------:R-:W4:Y:S01]  /*2bd90*/  LDL.LU R237, [R1+0x978] ;  /* 0x0009780001ed7983 */ /* 0x000f220000300800 */
[----:B------:R-:W-:-:S02]  /*2bda0*/  ISETP.LT.AND P1, PT, R241, UR49, !P6 ;  /* 0x00000031f1007c0c */ /* 0x000fc4000f721270 */
[----:B------:R-:W-:-:S04]  /*2bdb0*/  @P2 LOP3.LUT R3, R3, 0x1000, RZ, 0xfc, !PT ;  /* 0x0000100003032812 */ /* 0x000fc800078efcff */
[----:B------:R-:W-:Y:S02]  /*2bdc0*/  LOP3.LUT R3, R3, 0xfffff7ff, RZ, 0xc0, !PT ;  /* 0xfffff7ff03037812 */ /* 0x000fe400078ec0ff */
[----:B--2---:R-:W-:-:S05]  /*2bdd0*/  ISETP.LT.AND P2, PT, R251, UR51, !P6 ;  /* 0x00000033fb007c0c */ /* 0x004fca000f741270 */
[----:B------:R-:W-:-:S04]  /*2bde0*/  @P1 LOP3.LUT R3, R3, 0x800, RZ, 0xfc, !PT ;  /* 0x0000080003031812 */ /* 0x000fc800078efcff */
[----:B------:R-:W-:-:S04]  /*2bdf0*/  LOP3.LUT R3, R3, 0xfffffbff, RZ, 0xc0, !PT ;  /* 0xfffffbff03037812 */ /* 0x000fc800078ec0ff */
[----:B------:R-:W-:-:S04]  /*2be00*/  @P0 LOP3.LUT R3, R3, 0x400, RZ, 0xfc, !PT ;  /* 0x0000040003030812 */ /* 0x000fc800078efcff */
[----:B------:R-:W-:Y:S02]  /*2be10*/  LOP3.LUT R3, R3, 0xfffffdff, RZ, 0xc0, !PT ;  /* 0xfffffdff03037812 */ /* 0x000fe400078ec0ff */
[----:B------:R-:W-:Y:S02]  /*2be20*/  ISETP.LT.AND P1, PT, R16, UR52, !P6 ;  /* 0x0000003410007c0c */ /* 0x000fe4000f721270 */
[----:B------:R-:W2:Y:S01]  /*2be30*/  LDL.LU R16, [R1+0xf64] ;  /* 0x000f640001107983 */ /* 0x000ea20000300800 */
[----:B------:R-:W-:Y:S02]  /*2be40*/  ISETP.LT.AND P0, PT, R17, UR53, !P6 ;  /* 0x0000003511007c0c */ /* 0x000fe4000f701270 */
[----:B------:R-:W-:Y:S01]  /*2be50*/  @P2 LOP3.LUT R3, R3, 0x200, RZ, 0xfc, !PT ;  /* 0x0000020003032812 */ /* 0x000fe200078efcff */
[----:B------:R-:W2:Y:S01]  /*2be60*/  LDL.LU R17, [R1+0xf60] ;  /* 0x000f600001117983 */ /* 0x000ea20000300800 */
[----:B------:R-:W-:-:S03]  /*2be70*/  ISETP.LT.AND P2, PT, R0, UR54, !P6 ;  /* 0x0000003600007c0c */ /* 0x000fc6000f741270 */
[----:B------:R-:W2:Y:S04]  /*2be80*/  LDL.LU R0, [R1+0xf5c] ;  /* 0x000f5c0001007983 */ /* 0x000ea80000300800 */
[----:B------:R-:W3:Y:S04]  /*2be90*/  LDL.LU R238, [R1+0x96c] ;  /* 0x00096c0001ee7983 */ /* 0x000ee80000300800 */
[----:B------:R-:W3:Y:S04]  /*2bea0*/  LDL.LU R236, [R1+0x974] ;  /* 0x0009740001ec7983 */ /* 0x000ee80000300800 */
[----:B------:R-:W2:Y:S04]  /*2beb0*/  LDL.LU R239, [R1+0x77c] ;  /* 0x00077c0001ef7983 */ /* 0x000ea80000300800 */
        /* <DEDUP_REMOVED lines=16> */
[----:B------:R-:W2:Y:S01]  /*2bfc0*/  LDL.LU R15, [R1+0xf50] ;  /* 0x000f5000010f7983 */ /* 0x000ea20000300800 */
[----:B------:R-:W-:-:S02]  /*2bfd0*/  ISETP.LT.AND P2, PT, R12, UR58, !P6 ;  /* 0x0000003a0c007c0c */ /* 0x000fc4000f741270 */
[----:B------:R-:W-:Y:S01]  /*2bfe0*/  @P0 LOP3.LUT R3, R3, 0x10, RZ, 0xfc, !PT ;  /* 0x0000001003030812 */ /* 0x000fe200078efcff */
[----:B------:R-:W2:Y:S01]  /*2bff0*/  LDL.LU R12, [R1+0xf4c] ;  /* 0x000f4c00010c7983 */ /* 0x000ea20000300800 */
[----:B------:R-:W-:Y:S02]  /*2c000*/  ISETP.LT.AND P1, PT, R13, UR59, !P6 ;  /* 0x0000003b0d007c0c */ /* 0x000fe4000f721270 */
[----:B------:R-:W-:Y:S01]  /*2c010*/  ISETP.LT.AND P0, PT, R11, UR60, !P6 ;  /* 0x0000003c0b007c0c */ /* 0x000fe2000f701270 */
[----:B------:R-:W2:Y:S01]  /*2c020*/  LDL.LU R13, [R1+0xf48] ;  /* 0x000f4800010d7983 */ /* 0x000ea20000300800 */
[----:B------:R-:W-:-:S03]  /*2c030*/  ISETP.LT.AND P6, PT, R196, UR61, !P6 ;  /* 0x0000003dc4007c0c */ /* 0x000fc6000f7c1270 */
[----:B------:R-:W2:Y:S04]  /*2c040*/  LDL.LU R11, [R1+0xf44] ;  /* 0x000f4400010b7983 */ /* 0x000ea80000300800 */
[----:B------:R-:W2:Y:S04]  /*2c050*/  LDL.LU R196, [R1+0xf40] ;  /* 0x000f400001c47983 */ /* 0x000ea80000300800 */
[----:B------:R-:W2:Y:S04]  /*2c060*/  LDL.LU R226, [R1+0x980] ;  /* 0x0009800001e27983 */ /* 0x000ea80000300800 */
[----:B------:R-:W2:Y:S04]  /*2c070*/  LDL.LU R224, [R1+0x990] ;  /* 0x0009900001e07983 */ /* 0x000ea80000300800 */
[----:B------:R-:W2:Y:S04]  /*2c080*/  LDL.LU R227, [R1+0x97c] ;  /* 0x00097c0001e37983 */ /* 0x000ea80000300800 */
[----:B------:R-:W2:Y:S04]  /*2c090*/  LDL.LU R229, [R1+0x988] ;  /* 0x0009880001e57983 */ /* 0x000ea80000300800 */
[----:B------:R-:W2:Y:S04]  /*2c0a0*/  LDL.LU R231, [R1+0x78c] ;  /* 0x00078c0001e77983 */ /* 0x000ea80000300800 */
[----:B------:R-:W2:Y:S01]  /*2c0b0*/  LDL.LU R233, [R1+0x79c] ;  /* 0x00079c0001e97983 */ /* 0x000ea20000300800 */
[----:B----4-:R-:W-:-:S03]  /*2c0c0*/  PRMT R20, R237, 0x5410, R235 ;  /* 0x00005410ed147816 */ /* 0x010fc600000000eb */
[----:B------:R-:W4:Y:S04]  /*2c0d0*/  LDL.LU R235, [R1+0x788] ;  /* 0x0007880001eb7983 */ /* 0x000f280000300800 */
[----:B------:R-:W4:Y:S04]  /*2c0e0*/  LDL.LU R237, [R1+0x794] ;  /* 0x0007940001ed7983 */ /* 0x000f280000300800 */
[----:B------:R-:W4:Y:S04]  /*2c0f0*/  LDL.LU R230, [R1+0x98c] ;  /* 0x00098c0001e67983 */ /* 0x000f280000300800 */
[----:B------:R-:W4:Y:S04]  /*2c100*/  LDL.LU R228, [R1+0x9a0] ;  /* 0x0009a00001e47983 */ /* 0x000f280000300800 */
[----:B------:R-:W4:Y:S04]  /*2c110*/  LDL.LU R234, [R1+0x984] ;  /* 0x0009840001ea7983 */ /* 0x000f280000300800 */
[----:B------:R-:W4:Y:S01]  /*2c120*/  LDL.LU R232, [R1+0x998] ;  /* 0x0009980001e87983 */ /* 0x000f220000300800 */
[----:B---3--:R-:W-:-:S03]  /*2c130*/  PRMT R21, R236, 0x5410, R238 ;  /* 0x00005410ec157816 */ /* 0x008fc600000000ee */
[----:B------:R-:W3:Y:S04]  /*2c140*/  LDL.LU R238, [R1+0x798] ;  /* 0x0007980001ee7983 */ /* 0x000ee80000300800 */
[----:B------:R-:W3:Y:S01]  /*2c150*/  LDL.LU R236, [R1+0x7ac] ;  /* 0x0007ac0001ec7983 */ /* 0x000ee20000300800 */
[----:B--2---:R-:W-:-:S03]  /*2c160*/  PRMT R22, R241, 0x5410, R239 ;  /* 0x00005410f1167816 */ /* 0x004fc600000000ef */
[----:B------:R-:W2:Y:S04]  /*2c170*/  LDL.LU R239, [R1+0x790] ;  /* 0x0007900001ef7983 */ /* 0x000ea80000300800 */
[----:B------:R-:W2:Y:S01]  /*2c180*/  LDL.LU R241, [R1+0x7a4] ;  /* 0x0007a40001f17983 */ /* 0x000ea20000300800 */
[----:B------:R-:W-:Y:S02]  /*2c190*/  PRMT R23, R196, 0x5410, R251 ;  /* 0x00005410c4177816 */ /* 0x000fe400000000fb */
[----:B------:R-:W0:Y:S02]  /*2c1a0*/  S2R R196, SR_TID.X ;  /* 0x0000000000c47919 */ /* 0x000e240000002100 */
[----:B0-----:R-:W-:-:S04]  /*2c1b0*/  LOP3.LUT R196, R196, 0x7f, RZ, 0xc0, !PT ;  /* 0x0000007fc4c47812 */ /* 0x001fc800078ec0ff */
[----:B------:R-:W-:Y:S01]  /*2c1c0*/  LEA R251, R196, UR5, 0x4 ;  /* 0x00000005c4fb7c11 */ /* 0x000fe2000f8e20ff */
[----:B------:R-:W-:Y:S01]  /*2c1d0*/  VIADD R18, R240, UR6 ;  /* 0x00000006f0127c36 */ /* 0x000fe20008000000 */
[----:B------:R-:W-:Y:S01]  /*2c1e0*/  ULDC UR6, c[0x0][0x248] ;  /* 0x0000920000067ab9 */ /* 0x000fe20000000800 */
[----:B------:R-:W-:Y:S02]  /*2c1f0*/  ULDC UR5, c[0x0][0x248] ;  /* 0x0000920000057ab9 */ /* 0x000fe40000000800 */
[----:B------:R-:W0:Y:S01]  /*2c200*/  LDS.128 R176, [R251] ;  /* 0x00000000fbb07984 */ /* 0x000e220000000c00 */
[----:B------:R-:W-:Y:S06]  /*2c210*/  BAR.SYNC.DEFER_BLOCKING 0x0 ;  /* 0x0000000000007b1d */ /* 0x000fec0000010000 */
[----:B------:R1:W-:Y:S02]  /*2c220*/  STSM.16.M88.4 [R11], R20 ;  /* 0x000000140b007844 */ /* 0x0003e40000000200 */
[----:B------:R-:W-:Y:S01]  /*2c230*/  BAR.SYNC.DEFER_BLOCKING 0x0 ;  /* 0x0000000000007b1d */ /* 0x000fe20000010000 */
[----:B-1----:R-:W-:-:S05]  /*2c240*/  PRMT R20, R224, 0x5410, R226 ;  /* 0x00005410e0147816 */ /* 0x002fca00000000e2 */
[----:B------:R-:W2:Y:S01]  /*2c250*/  LDL.LU R226, [R1+0x99c] ;  /* 0x00099c0001e27983 */ /* 0x000ea20000300800 */
[----:B------:R-:W-:-:S03]  /*2c260*/  PRMT R21, R229, 0x5410, R227 ;  /* 0x00005410e5157816 */ /* 0x000fc600000000e3 */
[----:B------:R-:W2:Y:S01]  /*2c270*/  LDL.LU R224, [R1+0x9b8] ;  /* 0x0009b80001e07983 */ /* 0x000ea20000300800 */
[----:B------:R-:W-:-:S03]  /*2c280*/  PRMT R22, R233, 0x5410, R231 ;  /* 0x00005410e9167816 */ /* 0x000fc600000000e7 */
[----:B------:R-:W2:Y:S04]  /*2c290*/  LDL.LU R227, [R1+0x994] ;  /* 0x0009940001e37983 */ /* 0x000ea80000300800 */
[----:B------:R-:W2:Y:S04]  /*2c2a0*/  LDL.LU R229, [R1+0x9b0] ;  /* 0x0009b00001e57983 */ /* 0x000ea80000300800 */
[----:B------:R-:W2:Y:S04]  /*2c2b0*/  LDL.LU R231, [R1+0x7a8] ;  /* 0x0007a80001e77983 */ /* 0x000ea80000300800 */
[----:B------:R-:W2:Y:S04]  /*2c2c0*/  LDL.LU R233, [R1+0x7bc] ;  /* 0x0007bc0001e97983 */ /* 0x000ea80000300800 */
[----:B------:R-:W1:Y:S01]  /*2c2d0*/  LDS.128 R172, [R251] ;  /* 0x00000000fbac7984 */ /* 0x000e620000000c00 */
[----:B----4-:R-:W-:Y:S01]  /*2c2e0*/  PRMT R23, R237, 0x5410, R235 ;  /* 0x00005410ed177816 */ /* 0x010fe200000000eb */
[----:B------:R-:W-:Y:S06]  /*2c2f0*/  BAR.SYNC.DEFER_BLOCKING 0x0 ;  /* 0x0000000000007b1d */ /* 0x000fec0000010000 */
[----:B------:R-:W4:Y:S04]  /*2c300*/  LDL.LU R235, [R1+0x7a0] ;  /* 0x0007a00001eb7983 */ /* 0x000f280000300800 */
[----:B------:R-:W4:Y:S04]  /*2c310*/  LDL.LU R237, [R1+0x7b4] ;  /* 0x0007b40001ed7983 */ /* 0x000f280000300800 */
[----:B------:R0:W-:Y:S01]  /*2c320*/  STSM.16.M88.4 [R11], R20 ;  /* 0x000000140b007844 */ /* 0x0001e20000000200 */
[----:B------:R-:W-:Y:S01]  /*2c330*/  BAR.SYNC.DEFER_BLOCKING 0x0 ;  /* 0x0000000000007b1d */ /* 0x000fe20000010000 */
[----:B0-----:R-:W-:-:S05]  /*2c340*/  PRMT R20, R228, 0x5410, R230 ;  /* 0x00005410e4147816 */ /* 0x001fca00000000e6 */
[----:B------:R-:W4:Y:S01]  /*2c350*/  LDL.LU R230, [R1+0x9b4] ;  /* 0x0009b40001e67983 */ /* 0x000f220000300800 */
[----:B------:R-:W-:-:S03]  /*2c360*/  PRMT R21, R232, 0x5410, R234 ;  /* 0x00005410e8157816 */ /* 0x000fc600000000ea */
[----:B------:R-:W4:Y:S01]  /*2c370*/  LDL.LU R228, [R1+0x9c8] ;  /* 0x0009c80001e47983 */ /* 0x000f220000300800 */
[----:B---3--:R-:W-:-:S03]  /*2c380*/  PRMT R22, R236, 0x5410, R238 ;  /* 0x00005410ec167816 */ /* 0x008fc600000000ee */
[----:B------:R-:W3:Y:S04]  /*2c390*/  LDL.LU R234, [R1+0x9ac] ;  /* 0x0009ac0001ea7983 */ /* 0x000ee80000300800 */
[----:B------:R-:W3:Y:S01]  /*2c3a0*/  LDL.LU R232, [R1+0x9c0] ;  /* 0x0009c00001e87983 */ /* 0x000ee20000300800 */
[----:B--2---:R-:W-:-:S03]  /*2c3b0*/  PRMT R23, R241, 0x5410, R239 ;  /* 0x00005410f1177816 */ /* 0x004fc600000000ef */
[----:B------:R-:W2:Y:S04]  /*2c3c0*/  LDL.LU R238, [R1+0x7b8] ;  /* 0x0007b80001ee7983 */ /* 0x000ea80000300800 */
[----:B------:R-:W2:Y:S04]  /*2c3d0*/  LDL.LU R236, [R1+0x7cc] ;  /* 0x0007cc0001ec7983 */ /* 0x000ea80000300800 */
[----:B------:R-:W2:Y:S04]  /*2c3e0*/  LDL.LU R239, [R1+0x7b0] ;  /* 0x0007b00001ef7983 */ /* 0x000ea80000300800 */
[----:B------:R-:W2:Y:S04]  /*2c3f0*/  LDL.LU R241, [R1+0x7c4] ;  /* 0x0007c40001f17983 */ /* 0x000ea80000300800 */
[----:B------:R-:W0:Y:S01]  /*2c400*/  LDS.128 R168, [R251] ;  /* 0x00000000fba87984 */ /* 0x000e220000000c00 */
[----:B------:R-:W-:Y:S06]  /*2c410*/  BAR.SYNC.DEFER_BLOCKING 0x0 ;  /* 0x0000000000007b1d */ /* 0x000fec0000010000 */
[----:B------:R1:W-:Y:S02]  /*2c420*/  STSM.16.M88.4 [R11], R20 ;  /* 0x000000140b007844 */ /* 0x0003e40000000200 */
[----:B------:R-:W-:Y:S06]  /*2c430*/  BAR.SYNC.DEFER_BLOCKING 0x0 ;  /* 0x0000000000007b1d */ /* 0x000fec0000010000 */
[----:B------:R-:W0:Y:S01]  /*2c440*/  LDS.128 R164, [R251] ;  /* 0x00000000fba47984 */ /* 0x000e220000000c00 */
[----:B-1----:R-:W-:-:S03]  /*2c450*/  PRMT R20, R224, 0x5410, R226 ;  /* 0x00005410e0147816 */ /* 0x002fc600000000e2 */
[----:B------:R-:W2:Y:S04]  /*2c460*/  LDL.LU R226, [R1+0x9c4] ;  /* 0x0009c40001e27983 */ /* 0x000ea80000300800 */
[----:B------:R-:W2:Y:S01]  /*2c470*/  LDL.LU R224, [R1+0x9d8] ;  /* 0x0009d80001e07983 */ /* 0x000ea20000300800 */
[----:B------:R-:W-:-:S03]  /*2c480*/  PRMT R21, R229, 0x5410, R227 ;  /* 0x00005410e5157816 */ /* 0x000fc600000000e3 */
[----:B------:R-:W2:Y:S04]  /*2c490*/  LDL.LU R227, [R1+0x9bc] ;  /* 0x0009bc0001e37983 */ /* 0x000ea80000300800 */
[----:B------:R-:W2:Y:S01]  /*2c4a0*/  LDL.LU R229, [R1+0x9d0] ;  /* 0x0009d00001e57983 */ /* 0x000ea20000300800 */
[----:B------:R-:W-:-:S03]  /*2c4b0*/  PRMT R22, R233, 0x5410, R231 ;  /* 0x00005410e9167816 */ /* 0x000fc600000000e7 */
[----:B------:R-:W2:Y:S04]  /*2c4c0*/  LDL.LU R231, [R1+0x7c8] ;  /* 0x0007c80001e77983 */ /* 0x000ea80000300800 */
[----:B------:R-:W2:Y:S01]  /*2c4d0*/  LDL.LU R233, [R1+0x7dc] ;  /* 0x0007dc0001e97983 */ /* 0x000ea20000300800 */
[----:B----4-:R-:W-:Y:S01]  /*2c4e0*/  PRMT R23, R237, 0x5410, R235 ;  /* 0x00005410ed177816 */ /* 0x010fe200000000eb */
[----:B------:R-:W-:Y:S06]  /*2c4f0*/  BAR.SYNC.DEFER_BLOCKING 0x0 ;  /* 0x0000000000007b1d */ /* 0x000fec0000010000 */
[----:B------:R-:W4:Y:S04]  /*2c500*/  LDL.LU R235, [R1+0x7c0] ;  /* 0x0007c00001eb7983 */ /* 0x000f280000300800 */
[----:B------:R-:W4:Y:S04]  /*2c510*/  LDL.LU R237, [R1+0x7d4] ;  /* 0x0007d40001ed7983 */ /* 0x000f280000300800 */
[----:B------:R1:W-:Y:S01]  /*2c520*/  STSM.16.M88.4 [R11], R20 ;  /* 0x000000140b007844 */ /* 0x0003e20000000200 */
[----:B------:R-:W-:Y:S01]  /*2c530*/  BAR.SYNC.DEFER_BLOCKING 0x0 ;  /* 0x0000000000007b1d */ /* 0x000fe20000010000 */
[----:B-1----:R-:W-:-:S05]  /*2c540*/  PRMT R20, R228, 0x5410, R230 ;  /* 0x00005410e4147816 */ /* 0x002fca00000000e6 */
[----:B------:R-:W4:Y:S01]  /*2c550*/  LDL.LU R230, [R1+0x9d4] ;  /* 0x0009d40001e67983 */ /* 0x000f220000300800 */
[----:B---3--:R-:W-:-:S03]  /*2c560*/  PRMT R21, R232, 0x5410, R234 ;  /* 0x00005410e8157816 */ /* 0x008fc600000000ea */
[----:B------:R-:W3:Y:S01]  /*2c570*/  LDL.LU R228, [R1+0x9e8] ;  /* 0x0009e80001e47983 */ /* 0x000ee20000300800 */
[----:B--2---:R-:W-:-:S03]  /*2c580*/  PRMT R22, R236, 0x5410, R238 ;  /* 0x00005410ec167816 */ /* 0x004fc600000000ee */
[----:B------:R-:W2:Y:S04]  /*2c590*/  LDL.LU R234, [R1+0x9cc] ;  /* 0x0009cc0001ea7983 */ /* 0x000ea80000300800 */
[----:B------:R-:W2:Y:S01]  /*2c5a0*/  LDL.LU R232, [R1+0x9e0] ;  /* 0x0009e00001e87983 */ /* 0x000ea20000300800 */
[----:B------:R-:W-:-:S03]  /*2c5b0*/  PRMT R23, R241, 0x5410, R239 ;  /* 0x00005410f1177816 */ /* 0x000fc600000000ef */
[----:B------:R-:W2:Y:S04]  /*2c5c0*/  LDL.LU R238, [R1+0x7d8] ;  /* 0x0007d80001ee7983 */ /* 0x000ea80000300800 */
[----:B------:R-:W2:Y:S04]  /*2c5d0*/  LDL.LU R236, [R1+0x7ec] ;  /* 0x0007ec0001ec7983 */ /* 0x000ea80000300800 */
[----:B------:R-:W2:Y:S04]  /*2c5e0*/  LDL.LU R239, [R1+0x7d0] ;  /* 0x0007d00001ef7983 */ /* 0x000ea80000300800 */
[----:B------:R-:W2:Y:S04]  /*2c5f0*/  LDL.LU R241, [R1+0x7e4] ;  /* 0x0007e40001f17983 */ /* 0x000ea80000300800 */
[----:B------:R-:W1:Y:S01]  /*2c600*/  LDS.128 R160, [R251] ;  /* 0x00000000fba07984 */ /* 0x000e620000000c00 */
[----:B------:R-:W-:Y:S06]  /*2c610*/  BAR.SYNC.DEFER_BLOCKING 0x0 ;  /* 0x0000000000007b1d */ /* 0x000fec0000010000 */
[----:B------:R0:W-:Y:S02]  /*2c620*/  STSM.16.M88.4 [R11], R20 ;  /* 0x000000140b007844 */ /* 0x0001e40000000200 */
[----:B------:R-:W-:Y:S06]  /*2c630*/  BAR.SYNC.DEFER_BLOCKING 0x0 ;  /* 0x0000000000007b1d */ /* 0x000fec0000010000 */
[----:B------:R-:W1:Y:S01]  /*2c640*/  LDS.128 R156, [R251] ;  /* 0x00000000fb9c7984 */ /* 0x000e620000000c00 */
[----:B0-----:R-:W-:-:S03]  /*2c650*/  PRMT R20, R224, 0x5410, R226 ;  /* 0x00005410e0147816 */ /* 0x001fc600000000e2 */
        /* <DEDUP_REMOVED lines=14> */
[----:B---3--:R-:W-:-:S05]  /*2c740*/  PRMT R20, R228, 0x5410, R230 ;  /* 0x00005410e4147816 */ /* 0x008fca00000000e6 */
[----:B------:R-:W3:Y:S01]  /*2c750*/  LDL.LU R230, [R1+0x9f4] ;  /* 0x0009f40001e67983 */ /* 0x000ee20000300800 */
[----:B--2---:R-:W-:-:S03]  /*2c760*/  PRMT R21, R232, 0x5410, R234 ;  /* 0x00005410e8157816 */ /* 0x004fc600000000ea */
[----:B------:R-:W3:Y:S01]  /*2c770*/  LDL.LU R228, [R1+0xa08] ;  /* 0x000a080001e47983 */ /* 0x000ee20000300800 */
[----:B------:R-:W-:-:S03]  /*2c780*/  PRMT R22, R236, 0x5410, R238 ;  /* 0x00005410ec167816 */ /* 0x000fc600000000ee */
[----:B------:R-:W2:Y:S04]  /*2c790*/  LDL.LU R234, [R1+0x9ec] ;  /* 0x0009ec0001ea7983 */ /* 0x000ea80000300800 */
[----:B------:R-:W2:Y:S01]  /*2c7a0*/  LDL.LU R232, [R1+0xa00] ;  /* 0x000a000001e87983 */ /* 0x000ea20000300800 */
[----:B------:R-:W-:-:S03]  /*2c7b0*/  PRMT R23, R241, 0x5410, R239 ;  /* 0x00005410f1177816 */ /* 0x000fc600000000ef */
        /* <DEDUP_REMOVED lines=102> */
[----:B------:R-:W2:Y:S04]  /*2ce20*/  LDL.LU R222, [R1+0xa64] ;  /* 0x000a640001de7983 */ /* 0x000ea80000300800 */
[----:B------:R-:W2:Y:S04]  /*2ce30*/  LDL.LU R220, [R1+0xa78] ;  /* 0x000a780001dc7983 */ /* 0x000ea80000300800 */
[----:B------:R0:W-:Y:S01]  /*2ce40*/  STSM.16.M88.4 [R11], R20 ;  /* 0x000000140b007844 */ /* 0x0001e20000000200 */
[----:B------:R-:W-:Y:S06]  /*2ce50*/  BAR.SYNC.DEFER_BLOCKING 0x0 ;  /* 0x0000000000007b1d */ /* 0x000fec0000010000 */
[----:B------:R-:W1:Y:S01]  /*2ce60*/  LDS.128 R124, [R251] ;  /* 0x00000000fb7c7984 */ /* 0x000e620000000c00 */
[----:B0-----:R-:W-:-:S03]  /*2ce70*/  PRMT R20, R224, 0x5410, R226 ;  /* 0x00005410e0147816 */ /* 0x001fc600000000e2 */
[----:B------:R-:W2:Y:S01]  /*2ce80*/  LDL.LU R226, [R1+0xa5c] ;  /* 0x000a5c0001e27983 */ /* 0x000ea20000300800 */
[----:B------:R-:W-:-:S03]  /*2ce90*/  PRMT R22, R233, 0x5410, R231 ;  /* 0x00005410e9167816 */ /* 0x000fc600000000e7 */
[----:B------:R-:W2:Y:S04]  /*2cea0*/  LDL.LU R231, [R1+0xa70] ;  /* 0x000a700001e77983 */ /* 0x000ea80000300800 */
[----:B------:R-:W2:Y:S04]  /*2ceb0*/  LDL.LU R224, [R1+0x868] ;  /* 0x0008680001e07983 */ /* 0x000ea80000300800 */
[----:B------:R-:W2:Y:S01]  /*2cec0*/  LDL.LU R233, [R1+0x87c] ;  /* 0x00087c0001e97983 */ /* 0x000ea20000300800 */
[----:B------:R-:W-:Y:S01]  /*2ced0*/  PRMT R21, R229, 0x5410, R227 ;  /* 0x00005410e5157816 */ /* 0x000fe200000000e3 */
[----:B------:R-:W-:Y:S01]  /*2cee0*/  VIADD R19, R18, UR6 ;  /* 0x0000000612137c36 */ /* 0x000fe20008000000 */
[----:B------:R-:W-:-:S03]  /*2cef0*/  ULDC UR6, c[0x0][0x248] ;  /* 0x0000920000067ab9 */ /* 0x000fc60000000800 */
[----:B------:R-:W-:Y:S01]  /*2cf00*/  VIADD R24, R19, UR6 ;  /* 0x0000000613187c36 */ /* 0x000fe20008000000 */
[----:B------:R-:W-:-:S03]  /*2cf10*/  ULDC UR6, c[0x0][0x248] ;  /* 0x0000920000067ab9 */ /* 0x000fc60000000800 */
[----:B------:R-:W-:Y:S01]  /*2cf20*/  VIADD R25, R24, UR5 ;  /* 0x0000000518197c36 */ /* 0x000fe20008000000 */
[----:B------:R-:W-:-:S03]  /*2cf30*/  ULDC UR5, c[0x0][0x248] ;  /* 0x0000920000057ab9 */ /* 0x000fc60000000800 */
[----:B------:R-:W-:Y:S01]  /*2cf40*/  VIADD R26, R25, UR6 ;  /* 0x00000006191a7c36 */ /* 0x000fe20008000000 */
[----:B------:R-:W-:Y:S01]  /*2cf50*/  ULDC UR6, c[0x0][0x248] ;  /* 0x0000920000067ab9 */ /* 0x000fe20000000800 */
[----:B----4-:R-:W-:Y:S01]  /*2cf60*/  PRMT R23, R237, 0x5410, R235 ;  /* 0x00005410ed177816 */ /* 0x010fe200000000eb */
[----:B------:R-:W-:Y:S06]  /*2cf70*/  BAR.SYNC.DEFER_BLOCKING 0x0 ;  /* 0x0000000000007b1d */ /* 0x000fec0000010000 */
[----:B------:R-:W4:Y:S04]  /*2cf80*/  LDL.LU R235, [R1+0x860] ;  /* 0x0008600001eb7983 */ /* 0x000f280000300800 */
[----:B------:R-:W4:Y:S04]  /*2cf90*/  LDL.LU R237, [R1+0x874] ;  /* 0x0008740001ed7983 */ /* 0x000f280000300800 */
[----:B------:R3:W-:Y:S01]  /*2cfa0*/  STSM.16.M88.4 [R11], R20 ;  /* 0x000000140b007844 */ /* 0x0007e20000000200 */
[----:B------:R-:W-:Y:S01]  /*2cfb0*/  VIADD R27, R26, UR5 ;  /* 0x000000051a1b7c36 */ /* 0x000fe20008000000 */
[----:B------:R-:W-:Y:S01]  /*2cfc0*/  ULDC UR5, c[0x0][0x248] ;  /* 0x0000920000057ab9 */ /* 0x000fe20000000800 */
[----:B------:R-:W-:Y:S01]  /*2cfd0*/  BAR.SYNC.DEFER_BLOCKING 0x0 ;  /* 0x0000000000007b1d */ /* 0x000fe20000010000 */
[----:B---3--:R-:W-:-:S05]  /*2cfe0*/  PRMT R20, R228, 0x5410, R230 ;  /* 0x00005410e4147816 */ /* 0x008fca00000000e6 */
[----:B------:R-:W3:Y:S01]  /*2cff0*/  LDL.LU R230, [R1+0xa74] ;  /* 0x000a740001e67983 */ /* 0x000ee20000300800 */
[----:B--2---:R-:W-:-:S03]  /*2d000*/  PRMT R21, R232, 0x5410, R234 ;  /* 0x00005410e8157816 */ /* 0x004fc600000000ea */
[----:B------:R-:W3:Y:S04]  /*2d010*/  LDL.LU R228, [R1+0xaf0] ;  /* 0x000af00001e47983 */ /* 0x000ee80000300800 */
[----:B------:R-:W2:Y:S01]  /*2d020*/  LDL.LU R234, [R1+0xa6c] ;  /* 0x000a6c0001ea7983 */ /* 0x000ea20000300800 */
[----:B------:R-:W-:Y:S02]  /*2d030*/  PRMT R22, R236, 0x5410, R238 ;  /* 0x00005410ec167816 */ /* 0x000fe400000000ee */
[----:B------:R-:W-:Y:S01]  /*2d040*/  PRMT R23, R241, 0x5410, R239 ;  /* 0x00005410f1177816 */ /* 0x000fe200000000ef */
[----:B------:R-:W-:Y:S01]  /*2d050*/  VIADD R29, R27, UR5 ;  /* 0x000000051b1d7c36 */ /* 0x000fe20008000000 */
[----:B------:R-:W2:Y:S01]  /*2d060*/  LDL.LU R239, [R1+0xaec] ;  /* 0x000aec0001ef7983 */ /* 0x000ea20000300800 */
[----:B------:R-:W-:-:S03]  /*2d070*/  ULDC UR5, c[0x0][0x248] ;  /* 0x0000920000057ab9 */ /* 0x000fc60000000800 */
[----:B------:R-:W3:Y:S04]  /*2d080*/  LDL.LU R232, [R1+0x878] ;  /* 0x0008780001e87983 */ /* 0x000ee80000300800 */
[----:B------:R-:W3:Y:S04]  /*2d090*/  LDL.LU R238, [R1+0x8f4] ;  /* 0x0008f40001ee7983 */ /* 0x000ee80000300800 */
[----:B------:R-:W3:Y:S04]  /*2d0a0*/  LDL.LU R236, [R1+0x870] ;  /* 0x0008700001ec7983 */ /* 0x000ee80000300800 */
[----:B------:R-:W3:Y:S01]  /*2d0b0*/  LDL.LU R241, [R1+0x8f0] ;  /* 0x0008f00001f17983 */ /* 0x000ee20000300800 */
[----:B------:R-:W-:Y:S01]  /*2d0c0*/  VIADD R31, R29, UR5 ;  /* 0x000000051d1f7c36 */ /* 0x000fe20008000000 */
[----:B------:R-:W-:-:S02]  /*2d0d0*/  ULDC UR5, c[0x0][0x248] ;  /* 0x0000920000057ab9 */ /* 0x000fc40000000800 */
[----:B------:R-:W0:Y:S01]  /*2d0e0*/  LDS.128 R120, [R251] ;  /* 0x00000000fb787984 */ /* 0x000e220000000c00 */
[----:B------:R-:W-:Y:S01]  /*2d0f0*/  VIADD R28, R31, UR6 ;  /* 0x000000061f1c7c36 */ /* 0x000fe20008000000 */
[----:B------:R-:W-:Y:S01]  /*2d100*/  ULDC UR6, c[0x0][0x248] ;  /* 0x0000920000067ab9 */ /* 0x000fe20000000800 */
[----:B------:R-:W-:Y:S02]  /*2d110*/  BAR.SYNC.DEFER_BLOCKING 0x0 ;  /* 0x0000000000007b1d */ /* 0x000fe40000010000 */
[----:B------:R-:W-:-:S04]  /*2d120*/  VIADD R30, R28, UR5 ;  /* 0x000000051c1e7c36 */ /* 0x000fc80008000000 */
[----:B------:R-:W-:Y:S02]  /*2d130*/  ULDC UR5, c[0x0][0x248] ;  /* 0x0000920000057ab9 */ /* 0x000fe40000000800 */
[----:B------:R-:W-:Y:S01]  /*2d140*/  VIADD R33, R30, UR5 ;  /* 0x000000051e217c36 */ /* 0x000fe20008000000 */
[----:B------:R-:W-:-:S03]  /*2d150*/  ULDC UR5, c[0x0][0x248] ;  /* 0x0000920000057ab9 */ /* 0x000fc60000000800 */
        /* <DEDUP_REMOVED lines=51> */
[----:B------:R1:W-:Y:S01]  /*2d490*/  STSM.16.M88.4 [R11], R20 ;  /* 0x000000140b007844 */ /* 0x0003e20000000200 */
[----:B------:R-:W-:Y:S02]  /*2d4a0*/  ULDC UR6, c[0x0][0x248] ;  /* 0x0000920000067ab9 */ /* 0x000fe40000000800 */
        /* <DEDUP_REMOVED lines=15> */
[----:B------:R-:W0:Y:S02]  /*2d5a0*/  LDS.128 R116, [R251] ;  /* 0x00000000fb747984 */ /* 0x000e240000000c00 */
        /* <DEDUP_REMOVED lines=9> */
[----:B-1----:R-:W-:Y:S01]  /*2d640*/  PRMT R20, R220, 0x5410, R222 ;  /* 0x00005410dc147816 */ /* 0x002fe200000000de */
[----:B------:R-:W-:Y:S02]  /*2d650*/  ULDC UR6, c[0x0][0x248] ;  /* 0x0000920000067ab9 */ /* 0x000fe40000000800 */
[----:B------:R-:W-:Y:S01]  /*2d660*/  VIADD R207, R205, UR5 ;  /* 0x00000005cdcf7c36 */ /* 0x000fe20008000000 */
[----:B------:R-:W-:Y:S01]  /*2d670*/  ULDC UR5, c[0x0][0x248] ;  /* 0x0000920000057ab9 */ /* 0x000fe20000000800 */
[----:B------:R-:W-:Y:S02]  /*2d680*/  PRMT R21, R231, 0x5410, R226 ;  /* 0x00005410e7157816 */ /* 0x000fe400000000e2 */
[----:B------:R-:W-:Y:S01]  /*2d690*/  VIADD R209, R207, UR5 ;  /* 0x00000005cfd17c36 */ /* 0x000fe20008000000 */
[----:B------:R-:W-:Y:S01]  /*2d6a0*/  ULDC UR5, c[0x0][0x248] ;  /* 0x0000920000057ab9 */ /* 0x000fe20000000800 */
[----:B------:R-:W-:-:S02]  /*2d6b0*/  PRMT R22, R233, 0x5410, R224 ;  /* 0x00005410e9167816 */ /* 0x000fc400000000e0 */
        /* <DEDUP_REMOVED lines=16> */
[----:B------:R2:W-:Y:S02]  /*2d7c0*/  STSM.16.M88.4 [R11], R20 ;  /* 0x000000140b007844 */ /* 0x0005e40000000200 */
[----:B------:R-:W-:Y:S01]  /*2d7d0*/  BAR.SYNC.DEFER_BLOCKING 0x0 ;  /* 0x0000000000007b1d */ /* 0x000fe20000010000 */
[----:B------:R-:W-:-:S05]  /*2d7e0*/  VIADD R225, R223, UR5 ;  /* 0x00000005dfe17c36 */ /* 0x000fca0008000000 */
[----:B------:R-:W-:Y:S02]  /*2d7f0*/  ULDC UR5, c[0x0][0x248] ;  /* 0x0000920000057ab9 */ /* 0x000fe40000000800 */
[----:B------:R-:W-:Y:S01]  /*2d800*/  VIADD R227, R225, UR5 ;  /* 0x00000005e1e37c36 */ /* 0x000fe20008000000 */
[----:B------:R-:W-:-:S03]  /*2d810*/  ULDC UR5, c[0x0][0x248] ;  /* 0x0000920000057ab9 */ /* 0x000fc60000000800 */
[----:B------:R-:W-:Y:S01]  /*2d820*/  VIADD R229, R227, UR6 ;  /* 0x00000006e3e57c36 */ /* 0x000fe20008000000 */
[----:B------:R-:W-:Y:S01]  /*2d830*/  ULDC UR6, c[0x0][0x248] ;  /* 0x0000920000067ab9 */ /* 0x000fe20000000800 */
[----:B------:R-:W1:Y:S02]  /*2d840*/  LDS.128 R112, [R251] ;  /* 0x00000000fb707984 */ /* 0x000e640000000c00 */
[----:B------:R-:W-:Y:S01]  /*2d850*/  VIADD R231, R229, UR5 ;  /* 0x00000005e5e77c36 */ /* 0x000fe20008000000 */
[----:B------:R-:W-:-:S03]  /*2d860*/  ULDC UR5, c[0x0][0x248] ;  /* 0x0000920000057ab9 */ /* 0x000fc60000000800 */
[----:B------:R-:W-:Y:S01]  /*2d870*/  VIADD R233, R231, UR5 ;  /* 0x00000005e7e97c36 */ /* 0x000fe20008000000 */
[----:B------:R-:W-:-:S03]  /*2d880*/  ULDC UR5, c[0x0][0x248] ;  /* 0x0000920000057ab9 */ /* 0x000fc60000000800 */
[----:B------:R-:W-:Y:S01]  /*2d890*/  VIADD R235, R233, UR5 ;  /* 0x00000005e9eb7c36 */ /* 0x000fe20008000000 */
[----:B------:R-:W-:-:S03]  /*2d8a0*/  ULDC UR5, c[0x0][0x248] ;  /* 0x0000920000057ab9 */ /* 0x000fc60000000800 */
[----:B------:R-:W-:Y:S01]  /*2d8b0*/  VIADD R237, R235, UR6 ;  /* 0x00000006ebed7c36 */ /* 0x000fe20008000000 */
[----:B--2---:R-:W-:-:S03]  /*2d8c0*/  PRMT R21, R239, 0x5410, R234 ;  /* 0x00005410ef157816 */ /* 0x004fc600000000ea */
[----:B------:R-:W-:Y:S01]  /*2d8d0*/  VIADD R239, R237, UR5 ;  /* 0x00000005edef7c36 */ /* 0x000fe20008000000 */
[----:B------:R-:W-:Y:S01]  /*2d8e0*/  ULDC UR5, c[0x0][0x248] ;  /* 0x0000920000057ab9 */ /* 0x000fe20000000800 */
[----:B---3--:R-:W-:Y:S02]  /*2d8f0*/  PRMT R23, R241, 0x5410, R236 ;  /* 0x00005410f1177816 */ /* 0x008fe400000000ec */
[----:B------:R-:W-:Y:S01]  /*2d900*/  VIADD R241, R239, UR5 ;  /* 0x00000005eff17c36 */ /* 0x000fe20008000000 */
[----:B------:R-:W-:Y:S01]  /*2d910*/  ULDC UR5, c[0x0][0x248] ;  /* 0x0000920000057ab9 */ /* 0x000fe20000000800 */
[----:B------:R-:W-:Y:S02]  /*2d920*/  PRMT R20, R228, 0x5410, R230 ;  /* 0x00005410e4147816 */ /* 0x000fe400000000e6 */
[----:B------:R-:W-:Y:S01]  /*2d930*/  PRMT R22, R238, 0x5410, R232 ;  /* 0x00005410ee167816 */ /* 0x000fe200000000e8 */
[----:B------:R-:W-:Y:S01]  /*2d940*/  VIADD R252, R241, UR5 ;  /* 0x00000005f1fc7c36 */ /* 0x000fe20008000000 */
[----:B------:R-:W2:Y:S04]  /*2d950*/  LDL.LU R226, [R1+0xae8] ;  /* 0x000ae80001e27983 */ /* 0x000ea80000300800 */
[----:B------:R-:W2:Y:S04]  /*2d960*/  LDL.LU R224, [R1+0xf3c] ;  /* 0x000f3c0001e07983 */ /* 0x000ea80000300800 */
[----:B------:R-:W3:Y:S04]  /*2d970*/  LDL.LU R234, [R1+0xab0] ;  /* 0x000ab00001ea7983 */ /* 0x000ee80000300800 */
[----:B------:R-:W3:Y:S04]  /*2d980*/  LDL.LU R236, [R1+0xf04] ;  /* 0x000f040001ec7983 */ /* 0x000ee80000300800 */
[----:B------:R-:W4:Y:S04]  /*2d990*/  LDL.LU R206, [R1+0x8ec] ;  /* 0x0008ec0001ce7983 */ /* 0x000f280000300800 */
[----:B------:R-:W4:Y:S04]  /*2d9a0*/  LDL.LU R204, [R1+0x968] ;  /* 0x0009680001cc7983 */ /* 0x000f280000300800 */
[----:B------:R-:W4:Y:S04]  /*2d9b0*/  LDL.LU R230, [R1+0x8b4] ;  /* 0x0008b40001e67983 */ /* 0x000f280000300800 */
[----:B------:R-:W4:Y:S01]  /*2d9c0*/  LDL.LU R228, [R1+0x92c] ;  /* 0x00092c0001e47983 */ /* 0x000f220000300800 */
[----:B------:R-:W-:-:S03]  /*2d9d0*/  LOP3.LUT R2, R2, 0xbfffffff, RZ, 0xc0, !PT ;  /* 0xbfffffff02027812 */ /* 0x000fc600078ec0ff */
[----:B------:R-:W4:Y:S01]  /*2d9e0*/  LDL.LU R210, [R1+0xae4] ;  /* 0x000ae40001d27983 */ /* 0x000f220000300800 */
[----:B------:R-:W-:-:S03]  /*2d9f0*/  @P3 LOP3.LUT R2, R2, 0x40000000, RZ, 0xfc, !PT ;  /* 0x4000000002023812 */ /* 0x000fc600078efcff */
[----:B------:R-:W4:Y:S01]  /*2da00*/  LDL.LU R208, [R1+0xf38] ;  /* 0x000f380001d07983 */ /* 0x000f220000300800 */
[----:B------:R-:W-:-:S03]  /*2da10*/  LOP3.LUT R2, R2, 0xdfffffff, RZ, 0xc0, !PT ;  /* 0xdfffffff02027812 */ /* 0x000fc600078ec0ff */
[----:B------:R-:W4:Y:S04]  /*2da20*/  LDL.LU R214, [R1+0xaac] ;  /* 0x000aac0001d67983 */ /* 0x000f280000300800 */
[----:B------:R-:W4:Y:S01]  /*2da30*/  LDL.LU R212, [R1+0xf00] ;  /* 0x000f000001d47983 */ /* 0x000f220000300800 */
[----:B------:R-:W-:-:S03]  /*2da40*/  @P2 LOP3.LUT R2, R2, 0x20000000, RZ, 0xfc, !PT ;  /* 0x2000000002022812 */ /* 0x000fc600078efcff */
[----:B------:R-:W4:Y:S04]  /*2da50*/  LDL.LU R218, [R1+0x8e8] ;  /* 0x0008e80001da7983 */ /* 0x000f280000300800 */
[----:B------:R-:W4:Y:S04]  /*2da60*/  LDL.LU R216, [R1+0x964] ;  /* 0x0009640001d87983 */ /* 0x000f280000300800 */
[----:B------:R-:W4:Y:S04]  /*2da70*/  LDL.LU R232, [R1+0x8b0] ;  /* 0x0008b00001e87983 */ /* 0x000f280000300800 */
[----:B------:R-:W4:Y:S01]  /*2da80*/  LDL.LU R238, [R1+0x928] ;  /* 0x0009280001ee7983 */ /* 0x000f220000300800 */
[----:B------:R-:W-:Y:S01]  /*2da90*/  LOP3.LUT R2, R2, 0xefffffff, RZ, 0xc0, !PT ;  /* 0xefffffff02027812 */ /* 0x000fe200078ec0ff */
[----:B------:R-:W-:Y:S03]  /*2daa0*/  BAR.SYNC.DEFER_BLOCKING 0x0 ;  /* 0x0000000000007b1d */ /* 0x000fe60000010000 */
[----:B------:R-:W-:-:S02]  /*2dab0*/  @P1 LOP3.LUT R2, R2, 0x10000000, RZ, 0xfc, !PT ;  /* 0x1000000002021812 */ /* 0x000fc400078efcff */
[----:B------:R-:W-:Y:S02]  /*2dac0*/  PRMT R180, R176, 0x7770, RZ ;  /* 0x00007770b0b47816 */ /* 0x000fe400000000ff */
[----:B------:R-:W-:Y:S02]  /*2dad0*/  LOP3.LUT R2, R2, 0xf7ffffff, RZ, 0xc0, !PT ;  /* 0xf7ffffff02027812 */ /* 0x000fe400078ec0ff */
[C---:B------:R-:W-:Y:S01]  /*2dae0*/  LOP3.LUT P1, RZ, R3.reuse, 0x2, RZ, 0xc0, !PT ;  /* 0x0000000203ff7812 */ /* 0x040fe2000782c0ff */
[----:B------:R-:W-:Y:S01]  /*2daf0*/  STL.64 [R1+0x1190], R174 ;  /* 0x001190ae01007387 */ /* 0x000fe20000100a00 */
[----:B------:R-:W-:Y:S02]  /*2db00*/  @P0 LOP3.LUT R2, R2, 0x8000000, RZ, 0xfc, !PT ;  /* 0x0800000002020812 */ /* 0x000fe400078efcff */
[----:B------:R-:W-:Y:S01]  /*2db10*/  LOP3.LUT P0, RZ, R3, 0x1, RZ, 0xc0, !PT ;  /* 0x0000000103ff7812 */ /* 0x000fe2000780c0ff */
[----:B------:R-:W-:Y:S01]  /*2db20*/  STL.64 [R1+0x1170], R168 ;  /* 0x001170a801007387 */ /* 0x000fe20000100a00 */
[----:B------:R-:W-:-:S02]  /*2db30*/  LOP3.LUT R2, R2, 0xfbffffff, RZ, 0xc0, !PT ;  /* 0xfbffffff02027812 */ /* 0x000fc400078ec0ff */
[C---:B------:R-:W-:Y:S01]  /*2db40*/  LOP3.LUT P2, RZ, R3.reuse, 0x4, RZ, 0xc0, !PT ;  /* 0x0000000403ff7812 */ /* 0x040fe2000784c0ff */
[----:B------:R-:W-:Y:S01]  /*2db50*/  STL.64 [R1+0x1168], R170 ;  /* 0x001168aa01007387 */ /* 0x000fe20000100a00 */
[----:B------:R-:W-:Y:S02]  /*2db60*/  @P6 LOP3.LUT R2, R2, 0x4000000, RZ, 0xfc, !PT ;  /* 0x0400000002026812 */ /* 0x000fe400078efcff */
[----:B------:R-:W-:Y:S01]  /*2db70*/  LOP3.LUT P3, RZ, R3, 0x8, RZ, 0xc0, !PT ;  /* 0x0000000803ff7812 */ /* 0x000fe2000786c0ff */
[----:B------:R-:W-:Y:S01]  /*2db80*/  STL.64 [R1+0x1140], R164 ;  /* 0x001140a401007387 */ /* 0x000fe20000100a00 */
[----:B------:R-:W-:-:S03]  /*2db90*/  LOP3.LUT R2, R2, 0xfdffffff, RZ, 0xc0, !PT ;  /* 0xfdffffff02027812 */ /* 0x000fc600078ec0ff */
[----:B------:R-:W-:Y:S01]  /*2dba0*/  STL.64 [R1+0x1138], R166 ;  /* 0x001138a601007387 */ /* 0x000fe20000100a00 */
[----:B------:R-:W-:-:S03]  /*2dbb0*/  @P5 LOP3.LUT R2, R2, 0x2000000, RZ, 0xfc, !PT ;  /* 0x0200000002025812 */ /* 0x000fc600078efcff */
        /* <DEDUP_REMOVED lines=22> */
[----:B0-----:R-:W-:Y:S04]  /*2dd20*/  STL.64 [R1+0x1060], R120 ;  /* 0x0010607801007387 */ /* 0x001fe80000100a00 */
[----:B------:R-:W-:Y:S04]  /*2dd30*/  STL.64 [R1+0x1058], R122 ;  /* 0x0010587a01007387 */ /* 0x000fe80000100a00 */
[----:B------:R-:W-:Y:S04]  /*2dd40*/  STL.64 [R1+0x1050], R116 ;  /* 0x0010507401007387 */ /* 0x000fe80000100a00 */
[----:B------:R-:W-:Y:S04]  /*2dd50*/  STL.64 [R1+0x1048], R118 ;  /* 0x0010487601007387 */ /* 0x000fe80000100a00 */
[----:B-1----:R-:W-:Y:S04]  /*2dd60*/  STL.64 [R1+0x1040], R112 ;  /* 0x0010407001007387 */ /* 0x002fe80000100a00 */
[----:B------:R-:W-:Y:S04]  /*2dd70*/  STL.64 [R1+0x1038], R114 ;  /* 0x0010387201007387 */ /* 0x000fe80000100a00 */
[----:B------:R-:W-:Y:S04]  /*2dd80*/  STL.64 [R1+0x1020], R244 ;  /* 0x001020f401007387 */ /* 0x000fe80000100a00 */
[----:B------:R-:W-:Y:S04]  /*2dd90*/  STL.64 [R1+0xfe0], R246 ;  /* 0x000fe0f601007387 */ /* 0x000fe80000100a00 */
[----:B------:R-:W-:Y:S04]  /*2dda0*/  STL.64 [R1+0xf90], R248 ;  /* 0x000f90f801007387 */ /* 0x000fe80000100a00 */
[----:B------:R-:W-:Y:S04]  /*2ddb0*/  STL.64 [R1+0x10b8], R2 ;  /* 0x0010b80201007387 */ /* 0x000fe80000100a00 */
[----:B------:R2:W-:Y:S04]  /*2ddc0*/  STSM.16.M88.4 [R11], R20 ;  /* 0x000000140b007844 */ /* 0x0005e80000000200 */
[----:B------:R-:W4:Y:S04]  /*2ddd0*/  LDL.LU R222, [R1+0xae0] ;  /* 0x000ae00001de7983 */ /* 0x000f280000300800 */
[----:B------:R-:W4:Y:S01]  /*2dde0*/  LDL.LU R220, [R1+0xf34] ;  /* 0x000f340001dc7983 */ /* 0x000f220000300800 */
[----:B------:R-:W-:Y:S06]  /*2ddf0*/  BAR.SYNC.DEFER_BLOCKING 0x0 ;  /* 0x0000000000007b1d */ /* 0x000fec0000010000 */
[----:B------:R-:W0:Y:S01]  /*2de00*/  LDS.128 R108, [R251] ;  /* 0x00000000fb6c7984 */ /* 0x000e220000000c00 */
[----:B--2---:R-:W-:-:S03]  /*2de10*/  PRMT R20, R224, 0x5410, R226 ;  /* 0x00005410e0147816 */ /* 0x004fc600000000e2 */
[----:B------:R-:W2:Y:S04]  /*2de20*/  LDL.LU R226, [R1+0xaa8] ;  /* 0x000aa80001e27983 */ /* 0x000ea80000300800 */
[----:B------:R-:W2:Y:S01]  /*2de30*/  LDL.LU R224, [R1+0xefc] ;  /* 0x000efc0001e07983 */ /* 0x000ea20000300800 */
[----:B---3--:R-:W-:-:S03]  /*2de40*/  PRMT R21, R236, 0x5410, R234 ;  /* 0x00005410ec157816 */ /* 0x008fc600000000ea */
[----:B------:R-:W3:Y:S04]  /*2de50*/  LDL.LU R234, [R1+0x8e4] ;  /* 0x0008e40001ea7983 */ /* 0x000ee80000300800 */
[----:B------:R-:W3:Y:S01]  /*2de60*/  LDL.LU R236, [R1+0x960] ;  /* 0x0009600001ec7983 */ /* 0x000ee20000300800 */
[----:B----4-:R-:W-:Y:S02]  /*2de70*/  PRMT R22, R204, 0x5410, R206 ;  /* 0x00005410cc167816 */ /* 0x010fe400000000ce */
[----:B------:R-:W-:Y:S01]  /*2de80*/  PRMT R23, R228, 0x5410, R230 ;  /* 0x00005410e4177816 */ /* 0x000fe200000000e6 */
[----:B------:R-:W-:Y:S06]  /*2de90*/  BAR.SYNC.DEFER_BLOCKING 0x0 ;  /* 0x0000000000007b1d */ /* 0x000fec0000010000 */
[----:B------:R-:W4:Y:S04]  /*2dea0*/  LDL.LU R230, [R1+0x8ac] ;  /* 0x0008ac0001e67983 */ /* 0x000f280000300800 */
[----:B------:R-:W4:Y:S04]  /*2deb0*/  LDL.LU R228, [R1+0x924] ;  /* 0x0009240001e47983 */ /* 0x000f280000300800 */
[----:B------:R1:W-:Y:S01]  /*2dec0*/  STSM.16.M88.4 [R11], R20 ;  /* 0x000000140b007844 */ /* 0x0003e20000000200 */
[----:B------:R-:W-:Y:S06]  /*2ded0*/  BAR.SYNC.DEFER_BLOCKING 0x0 ;  /* 0x0000000000007b1d */ /* 0x000fec0000010000 */
[----:B0-----:R-:W-:Y:S04]  /*2dee0*/  STL.64 [R1+0x1030], R108 ;  /* 0x0010306c01007387 */ /* 0x001fe80000100a00 */
[----:B------:R-:W0:Y:S01]  /*2def0*/  LDS.128 R104, [R251] ;  /* 0x00000000fb687984 */ /* 0x000e220000000c00 */
[----:B-1----:R-:W-:-:S03]  /*2df00*/  PRMT R23, R238, 0x5410, R232 ;  /* 0x00005410ee177816 */ /* 0x002fc600000000e8 */
[----:B------:R-:W-:Y:S04]  /*2df10*/  STL.64 [R1+0x1028], R110 ;  /* 0x0010286e01007387 */ /* 0x000fe80000100a00 */
[----:B------:R-:W4:Y:S04]  /*2df20*/  LDL.LU R232, [R1+0xadc] ;  /* 0x000adc0001e87983 */ /* 0x000f280000300800 */
[----:B------:R-:W4:Y:S01]  /*2df30*/  LDL.LU R238, [R1+0xf30] ;  /* 0x000f300001ee7983 */ /* 0x000f220000300800 */
[----:B------:R-:W-:-:S03]  /*2df40*/  PRMT R20, R208, 0x5410, R210 ;  /* 0x00005410d0147816 */ /* 0x000fc600000000d2 */
[----:B------:R-:W4:Y:S01]  /*2df50*/  LDL.LU R194, [R1+0xaa4] ;  /* 0x000aa40001c27983 */ /* 0x000f220000300800 */
[----:B------:R-:W-:-:S03]  /*2df60*/  PRMT R21, R212, 0x5410, R214 ;  /* 0x00005410d4157816 */ /* 0x000fc600000000d6 */
[----:B------:R-:W4:Y:S01]  /*2df70*/  LDL.LU R198, [R1+0xef8] ;  /* 0x000ef80001c67983 */ /* 0x000f220000300800 */
[----:B------:R-:W-:Y:S01]  /*2df80*/  PRMT R22, R216, 0x5410, R218 ;  /* 0x00005410d8167816 */ /* 0x000fe200000000da */
[----:B------:R-:W-:Y:S06]  /*2df90*/  BAR.SYNC.DEFER_BLOCKING 0x0 ;  /* 0x0000000000007b1d */ /* 0x000fec0000010000 */
[----:B------:R-:W4:Y:S04]  /*2dfa0*/  LDL.LU R202, [R1+0x8e0] ;  /* 0x0008e00001ca7983 */ /* 0x000f280000300800 */
[----:B------:R-:W4:Y:S04]  /*2dfb0*/  LDL.LU R200, [R1+0x95c] ;  /* 0x00095c0001c87983 */ /* 0x000f280000300800 */
[----:B------:R-:W4:Y:S04]  /*2dfc0*/  LDL.LU R218, [R1+0x8a8] ;  /* 0x0008a80001da7983 */ /* 0x000f280000300800 */
[----:B------:R-:W4:Y:S04]  /*2dfd0*/  LDL.LU R216, [R1+0x920] ;  /* 0x0009200001d87983 */ /* 0x000f280000300800 */
[----:B0-----:R-:W-:Y:S04]  /*2dfe0*/  STL.64 [R1+0x1018], R104 ;  /* 0x0010186801007387 */ /* 0x001fe80000100a00 */
[----:B------:R2:W-:Y:S04]  /*2dff0*/  STSM.16.M88.4 [R11], R20 ;  /* 0x000000140b007844 */ /* 0x0005e80000000200 */
[----:B------:R-:W-:Y:S01]  /*2e000*/  STL.64 [R1+0x1010], R106 ;  /* 0x0010106a01007387 */ /* 0x000fe20000100a00 */
        /* <DEDUP_REMOVED lines=8> */
[----:B------:R-:W-:-:S03]  /*2e090*/  PRMT R20, R220, 0x5410, R222 ;  /* 0x00005410dc147816 */ /* 0x000fc600000000de */
[----:B------:R-:W3:Y:S04]  /*2e0a0*/  LDL.LU R206, [R1+0x8dc] ;  /* 0x0008dc0001ce7983 */ /* 0x000ee80000300800 */
[----:B------:R-:W3:Y:S01]  /*2e0b0*/  LDL.LU R204, [R1+0x958] ;  /* 0x0009580001cc7983 */ /* 0x000ee20000300800 */
[----:B----4-:R-:W-:Y:S01]  /*2e0c0*/  PRMT R23, R228, 0x5410, R230 ;  /* 0x00005410e4177816 */ /* 0x010fe200000000e6 */
[----:B------:R-:W-:Y:S06]  /*2e0d0*/  BAR.SYNC.DEFER_BLOCKING 0x0 ;  /* 0x0000000000007b1d */ /* 0x000fec0000010000 */
[----:B------:R-:W4:Y:S04]  /*2e0e0*/  LDL.LU R230, [R1+0x8a4] ;  /* 0x0008a40001e67983 */ /* 0x000f280000300800 */
[----:B------:R-:W4:Y:S04]  /*2e0f0*/  LDL.LU R228, [R1+0x91c] ;  /* 0x00091c0001e47983 */ /* 0x000f280000300800 */
[----:B------:R1:W-:Y:S01]  /*2e100*/  STSM.16.M88.4 [R11], R20 ;  /* 0x000000140b007844 */ /* 0x0003e20000000200 */
[----:B------:R-:W-:Y:S06]  /*2e110*/  BAR.SYNC.DEFER_BLOCKING 0x0 ;  /* 0x0000000000007b1d */ /* 0x000fec0000010000 */
[----:B0-----:R-:W-:Y:S04]  /*2e120*/  STL.64 [R1+0x1008], R100 ;  /* 0x0010086401007387 */ /* 0x001fe80000100a00 */
[----:B------:R-:W-:Y:S04]  /*2e130*/  STL.64 [R1+0x1000], R102 ;  /* 0x0010006601007387 */ /* 0x000fe80000100a00 */
[----:B------:R-:W4:Y:S04]  /*2e140*/  LDL.LU R210, [R1+0xad4] ;  /* 0x000ad40001d27983 */ /* 0x000f280000300800 */
[----:B------:R-:W4:Y:S04]  /*2e150*/  LDL.LU R208, [R1+0xf28] ;  /* 0x000f280001d07983 */ /* 0x000f280000300800 */
[----:B------:R-:W0:Y:S01]  /*2e160*/  LDS.128 R96, [R251] ;  /* 0x00000000fb607984 */ /* 0x000e220000000c00 */
[----:B-1----:R-:W-:-:S03]  /*2e170*/  PRMT R20, R238, 0x5410, R232 ;  /* 0x00005410ee147816 */ /* 0x002fc600000000e8 */
[----:B------:R-:W4:Y:S04]  /*2e180*/  LDL.LU R214, [R1+0xa9c] ;  /* 0x000a9c0001d67983 */ /* 0x000f280000300800 */
[----:B------:R-:W4:Y:S04]  /*2e190*/  LDL.LU R212, [R1+0xef0] ;  /* 0x000ef00001d47983 */ /* 0x000f280000300800 */
[----:B------:R-:W4:Y:S04]  /*2e1a0*/  LDL.LU R222, [R1+0x8d8] ;  /* 0x0008d80001de7983 */ /* 0x000f280000300800 */
[----:B------:R-:W4:Y:S04]  /*2e1b0*/  LDL.LU R220, [R1+0x954] ;  /* 0x0009540001dc7983 */ /* 0x000f280000300800 */
[----:B------:R-:W4:Y:S04]  /*2e1c0*/  LDL.LU R232, [R1+0x8a0] ;  /* 0x0008a00001e87983 */ /* 0x000f280000300800 */
[----:B------:R-:W4:Y:S01]  /*2e1d0*/  LDL.LU R238, [R1+0x918] ;  /* 0x0009180001ee7983 */ /* 0x000f220000300800 */
[----:B------:R-:W-:-:S02]  /*2e1e0*/  PRMT R21, R198, 0x5410, R194 ;  /* 0x00005410c6157816 */ /* 0x000fc400000000c2 */
[----:B------:R-:W-:Y:S02]  /*2e1f0*/  PRMT R22, R200, 0x5410, R202 ;  /* 0x00005410c8167816 */ /* 0x000fe400000000ca */
[----:B------:R-:W-:Y:S01]  /*2e200*/  PRMT R23, R216, 0x5410, R218 ;  /* 0x00005410d8177816 */ /* 0x000fe200000000da */
[----:B------:R-:W-:Y:S06]  /*2e210*/  BAR.SYNC.DEFER_BLOCKING 0x0 ;  /* 0x0000000000007b1d */ /* 0x000fec0000010000 */
[----:B0-----:R-:W-:Y:S04]  /*2e220*/  STL.64 [R1+0xff8], R96 ;  /* 0x000ff86001007387 */ /* 0x001fe80000100a00 */
[----:B------:R-:W-:Y:S04]  /*2e230*/  STL.64 [R1+0xff0], R98 ;  /* 0x000ff06201007387 */ /* 0x000fe80000100a00 */
[----:B------:R-:W4:Y:S04]  /*2e240*/  LDL.LU R218, [R1+0xad0] ;  /* 0x000ad00001da7983 */ /* 0x000f280000300800 */
[----:B------:R-:W4:Y:S04]  /*2e250*/  LDL.LU R216, [R1+0xf24] ;  /* 0x000f240001d87983 */ /* 0x000f280000300800 */
[----:B------:R2:W-:Y:S01]  /*2e260*/  STSM.16.M88.4 [R11], R20 ;  /* 0x000000140b007844 */ /* 0x0005e20000000200 */
        /* <DEDUP_REMOVED lines=8> */
[----:B------:R-:W-:Y:S02]  /*2e2f0*/  PRMT R22, R204, 0x5410, R206 ;  /* 0x00005410cc167816 */ /* 0x000fe400000000ce */
[----:B----4-:R-:W-:Y:S01]  /*2e300*/  PRMT R23, R228, 0x5410, R230 ;  /* 0x00005410e4177816 */ /* 0x010fe200000000e6 */
[----:B------:R-:W-:Y:S06]  /*2e310*/  BAR.SYNC.DEFER_BLOCKING 0x0 ;  /* 0x0000000000007b1d */ /* 0x000fec0000010000 */
[----:B------:R-:W4:Y:S04]  /*2e320*/  LDL.LU R230, [R1+0x89c] ;  /* 0x00089c0001e67983 */ /* 0x000f280000300800 */
[----:B------:R-:W4:Y:S04]  /*2e330*/  LDL.LU R228, [R1+0x914] ;  /* 0x0009140001e47983 */ /* 0x000f280000300800 */
[----:B------:R1:W-:Y:S01]  /*2e340*/  STSM.16.M88.4 [R11], R20 ;  /* 0x000000140b007844 */ /* 0x0003e20000000200 */
[----:B------:R-:W-:Y:S06]  /*2e350*/  BAR.SYNC.DEFER_BLOCKING 0x0 ;  /* 0x0000000000007b1d */ /* 0x000fec0000010000 */
[----:B0-----:R-:W-:Y:S04]  /*2e360*/  STL.64 [R1+0xfe8], R92 ;  /* 0x000fe85c01007387 */ /* 0x001fe80000100a00 */
[----:B------:R-:W0:Y:S04]  /*2e370*/  LDS.128 R88, [R251] ;  /* 0x00000000fb587984 */ /* 0x000e280000000c00 */
[----:B------:R-:W-:Y:S01]  /*2e380*/  STL.64 [R1+0xfd8], R94 ;  /* 0x000fd85e01007387 */ /* 0x000fe20000100a00 */
[----:B-1----:R-:W-:-:S03]  /*2e390*/  PRMT R23, R238, 0x5410, R232 ;  /* 0x00005410ee177816 */ /* 0x002fc600000000e8 */
        /* <DEDUP_REMOVED lines=36> */
[----:B------:R-:W0:Y:S04]  /*2e5e0*/  LDS.128 R80, [R251] ;  /* 0x00000000fb507984 */ /* 0x000e280000000c00 */
[----:B------:R-:W4:Y:S01]  /*2e5f0*/  LDL.LU R214, [R1+0xa8c] ;  /* 0x000a8c0001d67983 */ /* 0x000f220000300800 */
[----:B-1----:R-:W-:-:S03]  /*2e600*/  PRMT R20, R238, 0x5410, R232 ;  /* 0x00005410ee147816 */ /* 0x002fc600000000e8 */
        /* <DEDUP_REMOVED lines=34> */
[----:B------:R-:W4:Y:S04]  /*2e830*/  LDL.LU R194, [R1+0xa84] ;  /* 0x000a840001c27983 */ /* 0x000f280000300800 */
[----:B------:R-:W4:Y:S01]  /*2e840*/  LDL.LU R198, [R1+0xafc] ;  /* 0x000afc0001c67983 */ /* 0x000f220000300800 */
[----:B-1----:R-:W-:-:S03]  /*2e850*/  PRMT R23, R238, 0x5410, R232 ;  /* 0x00005410ee177816 */ /* 0x002fc600000000e8 */
        /* <DEDUP_REMOVED lines=12> */
[----:B------:R-:W4:Y:S04]  /*2e920*/  LDL.LU R210, [R1+0xa80] ;  /* 0x000a800001d27983 */ /* 0x000f280000300800 */
[----:B------:R-:W4:Y:S04]  /*2e930*/  LDL.LU R208, [R1+0xaf8] ;  /* 0x000af80001d07983 */ /* 0x000f280000300800 */
[----:B------:R0:W-:Y:S04]  /*2e940*/  STSM.16.M88.4 [R11], R20 ;  /* 0x000000140b007844 */ /* 0x0001e80000000200 */
[----:B------:R-:W4:Y:S04]  /*2e950*/  LDL.LU R214, [R1+0x8bc] ;  /* 0x0008bc0001d67983 */ /* 0x000f280000300800 */
[----:B------:R-:W4:Y:S01]  /*2e960*/  LDL.LU R212, [R1+0x938] ;  /* 0x0009380001d47983 */ /* 0x000f220000300800 */
[----:B------:R-:W-:Y:S01]  /*2e970*/  BAR.SYNC.DEFER_BLOCKING 0x0 ;  /* 0x0000000000007b1d */ /* 0x000fe20000010000 */
[----:B0-----:R-:W-:-:S05]  /*2e980*/  PRMT R20, R220, 0x5410, R222 ;  /* 0x00005410dc147816 */ /* 0x001fca00000000de */
[----:B------:R-:W0:Y:S01]  /*2e990*/  LDS.128 R68, [R251] ;  /* 0x00000000fb447984 */ /* 0x000e220000000c00 */
        /* <DEDUP_REMOVED lines=8> */
[----:B------:R-:W2:Y:S04]  /*2ea20*/  LDL.LU R226, [R1+0x8b8] ;  /* 0x0008b80001e27983 */ /* 0x000ea80000300800 */
[----:B------:R-:W2:Y:S01]  /*2ea30*/  LDL.LU R224, [R1+0x934] ;  /* 0x0009340001e07983 */ /* 0x000ea20000300800 */
        /* <DEDUP_REMOVED lines=8> */
[----:B------:R-:W0:Y:S01]  /*2eac0*/  LDS.128 R64, [R251] ;  /* 0x00000000fb407984 */ /* 0x000e220000000c00 */
[----:B-1----:R-:W-:-:S03]  /*2ead0*/  PRMT R23, R238, 0x5410, R232 ;  /* 0x00005410ee177816 */ /* 0x002fc600000000e8 */
[----:B------:R-:W4:Y:S04]  /*2eae0*/  LDL.LU R232, [R1+0x614] ;  /* 0x0006140001e87983 */ /* 0x000f280000300800 */
[----:B------:R-:W4:Y:S01]  /*2eaf0*/  LDL.LU R238, [R1+0x620] ;  /* 0x0006200001ee7983 */ /* 0x000f220000300800 */
[----:B------:R-:W-:Y:S02]  /*2eb00*/  PRMT R20, R192, 0x5410, R190 ;  /* 0x00005410c0147816 */ /* 0x000fe400000000be */
[----:B------:R-:W-:Y:S02]  /*2eb10*/  PRMT R21, R198, 0x5410, R194 ;  /* 0x00005410c6157816 */ /* 0x000fe400000000c2 */
[----:B------:R-:W-:Y:S01]  /*2eb20*/  PRMT R22, R200, 0x5410, R202 ;  /* 0x00005410c8167816 */ /* 0x000fe200000000ca */
[----:B------:R-:W-:Y:S06]  /*2eb30*/  BAR.SYNC.DEFER_BLOCKING 0x0 ;  /* 0x0000000000007b1d */ /* 0x000fec0000010000 */
[----:B0-----:R-:W-:Y:S04]  /*2eb40*/  STL.64 [R1+0xf68], R64 ;  /* 0x000f684001007387 */ /* 0x001fe80000100a00 */
[----:B------:R-:W-:Y:S04]  /*2eb50*/  STL.64 [R1+0xf60], R66 ;  /* 0x000f604201007387 */ /* 0x000fe80000100a00 */
[----:B------:R3:W-:Y:S01]  /*2eb60*/  STSM.16.M88.4 [R11], R20 ;  /* 0x000000140b007844 */ /* 0x0007e20000000200 */
[----:B------:R-:W-:Y:S06]  /*2eb70*/  BAR.SYNC.DEFER_BLOCKING 0x0 ;  /* 0x0000000000007b1d */ /* 0x000fec0000010000 */
[----:B------:R-:W0:Y:S01]  /*2eb80*/  LDS.128 R60, [R251] ;  /* 0x00000000fb3c7984 */ /* 0x000e220000000c00 */
[----:B---3--:R-:W-:-:S03]  /*2eb90*/  PRMT R23, R236, 0x5410, R234 ;  /* 0x00005410ec177816 */ /* 0x008fc600000000ea */
[----:B------:R-:W3:Y:S01]  /*2eba0*/  LDL.LU R236, [R1+0x628] ;  /* 0x0006280001ec7983 */ /* 0x000ee20000300800 */
[----:B------:R-:W-:Y:S02]  /*2ebb0*/  PRMT R20, R204, 0x5410, R206 ;  /* 0x00005410cc147816 */ /* 0x000fe400000000ce */
[----:B------:R-:W-:Y:S01]  /*2ebc0*/  PRMT R21, R208, 0x5410, R210 ;  /* 0x00005410d0157816 */ /* 0x000fe200000000d2 */
[----:B------:R-:W3:Y:S01]  /*2ebd0*/  LDL.LU R234, [R1+0x634] ;  /* 0x0006340001ea7983 */ /* 0x000ee20000300800 */
[----:B------:R-:W-:Y:S01]  /*2ebe0*/  PRMT R22, R212, 0x5410, R214 ;  /* 0x00005410d4167816 */ /* 0x000fe200000000d6 */
[----:B------:R-:W-:Y:S06]  /*2ebf0*/  BAR.SYNC.DEFER_BLOCKING 0x0 ;  /* 0x0000000000007b1d */ /* 0x000fec0000010000 */
[----:B------:R2:W-:Y:S02]  /*2ec00*/  STSM.16.M88.4 [R11], R20 ;  /* 0x000000140b007844 */ /* 0x0005e40000000200 */
[----:B------:R-:W-:Y:S06]  /*2ec10*/  BAR.SYNC.DEFER_BLOCKING 0x0 ;  /* 0x0000000000007b1d */ /* 0x000fec0000010000 */
[----:B------:R-:W1:Y:S01]  /*2ec20*/  LDS.128 R56, [R251] ;  /* 0x00000000fb387984 */ /* 0x000e620000000c00 */
[----:B--2---:R-:W-:-:S02]  /*2ec30*/  PRMT R20, R216, 0x5410, R218 ;  /* 0x00005410d8147816 */ /* 0x004fc400000000da */
[----:B------:R-:W-:Y:S02]  /*2ec40*/  PRMT R21, R220, 0x5410, R222 ;  /* 0x00005410dc157816 */ /* 0x000fe400000000de */
[----:B------:R-:W-:Y:S02]  /*2ec50*/  PRMT R22, R224, 0x5410, R226 ;  /* 0x00005410e0167816 */ /* 0x000fe400000000e2 */
[----:B----4-:R-:W-:Y:S01]  /*2ec60*/  PRMT R23, R228, 0x5410, R230 ;  /* 0x00005410e4177816 */ /* 0x010fe200000000e6 */
[----:B------:R-:W-:Y:S06]  /*2ec70*/  BAR.SYNC.DEFER_BLOCKING 0x0 ;  /* 0x0000000000007b1d */ /* 0x000fec0000010000 */
[----:B------:R2:W-:Y:S02]  /*2ec80*/  STSM.16.M88.4 [R11], R20 ;  /* 0x000000140b007844 */ /* 0x0005e40000000200 */
[----:B------:R-:W-:Y:S06]  /*2ec90*/  BAR.SYNC.DEFER_BLOCKING 0x0 ;  /* 0x0000000000007b1d */ /* 0x000fec0000010000 */
[----:B0-----:R-:W-:Y:S04]  /*2eca0*/  STL.64 [R1+0xf48], R60 ;  /* 0x000f483c01007387 */ /* 0x001fe80000100a00 */
[----:B------:R-:W-:Y:S01]  /*2ecb0*/  STL.64 [R1+0xf40], R62 ;  /* 0x000f403e01007387 */ /* 0x000fe20000100a00 */
[----:B--2---:R-:W-:-:S03]  /*2ecc0*/  PRMT R11, R176, 0x7771, RZ ;  /* 0x00007771b00b7816 */ /* 0x004fc600000000ff */
[----:B-1----:R-:W-:Y:S04]  /*2ecd0*/  STL.64 [R1+0xf58], R56 ;  /* 0x000f583801007387 */ /* 0x002fe80000100a00 */
[----:B------:R0:W-:Y:S04]  /*2ece0*/  @P4 STG.E.U8 desc[UR32][R12.64], R180 ;  /* 0x000000b40c004986 */ /* 0x0001e8000c101120 */
[----:B------:R-:W-:Y:S01]  /*2ecf0*/  STL.64 [R1+0xf50], R58 ;  /* 0x000f503a01007387 */ /* 0x000fe20000100a00 */
[----:B0-----:R-:W-:-:S04]  /*2ed00*/  IADD3 R12, P4, R232, R10, RZ ;  /* 0x0000000ae80c7210 */ /* 0x001fc80007f9e0ff */
[----:B------:R-:W-:Y:S02]  /*2ed10*/  LEA.HI.X.SX32 R13, R232, R0, 0x1, P4 ;  /* 0x00000000e80d7211 */ /* 0x000fe400020f0eff */
[----:B------:R-:W2:Y:S04]  /*2ed20*/  LDL.LU R232, [R1+0x640] ;  /* 0x0006400001e87983 */ /* 0x000ea80000300800 */
[----:B------:R0:W-:Y:S04]  /*2ed30*/  @P0 STG.E.U8 desc[UR32][R14.64], R11 ;  /* 0x0000000b0e000986 */ /* 0x0001e8000c101120 */
[----:B------:R-:W4:Y:S01]  /*2ed40*/  LDL.LU R216, [R1+0x648] ;  /* 0x0006480001d87983 */ /* 0x000f220000300800 */
[----:B0-----:R-:W-:-:S04]  /*2ed50*/  IADD3 R14, P4, R238, R10, RZ ;  /* 0x0000000aee0e7210 */ /* 0x001fc80007f9e0ff */
[----:B------:R-:W-:Y:S02]  /*2ed60*/  LEA.HI.X.SX32 R15, R238, R0, 0x1, P4 ;  /* 0x00000000ee0f7211 */ /* 0x000fe400020f0eff */
[----:B------:R-:W4:Y:S04]  /*2ed70*/  LDL.LU R238, [R1+0x650] ;  /* 0x0006500001ee7983 */ /* 0x000f280000300800 */
[----:B------:R-:W4:Y:S01]  /*2ed80*/  LDL.LU R220, [R1+0x658] ;  /* 0x0006580001dc7983 */ /* 0x000f220000300800 */
[----:B---3--:R-:W-:-:S04]  /*2ed90*/  IADD3 R20, P4, R236, R10, RZ ;  /* 0x0000000aec147210 */ /* 0x008fc80007f9e0ff */
[----:B------:R-:W-:Y:S02]  /*2eda0*/  LEA.HI.X.SX32 R21, R236, R0, 0x1, P4 ;  /* 0x00000000ec157211 */ /* 0x000fe400020f0eff */
[----:B------:R-:W3:Y:S04]  /*2edb0*/  LDL.LU R236, [R1+0x660] ;  /* 0x0006600001ec7983 */ /* 0x000ee80000300800 */
[----:B------:R-:W3:Y:S04]  /*2edc0*/  LDL.LU R226, [R1+0x668] ;  /* 0x0006680001e27983 */ /* 0x000ee80000300800 */
[----:B------:R-:W3:Y:S04]  /*2edd0*/  LDL.LU R222, [R1+0x670] ;  /* 0x0006700001de7983 */ /* 0x000ee80000300800 */
[----:B------:R-:W3:Y:S04]  /*2ede0*/  LDL.LU R224, [R1+0x678] ;  /* 0x0006780001e07983 */ /* 0x000ee80000300800 */
[----:B------:R-:W3:Y:S04]  /*2edf0*/  LDL.LU R230, [R1+0x680] ;  /* 0x0006800001e67983 */ /* 0x000ee80000300800 */
[----:B------:R-:W3:Y:S01]  /*2ee00*/  LDL.LU R228, [R1+0x688] ;  /* 0x0006880001e47983 */ /* 0x000ee20000300800 */
[----:B------:R-:W-:-:S05]  /*2ee10*/  PRMT R11, R177, 0x7770, RZ ;  /* 0x00007770b10b7816 */ /* 0x000fca00000000ff */
[----:B------:R0:W-:Y:S02]  /*2ee20*/  @P1 STG.E.U8 desc[UR32][R16.64], R11 ;  /* 0x0000000b10001986 */ /* 0x0001e4000c101120 */
[----:B0-----:R-:W-:-:S04]  /*2ee30*/  IADD3 R16, P4, R234, R10, RZ ;  /* 0x0000000aea107210 */ /* 0x001fc80007f9e0ff */
[----:B------:R-:W-:Y:S02]  /*2ee40*/  LEA.HI.X.SX32 R17, R234, R0, 0x1, P4 ;  /* 0x00000000ea117211 */ /* 0x000fe400020f0eff */
[----:B------:R-:W3:Y:S01]  /*2ee50*/  LDL.LU R234, [R1+0x690] ;  /* 0x0006900001ea7983 */ /* 0x000ee20000300800 */
[----:B------:R-:W-:-:S05]  /*2ee60*/  PRMT R11, R177, 0x7771, RZ ;  /* 0x00007771b10b7816 */ /* 0x000fca00000000ff */
[----:B------:R0:W-:Y:S02]  /*2ee70*/  @P2 STG.E.U8 desc[UR32][R12.64], R11 ;  /* 0x0000000b0c002986 */ /* 0x0001e4000c101120 */
[----:B0-----:R-:W-:-:S05]  /*2ee80*/  PRMT R11, R178, 0x7770, RZ ;  /* 0x00007770b20b7816 */ /* 0x001fca00000000ff */
[----:B------:R4:W-:Y:S01]  /*2ee90*/  @P3 STG.E.U8 desc[UR32][R14.64], R11 ;  /* 0x0000000b0e003986 */ /* 0x0009e2000c101120 */
[----:B--2---:R-:W-:-:S04]  /*2eea0*/  IADD3 R12, P4, R232, R10, RZ ;  /* 0x0000000ae80c7210 */ /* 0x004fc80007f9e0ff */
[----:B------:R-:W-:Y:S02]  /*2eeb0*/  LEA.HI.X.SX32 R13, R232, R0, 0x1, P4 ;  /* 0x00000000e80d7211 */ /* 0x000fe400020f0eff */
[----:B------:R-:W2:Y:S01]  /*2eec0*/  LDL.LU R232, [R1+0x698] ;  /* 0x0006980001e87983 */ /* 0x000ea20000300800 */
[----:B----4-:R-:W-:-:S03]  /*2eed0*/  IADD3 R14, P4, R216, R10, RZ ;  /* 0x0000000ad80e7210 */ /* 0x010fc60007f9e0ff */
[----:B------:R-:W4:Y:S01]  /*2eee0*/  LDL.LU R218, [R1+0x6a0] ;  /* 0x0006a00001da7983 */ /* 0x000f220000300800 */
[----:B------:R-:W-:Y:S02]  /*2eef0*/  LEA.HI.X.SX32 R15, R216, R0, 0x1, P4 ;  /* 0x00000000d80f7211 */ /* 0x000fe400020f0eff */
[----:B------:R-:W-:-:S04]  /*2ef00*/  IADD3 R22, P4, R238, R10, RZ ;  /* 0x0000000aee167210 */ /* 0x000fc80007f9e0ff */
[----:B------:R-:W-:Y:S02]  /*2ef10*/  LEA.HI.X.SX32 R23, R238, R0, 0x1, P4 ;  /* 0x00000000ee177211 */ /* 0x000fe400020f0eff */
[----:B------:R-:W4:Y:S01]  /*2ef20*/  LDL.LU R238, [R1+0x6a8] ;  /* 0x0006a80001ee7983 */ /* 0x000f220000300800 */
[----:B------:R-:W-:-:S04]  /*2ef30*/  IADD3 R56, P4, R220, R10, RZ ;  /* 0x0000000adc387210 */ /* 0x000fc80007f9e0ff */
[----:B------:R-:W-:Y:S02]  /*2ef40*/  LEA.HI.X.SX32 R57, R220, R0, 0x1, P4 ;  /* 0x00000000dc397211 */ /* 0x000fe400020f0eff */
[----:B------:R-:W4:Y:S01]  /*2ef50*/  LDL.LU R220, [R1+0x6b0] ;  /* 0x0006b00001dc7983 */ /* 0x000f220000300800 */
[----:B---3--:R-:W-:-:S04]  /*2ef60*/  IADD3 R58, P4, R236, R10, RZ ;  /* 0x0000000aec3a7210 */ /* 0x008fc80007f9e0ff */
[----:B------:R-:W-:Y:S02]  /*2ef70*/  LEA.HI.X.SX32 R59, R236, R0, 0x1, P4 ;  /* 0x00000000ec3b7211 */ /* 0x000fe400020f0eff */
[----:B------:R-:W3:Y:S04]  /*2ef80*/  LDL.LU R236, [R1+0x6b8] ;  /* 0x0006b80001ec7983 */ /* 0x000ee80000300800 */
[----:B------:R-:W3:Y:S01]  /*2ef90*/  LDL.LU R216, [R1+0x6c0] ;  /* 0x0006c00001d87983 */ /* 0x000ee20000300800 */
[----:B------:R-:W-:-:S04]  /*2efa0*/  IADD3 R60, P4, R226, R10, RZ ;  /* 0x0000000ae23c7210 */ /* 0x000fc80007f9e0ff */
[----:B------:R-:W-:Y:S02]  /*2efb0*/  LEA.HI.X.SX32 R61, R226, R0, 0x1, P4 ;  /* 0x00000000e23d7211 */ /* 0x000fe400020f0eff */
[----:B------:R-:W3:Y:S01]  /*2efc0*/  LDL.LU R226, [R1+0x6c8] ;  /* 0x0006c80001e27983 */ /* 0x000ee20000300800 */
[----:B------:R-:W-:-:S04]  /*2efd0*/  IADD3 R62, P4, R222, R10, RZ ;  /* 0x0000000ade3e7210 */ /* 0x000fc80007f9e0ff */
[----:B------:R-:W-:Y:S02]  /*2efe0*/  LEA.HI.X.SX32 R63, R222, R0, 0x1, P4 ;  /* 0x00000000de3f7211 */ /* 0x000fe400020f0eff */
[----:B------:R-:W3:Y:S01]  /*2eff0*/  LDL.LU R222, [R1+0x6d0] ;  /* 0x0006d00001de7983 */ /* 0x000ee20000300800 */
[----:B------:R-:W-:-:S04]  /*2f000*/  IADD3 R2, P4, R224, R10, RZ ;  /* 0x0000000ae0027210 */ /* 0x000fc80007f9e0ff */
[----:B------:R-:W-:Y:S02]  /*2f010*/  LEA.HI.X.SX32 R3, R224, R0, 0x1, P4 ;  /* 0x00000000e0037211 */ /* 0x000fe400020f0eff */
[----:B------:R-:W3:Y:S04]  /*2f020*/  LDL.LU R224, [R1+0x6d8] ;  /* 0x0006d80001e07983 */ /* 0x000ee80000300800 */
[----:B------:R0:W-:Y:S02]  /*2f030*/  STL.64 [R1+0xab8], R2 ;  /* 0x000ab80201007387 */ /* 0x0001e40000100a00 */
[----:B0-----:R-:W-:-:S04]  /*2f040*/  IADD3 R2, P4, R230, R10, RZ ;  /* 0x0000000ae6027210 */ /* 0x001fc80007f9e0ff */
        /* <DEDUP_REMOVED lines=11> */
[----:B--2---:R-:W-:-:S04]  /*2f100*/  IADD3 R2, P4, R232, R10, RZ ;  /* 0x0000000ae8027210 */ /* 0x004fc80007f9e0ff */
[----:B------:R-:W-:Y:S02]  /*2f110*/  LEA.HI.X.SX32 R3, R232, R0, 0x1, P4 ;  /* 0x00000000e8037211 */ /* 0x000fe400020f0eff */
[----:B------:R-:W2:Y:S01]  /*2f120*/  LDL.LU R232, [R1+0x6f8] ;  /* 0x0006f80001e87983 */ /* 0x000ea20000300800 */
[----:B----4-:R-:W-:-:S03]  /*2f130*/  IADD3 R174, P4, R218, R10, RZ ;  /* 0x0000000adaae7210 */ /* 0x010fc60007f9e0ff */
[----:B------:R0:W-:Y:S01]  /*2f140*/  STL.64 [R1+0xa98], R2 ;  /* 0x000a980201007387 */ /* 0x0001e20000100a00 */
[----:B------:R-:W-:Y:S02]  /*2f150*/  LEA.HI.X.SX32 R175, R218, R0, 0x1, P4 ;  /* 0x00000000daaf7211 */ /* 0x000fe400020f0eff */
[----:B0-----:R-:W-:-:S04]  /*2f160*/  IADD3 R2, P4, R238, R10, RZ ;  /* 0x0000000aee027210 */ /* 0x001fc80007f9e0ff */
[----:B------:R-:W-:Y:S02]  /*2f170*/  LEA.HI.X.SX32 R3, R238, R0, 0x1, P4 ;  /* 0x00000000ee037211 */ /* 0x000fe400020f0eff */
[----:B------:R-:W4:Y:S04]  /*2f180*/  LDL.LU R238, [R1+0x700] ;  /* 0x0007000001ee7983 */ /* 0x000f280000300800 */
[----:B------:R0:W-:Y:S02]  /*2f190*/  STL.64 [R1+0xa88], R2 ;  /* 0x000a880201007387 */ /* 0x0001e40000100a00 */
[----:B0-----:R-:W-:-:S04]  /*2f1a0*/  IADD3 R2, P4, R220, R10, RZ ;  /* 0x0000000adc027210 */ /* 0x001fc80007f9e0ff */
[----:B------:R-:W-:Y:S02]  /*2f1b0*/  LEA.HI.X.SX32 R3, R220, R0, 0x1, P4 ;  /* 0x00000000dc037211 */ /* 0x000fe400020f0eff */
[----:B------:R-:W4:Y:S04]  /*2f1c0*/  LDL.LU R220, [R1+0x708] ;  /* 0x0007080001dc7983 */ /* 0x000f280000300800 */
[----:B------:R3:W-:Y:S02]  /*2f1d0*/  STL.64 [R1+0xa80], R2 ;  /* 0x000a800201007387 */ /* 0x0007e40000100a00 */
[----:B---3--:R-:W-:-:S04]  /*2f1e0*/  IADD3 R2, P4, R236, R10, RZ ;  /* 0x0000000aec027210 */ /* 0x008fc80007f9e0ff */
[----:B------:R-:W-:Y:S02]  /*2f1f0*/  LEA.HI.X.SX32 R3, R236, R0, 0x1, P4 ;  /* 0x00000000ec037211 */ /* 0x000fe400020f0eff */
[----:B------:R-:W3:Y:S04]  /*2f200*/  LDL.LU R236, [R1+0x710] ;  /* 0x0007100001ec7983 */ /* 0x000ee80000300800 */
[----:B------:R0:W-:Y:S02]  /*2f210*/  STL.64 [R1+0xa78], R2 ;  /* 0x000a780201007387 */ /* 0x0001e40000100a00 */
[----:B0-----:R-:W-:-:S04]  /*2f220*/  IADD3 R2, P4, R216, R10, RZ ;  /* 0x0000000ad8027210 */ /* 0x001fc80007f9e0ff */
[----:B------:R-:W-:-:S05]  /*2f230*/  LEA.HI.X.SX32 R3, R216, R0, 0x1, P4 ;  /* 0x00000000d8037211 */ /* 0x000fca00020f0eff */
        /* <DEDUP_REMOVED lines=24> */
[----:B------:R2:W-:Y:S04]  /*2f3c0*/  STL.64 [R1+0xa40], R2 ;  /* 0x000a400201007387 */ /* 0x0005e80000100a00 */
[----:B------:R-:W3:Y:S01]  /*2f3d0*/  LDL.LU R216, [R1+0x748] ;  /* 0x0007480001d87983 */ /* 0x000ee20000300800 */
[----:B--2---:R-:W-:-:S04]  /*2f3e0*/  IADD3 R2, P4, R232, R10, RZ ;  /* 0x0000000ae8027210 */ /* 0x004fc80007f9e0ff */
[----:B------:R-:W-:Y:S02]  /*2f3f0*/  LEA.HI.X.SX32 R3, R232, R0, 0x1, P4 ;  /* 0x00000000e8037211 */ /* 0x000fe400020f0eff */
[----:B------:R-:W2:Y:S01]  /*2f400*/  LDL.LU R232, [R1+0x750] ;  /* 0x0007500001e87983 */ /* 0x000ea20000300800 */
[----:B----4-:R-:W-:-:S03]  /*2f410*/  IADD3 R168, P4, R238, R10, RZ ;  /* 0x0000000aeea87210 */ /* 0x010fc60007f9e0ff */
[----:B------:R0:W-:Y:S01]  /*2f420*/  STL.64 [R1+0xa38], R2 ;  /* 0x000a380201007387 */ /* 0x0001e20000100a00 */
[----:B------:R-:W-:-:S03]  /*2f430*/  LEA.HI.X.SX32 R169, R238, R0, 0x1, P4 ;  /* 0x00000000eea97211 */ /* 0x000fc600020f0eff */
[----:B------:R-:W4:Y:S01]  /*2f440*/  LDL.LU R238, [R1+0x758] ;  /* 0x0007580001ee7983 */ /* 0x000f220000300800 */
[----:B0-----:R-:W-:-:S04]  /*2f450*/  IADD3 R2, P4, R220, R10, RZ ;  /* 0x0000000adc027210 */ /* 0x001fc80007f9e0ff */
[----:B------:R-:W-:Y:S01]  /*2f460*/  LEA.HI.X.SX32 R3, R220, R0, 0x1, P4 ;  /* 0x00000000dc037211 */ /* 0x000fe200020f0eff */
[----:B------:R-:W-:Y:S01]  /*2f470*/  STL.64 [R1+0x1178], R168 ;  /* 0x001178a801007387 */ /* 0x000fe20000100a00 */
[----:B---3--:R-:W-:-:S04]  /*2f480*/  IADD3 R170, P4, R236, R10, RZ ;  /* 0x0000000aecaa7210 */ /* 0x008fc80007f9e0ff */
[----:B------:R-:W-:Y:S02]  /*2f490*/  LEA.HI.X.SX32 R171, R236, R0, 0x1, P4 ;  /* 0x00000000ecab7211 */ /* 0x000fe400020f0eff */
[----:B------:R-:W3:Y:S04]  /*2f4a0*/  LDL.LU R236, [R1+0x760] ;  /* 0x0007600001ec7983 */ /* 0x000ee80000300800 */
[----:B------:R0:W-:Y:S04]  /*2f4b0*/  STL.64 [R1+0xa28], R2 ;  /* 0x000a280201007387 */ /* 0x0001e80000100a00 */
[----:B------:R-:W3:Y:S04]  /*2f4c0*/  LDL.LU R220, [R1+0x768] ;  /* 0x0007680001dc7983 */ /* 0x000ee80000300800 */
[----:B------:R-:W-:Y:S01]  /*2f4d0*/  STL.64 [R1+0x1180], R170 ;  /* 0x001180aa01007387 */ /* 0x000fe20000100a00 */
        /* <DEDUP_REMOVED lines=25> */
[----:B------:R-:W-:-:S05]  /*2f670*/  LEA.HI.X.SX32 R3, R216, R0, 0x1, P4 ;  /* 0x00000000d8037211 */ /* 0x000fca00020f0eff */
[----:B------:R2:W-:Y:S02]  /*2f680*/  STL.64 [R1+0x9e8], R2 ;  /* 0x0009e80201007387 */ /* 0x0005e40000100a00 */
[----:B--2---:R-:W-:-:S04]  /*2f690*/  IADD3 R2, P4, R232, R10, RZ ;  /* 0x0000000ae8027210 */ /* 0x004fc80007f9e0ff */
[----:B------:R-:W-:Y:S02]  /*2f6a0*/  LEA.HI.X.SX32 R3, R232, R0, 0x1, P4 ;  /* 0x00000000e8037211 */ /* 0x000fe400020f0eff */
[----:B------:R-:W2:Y:S04]  /*2f6b0*/  LDL.LU R232, [R1+0x74c] ;  /* 0x00074c0001e87983 */ /* 0x000ea80000300800 */
[----:B------:R3:W-:Y:S04]  /*2f6c0*/  STL.64 [R1+0x9e0], R2 ;  /* 0x0009e00201007387 */ /* 0x0007e80000100a00 */
[----:B------:R-:W2:Y:S01]  /*2f6d0*/  LDL.LU R216, [R1+0x744] ;  /* 0x0007440001d87983 */ /* 0x000ea20000300800 */
[----:B----4-:R-:W-:-:S04]  /*2f6e0*/  IADD3 R164, P4, R238, R10, RZ ;  /* 0x0000000aeea47210 */ /* 0x010fc80007f9e0ff */
[----:B------:R-:W-:Y:S02]  /*2f6f0*/  LEA.HI.X.SX32 R165, R238, R0, 0x1, P4 ;  /* 0x00000000eea57211 */ /* 0x000fe400020f0eff */
[----:B------:R-:W4:Y:S04]  /*2f700*/  LDL.LU R238, [R1+0x73c] ;  /* 0x00073c0001ee7983 */ /* 0x000f280000300800 */
[----:B------:R-:W-:Y:S01]  /*2f710*/  STL.64 [R1+0x1148], R164 ;  /* 0x001148a401007387 */ /* 0x000fe20000100a00 */
[----:B---3--:R-:W-:-:S04]  /*2f720*/  IADD3 R2, P4, R236, R10, RZ ;  /* 0x0000000aec027210 */ /* 0x008fc80007f9e0ff */
        /* <DEDUP_REMOVED lines=26> */
[----:B------:R2:W-:Y:S01]  /*2f8d0*/  STL.64 [R1+0x9a0], R2 ;  /* 0x0009a00201007387 */ /* 0x0005e20000100a00 */
[----:B------:R-:W-:-:S04]  /*2f8e0*/  IADD3 R166, P4, R234, R10, RZ ;  /* 0x0000000aeaa67210 */ /* 0x000fc80007f9e0ff */
[----:B------:R-:W-:Y:S02]  /*2f8f0*/  LEA.HI.X.SX32 R167, R234, R0, 0x1, P4 ;  /* 0x00000000eaa77211 */ /* 0x000fe400020f0eff */
[----:B------:R-:W3:Y:S04]  /*2f900*/  LDL.LU R234, [R1+0x6fc] ;  /* 0x0006fc0001ea7983 */ /* 0x000ee80000300800 */
[----:B------:R-:W-:Y:S01]  /*2f910*/  STL.64 [R1+0x1150], R166 ;  /* 0x001150a601007387 */ /* 0x000fe20000100a00 */
[----:B--2---:R-:W-:-:S04]  /*2f920*/  IADD3 R2, P4, R232, R10, RZ ;  /* 0x0000000ae8027210 */ /* 0x004fc80007f9e0ff */
[----:B------:R-:W-:Y:S02]  /*2f930*/  LEA.HI.X.SX32 R3, R232, R0, 0x1, P4 ;  /* 0x00000000e8037211 */ /* 0x000fe400020f0eff */
[----:B------:R-:W2:Y:S04]  /*2f940*/  LDL.LU R232, [R1+0x6f4] ;  /* 0x0006f40001e87983 */ /* 0x000ea80000300800 */
[----:B------:R0:W-:Y:S02]  /*2f950*/  STL.64 [R1+0x990], R2 ;  /* 0x0009900201007387 */ /* 0x0001e40000100a00 */
[----:B0-----:R-:W-:-:S04]  /*2f960*/  IADD3 R2, P4, R216, R10, RZ ;  /* 0x0000000ad8027210 */ /* 0x001fc80007f9e0ff */
[----:B------:R-:W-:-:S05]  /*2f970*/  LEA.HI.X.SX32 R3, R216, R0, 0x1, P4 ;  /* 0x00000000d8037211 */ /* 0x000fca00020f0eff */
[----:B------:R4:W-:Y:S02]  /*2f980*/  STL.64 [R1+0x988], R2 ;  /* 0x0009880201007387 */ /* 0x0009e40000100a00 */
[----:B----4-:R-:W-:-:S04]  /*2f990*/  IADD3 R2, P4, R238, R10, RZ ;  /* 0x0000000aee027210 */ /* 0x010fc80007f9e0ff */
        /* <DEDUP_REMOVED lines=16> */
[----:B0-----:R-:W-:-:S04]  /*2faa0*/  IADD3 R2, P4, R222, R10, RZ ;  /* 0x0000000ade027210 */ /* 0x001fc80007f9e0ff */
[----:B------:R-:W-:-:S05]  /*2fab0*/  LEA.HI.X.SX32 R3, R222, R0, 0x1, P4 ;  /* 0x00000000de037211 */ /* 0x000fca00020f0eff */
[----:B------:R0:W-:Y:S02]  /*2fac0*/  STL.64 [R1+0x960], R2 ;  /* 0x0009600201007387 */ /* 0x0001e40000100a00 */
[----:B0-----:R-:W-:-:S04]  /*2fad0*/  IADD3 R2, P4, R224, R10, RZ ;  /* 0x0000000ae0027210 */ /* 0x001fc80007f9e0ff */
[----:B------:R-:W-:Y:S02]  /*2fae0*/  LEA.HI.X.SX32 R3, R224, R0, 0x1, P4 ;  /* 0x00000000e0037211 */ /* 0x000fe400020f0eff */
[----:B------:R-:W3:Y:S04]  /*2faf0*/  LDL.LU R224, [R1+0x6c4] ;  /* 0x0006c40001e07983 */ /* 0x000ee80000300800 */
[----:B------:R0:W-:Y:S04]  /*2fb00*/  STL.64 [R1+0x958], R2 ;  /* 0x0009580201007387 */ /* 0x0001e80000100a00 */
[----:B------:R-:W3:Y:S01]  /*2fb10*/  LDL.LU R216, [R1+0x6bc] ;  /* 0x0006bc0001d87983 */ /* 0x000ee20000300800 */
        /* <DEDUP_REMOVED lines=8> */
[----:B0-----:R-:W-:-:S04]  /*2fba0*/  IADD3 R2, P4, R234, R10, RZ ;  /* 0x0000000aea027210 */ /* 0x001fc80007f9e0ff */
[----:B------:R-:W-:Y:S02]  /*2fbb0*/  LEA.HI.X.SX32 R3, R234, R0, 0x1, P4 ;  /* 0x00000000ea037211 */ /* 0x000fe400020f0eff */
[----:B------:R-:W3:Y:S04]  /*2fbc0*/  LDL.LU R234, [R1+0x6a4] ;  /* 0x0006a40001ea7983 */ /* 0x000ee80000300800 */
[----:B------:R4:W-:Y:S01]  /*2fbd0*/  STL.64 [R1+0x940], R2 ;  /* 0x0009400201007387 */ /* 0x0009e20000100a00 */
[----:B--2---:R-:W-:-:S04]  /*2fbe0*/  IADD3 R162, P4, R232, R10, RZ ;  /* 0x0000000ae8a27210 */ /* 0x004fc80007f9e0ff */
[----:B------:R-:W-:Y:S02]  /*2fbf0*/  LEA.HI.X.SX32 R163, R232, R0, 0x1, P4 ;  /* 0x00000000e8a37211 */ /* 0x000fe400020f0eff */
[----:B------:R-:W2:Y:S04]  /*2fc00*/  LDL.LU R232, [R1+0x69c] ;  /* 0x00069c0001e87983 */ /* 0x000ea80000300800 */
[----:B------:R-:W2:Y:S04]  /*2fc10*/  LDL.LU R222, [R1+0x694] ;  /* 0x0006940001de7983 */ /* 0x000ea80000300800 */
[----:B------:R-:W-:Y:S01]  /*2fc20*/  STL.64 [R1+0x1128], R162 ;  /* 0x001128a201007387 */ /* 0x000fe20000100a00 */
        /* <DEDUP_REMOVED lines=40> */
[----:B------:R-:W2:Y:S04]  /*2feb0*/  LDL.LU R232, [R1+0x64c] ;  /* 0x00064c0001e87983 */ /* 0x000ea80000300800 */
[----:B------:R0:W-:Y:S02]  /*2fec0*/  STL.64 [R1+0x8e0], R2 ;  /* 0x0008e00201007387 */ /* 0x0001e40000100a00 */
[----:B0-----:R-:W-:-:S04]  /*2fed0*/  IADD3 R2, P4, R222, R10, RZ ;  /* 0x0000000ade027210 */ /* 0x001fc80007f9e0ff */
[----:B------:R-:W-:Y:S02]  /*2fee0*/  LEA.HI.X.SX32 R3, R222, R0, 0x1, P4 ;  /* 0x00000000de037211 */ /* 0x000fe400020f0eff */
[----:B------:R-:W2:Y:S04]  /*2fef0*/  LDL.LU R222, [R1+0x644] ;  /* 0x0006440001de7983 */ /* 0x000ea80000300800 */
        /* <DEDUP_REMOVED lines=17> */
[----:B------:R-:W-:-:S04]  /*30010*/  IADD3 R158, P4, R224, R10, RZ ;  /* 0x0000000ae09e7210 */ /* 0x000fc80007f9e0ff */
[----:B------:R-:W-:Y:S02]  /*30020*/  LEA.HI.X.SX32 R159, R224, R0, 0x1, P4 ;  /* 0x00000000e09f7211 */ /* 0x000fe400020f0eff */
[----:B------:R-:W3:Y:S04]  /*30030*/  LDL.LU R224, [R1+0x624] ;  /* 0x0006240001e07983 */ /* 0x000ee80000300800 */
        /* <DEDUP_REMOVED lines=65> */
[----:B------:R3:W-:Y:S01]  /*30450*/  STL.64 [R1+0x830], R2 ;  /* 0x0008300201007387 */ /* 0x0007e20000100a00 */
[----:B----4-:R-:W-:-:S04]  /*30460*/  IADD3 R154, P4, R238, R10, RZ ;  /* 0x0000000aee9a7210 */ /* 0x010fc80007f9e0ff */
[----:B------:R-:W-:Y:S02]  /*30470*/  LEA.HI.X.SX32 R155, R238, R0, 0x1, P4 ;  /* 0x00000000ee9b7211 */ /* 0x000fe400020f0eff */
[----:B------:R-:W4:Y:S01]  /*30480*/  LDL.LU R238, [R1+0x5d4] ;  /* 0x0005d40001ee7983 */ /* 0x000f220000300800 */
        /* <DEDUP_REMOVED lines=47> */
[----:B------:R0:W-:Y:S01]  /*30780*/  STL.64 [R1+0x7c8], R2 ;  /* 0x0007c80201007387 */ /* 0x0001e20000100a00 */
[----:B------:R-:W-:-:S04]  /*30790*/  IADD3 R148, P4, R220, R10, RZ ;  /* 0x0000000adc947210 */ /* 0x000fc80007f9e0ff */
[----:B------:R-:W-:Y:S02]  /*307a0*/  LEA.HI.X.SX32 R149, R220, R0, 0x1, P4 ;  /* 0x00000000dc957211 */ /* 0x000fe400020f0eff */
[----:B------:R-:W3:Y:S01]  /*307b0*/  LDL.LU R220, [R1+0x5a0] ;  /* 0x0005a00001dc7983 */ /* 0x000ee20000300800 */
        /* <DEDUP_REMOVED lines=109> */
[----:B--2---:R-:W-:-:S04]  /*30e90*/  IADD3 R140, P4, R232, R10, RZ ;  /* 0x0000000ae88c7210 */ /* 0x004fc80007f9e0ff */
[----:B------:R-:W-:Y:S02]  /*30ea0*/  LEA.HI.X.SX32 R141, R232, R0, 0x1, P4 ;  /* 0x00000000e88d7211 */ /* 0x000fe400020f0eff */
[----:B------:R-:W2:Y:S01]  /*30eb0*/  LDL.LU R232, [R1+0x52c] ;  /* 0x00052c0001e87983 */ /* 0x000ea20000300800 */
        /* <DEDUP_REMOVED lines=127> */
[----:B------:R4:W-:Y:S01]  /*316b0*/  STL.64 [R1+0x5d0], R8 ;  /* 0x0005d00801007387 */ /* 0x0009e20000100a00 */
[----:B------:R-:W-:-:S04]  /*316c0*/  IADD3 R132, P4, R222, R10, RZ ;  /* 0x0000000ade847210 */ /* 0x000fc80007f9e0ff */
[----:B------:R-:W-:Y:S02]  /*316d0*/  LEA.HI.X.SX32 R133, R222, R0, 0x1, P4 ;  /* 0x00000000de857211 */ /* 0x000fe400020f0eff */
[----:B------:R-:W2:Y:S01]  /*316e0*/  LDL.LU R222, [R1+0x484] ;  /* 0x0004840001de7983 */ /* 0x000ea20000300800 */
        /* <DEDUP_REMOVED lines=301> */
[----:B------:R0:W-:Y:S01]  /*329c0*/  STL.64 [R1+0x358], R8 ;  /* 0x0003580801007387 */ /* 0x0001e20000100a00 */
[----:B---3--:R-:W-:-:S04]  /*329d0*/  IADD3 R112, P4, R236, R10, RZ ;  /* 0x0000000aec707210 */ /* 0x008fc80007f9e0ff */
        /* <DEDUP_REMOVED lines=323> */
[----:B------:R-:W-:-:S04]  /*33e10*/  IADD3 R246, P4, R234, R10, RZ ;  /* 0x0000000aeaf67210 */ /* 0x000fc80007f9e0ff */
[----:B------:R-:W-:Y:S02]  /*33e20*/  LEA.HI.X.SX32 R247, R234, R0, 0x1, P4 ;  /* 0x00000000eaf77211 */ /* 0x000fe400020f0eff */
[----:B------:R-:W3:Y:S01]  /*33e30*/  LDL.LU R234, [R1+0xd5c] ;  /* 0x000d5c0001ea7983 */ /* 0x000ee20000300800 */
        /* <DEDUP_REMOVED lines=240> */
[----:B------:R-:W3:Y:S01]  /*34d40*/  LDL.LU R218, [R1+0xe58] ;  /* 0x000e580001da7983 */ /* 0x000ee20000300800 */
[----:B0-----:R-:W-:-:S04]  /*34d50*/  IADD3 R8, P4, R216, R10, RZ ;  /* 0x0000000ad8087210 */ /* 0x001fc80007f9e0ff */
[----:B------:R-:W-:-:S05]  /*34d60*/  LEA.HI.X.SX32 R9, R216, R0, 0x1, P4 ;  /* 0x00000000d8097211 */ /* 0x000fca00020f0eff */
        /* <DEDUP_REMOVED lines=53> */
[----:B------:R-:W-:-:S04]  /*350c0*/  IADD3 R72, P4, R234, R10, RZ ;  /* 0x0000000aea487210 */ /* 0x000fc80007f9e0ff */
        /* <DEDUP_REMOVED lines=9> */
[----:B----4-:R-:W-:-:S04]  /*35160*/  IADD3 R74, P4, R238, R10, RZ ;  /* 0x0000000aee4a7210 */ /* 0x010fc80007f9e0ff */
[----:B------:R-:W-:Y:S02]  /*35170*/  LEA.HI.X.SX32 R75, R238, R0, 0x1, P4 ;  /* 0x00000000ee4b7211 */ /* 0x000fe400020f0eff */
[----:B------:R-:W4:Y:S04]  /*35180*/  LDL.LU R238, [R1+0xe98] ;  /* 0x000e980001ee7983 */ /* 0x000f280000300800 */
[----:B------:R3:W-:Y:S02]  /*35190*/  STL.64 [R1+0x150], R8 ;  /* 0x0001500801007387 */ /* 0x0007e40000100a00 */
[----:B---3--:R-:W-:-:S04]  /*351a0*/  IADD3 R8, P4, R236, R10, RZ ;  /* 0x0000000aec087210 */ /* 0x008fc80007f9e0ff */
[----:B------:R-:W-:Y:S02]  /*351b0*/  LEA.HI.X.SX32 R9, R236, R0, 0x1, P4 ;  /* 0x00000000ec097211 */ /* 0x000fe400020f0eff */
[----:B------:R-:W3:Y:S04]  /*351c0*/  LDL.LU R236, [R1+0xe9c] ;  /* 0x000e9c0001ec7983 */ /* 0x000ee80000300800 */
[----:B------:R0:W-:Y:S04]  /*351d0*/  STL.64 [R1+0x140], R8 ;  /* 0x0001400801007387 */ /* 0x0001e80000100a00 */
[----:B------:R-:W3:Y:S01]  /*351e0*/  LDL.LU R210, [R1+0xea0] ;  /* 0x000ea00001d27983 */ /* 0x000ee20000300800 */
[----:B0-----:R-:W-:-:S04]  /*351f0*/  IADD3 R8, P4, R220, R10, RZ ;  /* 0x0000000adc087210 */ /* 0x001fc80007f9e0ff */
[----:B------:R-:W-:-:S05]  /*35200*/  LEA.HI.X.SX32 R9, R220, R0, 0x1, P4 ;  /* 0x00000000dc097211 */ /* 0x000fca00020f0eff */
[----:B------:R0:W-:Y:S04]  /*35210*/  STL.64 [R1+0x138], R8 ;  /* 0x0001380801007387 */ /* 0x0001e80000100a00 */
[----:B------:R-:W3:Y:S04]  /*35220*/  LDL.LU R208, [R1+0xea4] ;  /* 0x000ea40001d07983 */ /* 0x000ee80000300800 */
        /* <DEDUP_REMOVED lines=26> */
[----:B--2---:R-:W-:-:S04]  /*353d0*/  IADD3 R8, P4, R232, R10, RZ ;  /* 0x0000000ae8087210 */ /* 0x004fc80007f9e0ff */
[----:B------:R-:W-:-:S05]  /*353e0*/  LEA.HI.X.SX32 R9, R232, R0, 0x1, P4 ;  /* 0x00000000e8097211 */ /* 0x000fca00020f0eff */
[----:B------:R4:W-:Y:S04]  /*353f0*/  STL.64 [R1+0x108], R8 ;  /* 0x0001080801007387 */ /* 0x0009e80000100a00 */
        /* <DEDUP_REMOVED lines=13> */
[----:B------:R-:W-:-:S05]  /*354d0*/  LEA.HI.X.SX32 R9, R208, R0, 0x1, P4 ;  /* 0x00000000d0097211 */ /* 0x000fca00020f0eff */
[----:B------:R0:W-:Y:S02]  /*354e0*/  STL.64 [R1+0xe8], R8 ;  /* 0x0000e80801007387 */ /* 0x0001e40000100a00 */
[----:B0-----:R-:W-:-:S04]  /*354f0*/  IADD3 R8, P4, R214, R10, RZ ;  /* 0x0000000ad6087210 */ /* 0x001fc80007f9e0ff */
[----:B------:R-:W-:Y:S02]  /*35500*/  LEA.HI.X.SX32 R9, R214, R0, 0x1, P4 ;  /* 0x00000000d6097211 */ /* 0x000fe400020f0eff */
[----:B------:R-:W-:-:S03]  /*35510*/  IADD3 R68, P4, R212, R10, RZ ;  /* 0x0000000ad4447210 */ /* 0x000fc60007f9e0ff */
[----:B------:R0:W-:Y:S01]  /*35520*/  STL.64 [R1+0xe0], R8 ;  /* 0x0000e00801007387 */ /* 0x0001e20000100a00 */
[----:B------:R-:W-:Y:S02]  /*35530*/  LEA.HI.X.SX32 R69, R212, R0, 0x1, P4 ;  /* 0x00000000d4457211 */ /* 0x000fe400020f0eff */
        /* <DEDUP_REMOVED lines=26> */
[----:B--2---:R-:W-:-:S04]  /*356e0*/  IADD3 R8, P4, R232, R10, RZ ;  /* 0x0000000ae8087210 */ /* 0x004fc80007f9e0ff */
[----:B------:R-:W-:-:S05]  /*356f0*/  LEA.HI.X.SX32 R9, R232, R0, 0x1, P4 ;  /* 0x00000000e8097211 */ /* 0x000fca00020f0eff */
[----:B------:R4:W-:Y:S02]  /*35700*/  STL.64 [R1+0x88], R8 ;  /* 0x0000880801007387 */ /* 0x0009e40000100a00 */
[----:B----4-:R-:W-:-:S04]  /*35710*/  IADD3 R8, P4, R238, R10, RZ ;  /* 0x0000000aee087210 */ /* 0x010fc80007f9e0ff */
[----:B------:R-:W-:-:S05]  /*35720*/  LEA.HI.X.SX32 R9, R238, R0, 0x1, P4 ;  /* 0x00000000ee097211 */ /* 0x000fca00020f0eff */
[----:B------:R3:W-:Y:S02]  /*35730*/  STL.64 [R1+0x80], R8 ;  /* 0x0000800801007387 */ /* 0x0007e40000100a00 */
[----:B---3--:R-:W-:-:S04]  /*35740*/  IADD3 R8, P4, R236, R10, RZ ;  /* 0x0000000aec087210 */ /* 0x008fc80007f9e0ff */
        /* <DEDUP_REMOVED lines=29> */
[----:B------:R0:W-:Y:S01]  /*35920*/  STL.64 [R1+0x28], R8 ;  /* 0x0000280801007387 */ /* 0x0001e20000100a00 */
[----:B------:R-:W-:Y:S02]  /*35930*/  IMAD.MOV.U32 R166, RZ, RZ, R56 ;  /* 0x000000ffffa67224 */ /* 0x000fe400078e0038 */
[----:B------:R-:W-:Y:S01]  /*35940*/  IMAD.MOV.U32 R167, RZ, RZ, R57 ;  /* 0x000000ffffa77224 */ /* 0x000fe200078e0039 */
[----:B0-----:R-:W-:-:S04]  /*35950*/  IADD3 R8, P4, R30, R10, RZ ;  /* 0x0000000a1e087210 */ /* 0x001fc80007f9e0ff */
[----:B------:R-:W-:Y:S02]  /*35960*/  LEA.HI.X.SX32 R9, R30, R0, 0x1, P4 ;  /* 0x000000001e097211 */ /* 0x000fe400020f0eff */
[----:B------:R-:W-:Y:S01]  /*35970*/  IADD3 R56, P4, R33, R10, RZ ;  /* 0x0000000a21387210 */ /* 0x000fe20007f9e0ff */
[----:B------:R-:W-:-:S03]  /*35980*/  IMAD.MOV.U32 R164, RZ, RZ, R58 ;  /* 0x000000ffffa47224 */ /* 0x000fc600078e003a */
[----:B------:R-:W-:Y:S02]  /*35990*/  LEA.HI.X.SX32 R57, R33, R0, 0x1, P4 ;  /* 0x0000000021397211 */ /* 0x000fe400020f0eff */
[C---:B------:R-:W-:Y:S01]  /*359a0*/  IADD3 R58, P4, R35.reuse, R10, RZ ;  /* 0x0000000a233a7210 */ /* 0x040fe20007f9e0ff */
[----:B------:R-:W-:Y:S02]  /*359b0*/  IMAD.MOV.U32 R165, RZ, RZ, R59 ;  /* 0x000000ffffa57224 */ /* 0x000fe400078e003b */
[----:B------:R-:W-:Y:S01]  /*359c0*/  IMAD.MOV.U32 R170, RZ, RZ, R60 ;  /* 0x000000ffffaa7224 */ /* 0x000fe200078e003c */
[----:B------:R-:W-:Y:S02]  /*359d0*/  LEA.HI.X.SX32 R59, R35, R0, 0x1, P4 ;  /* 0x00000000233b7211 */ /* 0x000fe400020f0eff */
[C---:B------:R-:W-:Y:S01]  /*359e0*/  IADD3 R60, P4, R32.reuse, R10, RZ ;  /* 0x0000000a203c7210 */ /* 0x040fe20007f9e0ff */
[----:B------:R-:W-:Y:S02]  /*359f0*/  IMAD.MOV.U32 R171, RZ, RZ, R61 ;  /* 0x000000ffffab7224 */ /* 0x000fe400078e003d */
[----:B------:R-:W-:Y:S01]  /*35a00*/  IMAD.MOV.U32 R168, RZ, RZ, R62 ;  /* 0x000000ffffa87224 */ /* 0x000fe200078e003e */
[----:B------:R-:W-:-:S02]  /*35a10*/  LEA.HI.X.SX32 R61, R32, R0, 0x1, P4 ;  /* 0x00000000203d7211 */ /* 0x000fc400020f0eff */
        /* <DEDUP_REMOVED lines=12> */
[----:B------:R-:W-:Y:S01]  /*35ae0*/  IADD3 R16, P4, R36, R10, RZ ;  /* 0x0000000a24107210 */ /* 0x000fe20007f9e0ff */
[----:B------:R-:W-:-:S03]  /*35af0*/  IMAD.MOV.U32 R159, RZ, RZ, R17 ;  /* 0x000000ffff9f7224 */ /* 0x000fc600078e0011 */
[----:B------:R-:W-:Y:S02]  /*35b00*/  LEA.HI.X.SX32 R17, R36, R0, 0x1, P4 ;  /* 0x0000000024117211 */ /* 0x000fe400020f0eff */
[C---:B------:R-:W-:Y:S01]  /*35b10*/  IADD3 R18, P4, R38.reuse, R10, RZ ;  /* 0x0000000a26127210 */ /* 0x040fe20007f9e0ff */
[----:B------:R0:W-:Y:S03]  /*35b20*/  STL.64 [R1+0x20], R8 ;  /* 0x0000200801007387 */ /* 0x0001e60000100a00 */
[----:B------:R-:W-:Y:S01]  /*35b30*/  LEA.HI.X.SX32 R19, R38, R0, 0x1, P4 ;  /* 0x0000000026137211 */ /* 0x000fe200020f0eff */
[----:B------:R-:W-:Y:S02]  /*35b40*/  IMAD.MOV.U32 R160, RZ, RZ, R22 ;  /* 0x000000ffffa07224 */ /* 0x000fe400078e0016 */
[----:B0-----:R-:W-:Y:S01]  /*35b50*/  IMAD.MOV.U32 R8, RZ, RZ, R20 ;  /* 0x000000ffff087224 */ /* 0x001fe200078e0014 */
[----:B------:R-:W-:Y:S01]  /*35b60*/  IADD3 R20, P4, R41, R10, RZ ;  /* 0x0000000a29147210 */ /* 0x000fe20007f9e0ff */
[----:B------:R-:W-:-:S03]  /*35b70*/  IMAD.MOV.U32 R9, RZ, RZ, R21 ;  /* 0x000000ffff097224 */ /* 0x000fc600078e0015 */
[----:B------:R-:W-:Y:S02]  /*35b80*/  LEA.HI.X.SX32 R21, R41, R0, 0x1, P4 ;  /* 0x0000000029157211 */ /* 0x000fe400020f0eff */
[----:B------:R-:W-:Y:S01]  /*35b90*/  IADD3 R22, P4, R43, R10, RZ ;  /* 0x0000000a2b167210 */ /* 0x000fe20007f9e0ff */
[----:B------:R-:W-:-:S03]  /*35ba0*/  IMAD.MOV.U32 R161, RZ, RZ, R23 ;  /* 0x000000ffffa17224 */ /* 0x000fc600078e0017 */
[----:B------:R-:W-:Y:S02]  /*35bb0*/  LEA.HI.X.SX32 R23, R43, R0, 0x1, P4 ;  /* 0x000000002b177211 */ /* 0x000fe400020f0eff */
[----:B------:R-:W-:-:S04]  /*35bc0*/  IADD3 R24, P4, R40, R10, RZ ;  /* 0x0000000a28187210 */ /* 0x000fc80007f9e0ff */
        /* <DEDUP_REMOVED lines=85> */
[----:B------:R-:W-:Y:S02]  /*36120*/  IADD3 R234, P4, R235, R10, RZ ;  /* 0x0000000aebea7210 */ /* 0x000fe40007f9e0ff */
[----:B------:R-:W-:Y:S02]  /*36130*/  LOP3.LUT P5, RZ, R5, 0x4000, RZ, 0xc0, !PT ;  /* 0x0000400005ff7812 */ /* 0x000fe400078ac0ff */
[----:B------:R-:W-:Y:S02]  /*36140*/  LEA.HI.X.SX32 R235, R235, R0, 0x1, P4 ;  /* 0x00000000ebeb7211 */ /* 0x000fe400020f0eff */
[----:B------:R-:W-:-:S04]  /*36150*/  IADD3 R236, P4, R237, R10, RZ ;  /* 0x0000000aedec7210 */ /* 0x000fc80007f9e0ff */
[----:B------:R-:W-:Y:S02]  /*36160*/  LEA.HI.X.SX32 R237, R237, R0, 0x1, P4 ;  /* 0x00000000eded7211 */ /* 0x000fe400020f0eff */
[C---:B------:R-:W-:Y:S02]  /*36170*/  IADD3 R238, P4, R239.reuse, R10, RZ ;  /* 0x0000000aefee7210 */ /* 0x040fe40007f9e0ff */
[----:B------:R-:W-:Y:S02]  /*36180*/  LOP3.LUT R250, R250, 0xffffffef, RZ, 0xc0, !PT ;  /* 0xffffffeffafa7812 */ /* 0x000fe400078ec0ff */
[----:B------:R-:W-:Y:S02]  /*36190*/  LEA.HI.X.SX32 R239, R239, R0, 0x1, P4 ;  /* 0x00000000efef7211 */ /* 0x000fe400020f0eff */
[----:B------:R-:W-:Y:S02]  /*361a0*/  IADD3 R240, P4, R241, R10, RZ ;  /* 0x0000000af1f07210 */ /* 0x000fe40007f9e0ff */
[----:B------:R-:W-:-:S02]  /*361b0*/  @P5 LOP3.LUT R250, R250, 0x10, RZ, 0xfc, !PT ;  /* 0x00000010fafa5812 */ /* 0x000fc400078efcff */
[----:B------:R-:W-:Y:S02]  /*361c0*/  LOP3.LUT P5, RZ, R5, 0x1000, RZ, 0xc0, !PT ;  /* 0x0000100005ff7812 */ /* 0x000fe400078ac0ff */
[----:B------:R-:W-:Y:S02]  /*361d0*/  LEA.HI.X.SX32 R241, R241, R0, 0x1, P4 ;  /* 0x00000000f1f17211 */ /* 0x000fe400020f0eff */
[----:B------:R-:W-:-:S04]  /*361e0*/  IADD3 R10, P4, R252, R10, RZ ;  /* 0x0000000afc0a7210 */ /* 0x000fc80007f9e0ff */
[----:B------:R-:W-:Y:S02]  /*361f0*/  LEA.HI.X.SX32 R11, R252, R0, 0x1, P4 ;  /* 0x00000000fc0b7211 */ /* 0x000fe400020f0eff */
[----:B------:R-:W-:Y:S02]  /*36200*/  LOP3.LUT P4, RZ, R5, 0x2000, RZ, 0xc0, !PT ;  /* 0x0000200005ff7812 */ /* 0x000fe4000788c0ff */
[----:B------:R-:W-:-:S05]  /*36210*/  PRMT R252, R178, 0x7771, RZ ;  /* 0x00007771b2fc7816 */ /* 0x000fca00000000ff */
[----:B------:R0:W-:Y:S01]  /*36220*/  @P5 STG.E.U8 desc[UR32][R8.64], R252 ;  /* 0x000000fc08005986 */ /* 0x0001e2000c101120 */
[----:B------:R-:W-:Y:S02]  /*36230*/  LOP3.LUT P5, RZ, R250, 0x10, RZ, 0xc0, !PT ;  /* 0x00000010faff7812 */ /* 0x000fe400078ac0ff */
[C---:B------:R-:W-:Y:S02]  /*36240*/  LOP3.LUT P6, RZ, R5.reuse, 0x8000, RZ, 0xc0, !PT ;  /* 0x0000800005ff7812 */ /* 0x040fe400078cc0ff */
[----:B------:R-:W-:Y:S02]  /*36250*/  LOP3.LUT P0, RZ, R5, 0x10000, RZ, 0xc0, !PT ;  /* 0x0001000005ff7812 */ /* 0x000fe4000780c0ff */
[----:B0-----:R-:W-:-:S05]  /*36260*/  PRMT R252, R179, 0x7770, RZ ;  /* 0x00007770b3fc7816 */ /* 0x001fca00000000ff */
[----:B------:R0:W-:Y:S01]  /*36270*/  @P4 STG.E.U8 desc[UR32][R158.64], R252 ;  /* 0x000000fc9e004986 */ /* 0x0001e2000c101120 */
[----:B------:R-:W-:Y:S02]  /*36280*/  LOP3.LUT P1, RZ, R5, 0x20000, RZ, 0xc0, !PT ;  /* 0x0002000005ff7812 */ /* 0x000fe4000782c0ff */
[----:B0-----:R-:W-:-:S05]  /*36290*/  PRMT R252, R179, 0x7771, RZ ;  /* 0x00007771b3fc7816 */ /* 0x001fca00000000ff */
[----:B------:R0:W-:Y:S01]  /*362a0*/  @P5 STG.E.U8 desc[UR32][R156.64], R252 ;  /* 0x000000fc9c005986 */ /* 0x0001e2000c101120 */
[C---:B------:R-:W-:Y:S02]  /*362b0*/  LOP3.LUT P2, RZ, R5.reuse, 0x40000, RZ, 0xc0, !PT ;  /* 0x0004000005ff7812 */ /* 0x040fe4000784c0ff */
[----:B------:R-:W-:Y:S02]  /*362c0*/  LOP3.LUT P3, RZ, R5, 0x80000, RZ, 0xc0, !PT ;  /* 0x0008000005ff7812 */ /* 0x000fe4000786c0ff */
[C---:B0-----:R-:W-:Y:S02]  /*362d0*/  PRMT R252, R176.reuse, 0x7772, RZ ;  /* 0x00007772b0fc7816 */ /* 0x041fe400000000ff */
[----:B------:R-:W-:-:S03]  /*362e0*/  PRMT R176, R176, 0x7773, RZ ;  /* 0x00007773b0b07816 */ /* 0x000fc600000000ff */
[----:B------:R-:W-:Y:S04]  /*362f0*/  @P6 STG.E.U8 desc[UR32][R162.64], R252 ;  /* 0x000000fca2006986 */ /* 0x000fe8000c101120 */
[----:B------:R0:W-:Y:S02]  /*36300*/  @P0 STG.E.U8 desc[UR32][R160.64], R176 ;  /* 0x000000b0a0000986 */ /* 0x0001e4000c101120 */
[C---:B0-----:R-:W-:Y:S02]  /*36310*/  PRMT R176, R177.reuse, 0x7772, RZ ;  /* 0x00007772b1b07816 */ /* 0x041fe400000000ff */
[----:B------:R-:W-:-:S03]  /*36320*/  PRMT R177, R177, 0x7773, RZ ;  /* 0x00007773b1b17816 */ /* 0x000fc600000000ff */
[----:B------:R0:W-:Y:S04]  /*36330*/  @P1 STG.E.U8 desc[UR32][R166.64], R176 ;  /* 0x000000b0a6001986 */ /* 0x0001e8000c101120 */
[----:B------:R-:W-:Y:S01]  /*36340*/  @P2 STG.E.U8 desc[UR32][R164.64], R177 ;  /* 0x000000b1a4002986 */ /* 0x000fe2000c101120 */
[----:B0-----:R-:W-:-:S05]  /*36350*/  PRMT R176, R178, 0x7772, RZ ;  /* 0x00007772b2b07816 */ /* 0x001fca00000000ff */
[----:B------:R0:W-:Y:S02]  /*36360*/  @P3 STG.E.U8 desc[UR32][R170.64], R176 ;  /* 0x000000b0aa003986 */ /* 0x0001e4000c101120 */
[----:B0-----:R-:W-:Y:S02]  /*36370*/  IMAD.MOV.U32 R170, RZ, RZ, R168 ;  /* 0x000000ffffaa7224 */ /* 0x001fe400078e00a8 */
[----:B------:R-:W-:Y:S02]  /*36380*/  IMAD.MOV.U32 R171, RZ, RZ, R169 ;  /* 0x000000ffffab7224 */ /* 0x000fe400078e00a9 */
[----:B------:R-:W2:Y:S04]  /*36390*/  LDL.LU.64 R168, [R1+0xab8] ;  /* 0x000ab80001a87983 */ /* 0x000ea80000300a00 */
[----:B------:R-:W3:Y:S04]  /*363a0*/  LDL.LU.64 R162, [R1+0xab0] ;  /* 0x000ab00001a27983 */ /* 0x000ee80000300a00 */
[----:B------:R-:W4:Y:S04]  /*363b0*/  LDL.LU.64 R160, [R1+0xaa8] ;  /* 0x000aa80001a07983 */ /* 0x000f280000300a00 */
[----:B------:R-:W4:Y:S04]  /*363c0*/  LDL.LU.64 R166, [R1+0xaa0] ;  /* 0x000aa00001a67983 */ /* 0x000f280000300a00 */
[----:B------:R-:W4:Y:S01]  /*363d0*/  LDL.LU.64 R164, [R1+0xa98] ;  /* 0x000a980001a47983 */ /* 0x000f220000300a00 */
[----:B------:R-:W-:-:S02]  /*363e0*/  LOP3.LUT P4, RZ, R6, 0x1, RZ, 0xc0, !PT ;  /* 0x0000000106ff7812 */ /* 0x000fc4000788c0ff */
[----:B------:R-:W-:Y:S01]  /*363f0*/  LOP3.LUT R0, R0, 0xefffffff, RZ, 0xc0, !PT ;  /* 0xefffffff00007812 */ /* 0x000fe200078ec0ff */
[----:B------:R-:W4:Y:S10]  /*36400*/  LDL.LU.64 R152, [R1+0xa88] ;  /* 0x000a880001987983 */ /* 0x000f340000300a00 */
[----:B------:R-:W-:-:S02]  /*36410*/  @P4 LOP3.LUT R0, R0, 0x10000000, RZ, 0xfc, !PT ;  /* 0x1000000000004812 */ /* 0x000fc400078efcff */
[----:B------:R-:W-:Y:S02]  /*36420*/  LOP3.LUT P4, RZ, R5, 0x80000000, RZ, 0xc0, !PT ;  /* 0x8000000005ff7812 */ /* 0x000fe4000788c0ff */
[----:B------:R-:W-:-:S11]  /*36430*/  LOP3.LUT R0, R0, 0xdfffffff, RZ, 0xc0, !PT ;  /* 0xdfffffff00007812 */ /* 0x000fd600078ec0ff */
[----:B------:R-:W-:Y:S02]  /*36440*/  @P4 LOP3.LUT R0, R0, 0x20000000, RZ, 0xfc, !PT ;  /* 0x2000000000004812 */ /* 0x000fe400078efcff */
        /* <DEDUP_REMOVED lines=12> */
[C---:B------:R-:W-:Y:S02]  /*36510*/  LOP3.LUT P4, RZ, R5.reuse, 0x4000000, RZ, 0xc0, !PT ;  /* 0x0400000005ff7812 */ /* 0x040fe4000788c0ff */
[----:B------:R-:W-:Y:S02]  /*36520*/  LOP3.LUT R250, R250, 0xfffffffb, RZ, 0xc0, !PT ;  /* 0xfffffffbfafa7812 */ /* 0x000fe400078ec0ff */
[C---:B------:R-:W-:Y:S02]  /*36530*/  LOP3.LUT P0, RZ, R5.reuse, 0x100000, RZ, 0xc0, !PT ;  /* 0x0010000005ff7812 */ /* 0x040fe4000780c0ff */
[----:B------:R-:W-:-:S07]  /*36540*/  LOP3.LUT P1, RZ, R5, 0x200000, RZ, 0xc0, !PT ;  /* 0x0020000005ff7812 */ /* 0x000fce000782c0ff */
[----:B------:R-:W-:Y:S02]  /*36550*/  @P4 LOP3.LUT R250, R250, 0x4, RZ, 0xfc, !PT ;  /* 0x00000004fafa4812 */ /* 0x000fe400078efcff */
[C---:B------:R-:W-:Y:S02]  /*36560*/  LOP3.LUT P4, RZ, R5.reuse, 0x2000000, RZ, 0xc0, !PT ;  /* 0x0200000005ff7812 */ /* 0x040fe4000788c0ff */
[C---:B------:R-:W-:Y:S02]  /*36570*/  LOP3.LUT P2, RZ, R5.reuse, 0x400000, RZ, 0xc0, !PT ;  /* 0x0040000005ff7812 */ /* 0x040fe4000784c0ff */
[----:B------:R-:W-:Y:S02]  /*36580*/  LOP3.LUT P3, RZ, R5, 0x800000, RZ, 0xc0, !PT ;  /* 0x0080000005ff7812 */ /* 0x000fe4000786c0ff */
[----:B------:R-:W-:Y:S02]  /*36590*/  LOP3.LUT R250, R250, 0xfffffff7, RZ, 0xc0, !PT ;  /* 0xfffffff7fafa7812 */ /* 0x000fe400078ec0ff */
[----:B------:R-:W-:-:S02]  /*365a0*/  PRMT R178, R178, 0x7773, RZ ;  /* 0x00007773b2b27816 */ /* 0x000fc400000000ff */
[----:B------:R-:W-:-:S03]  /*365b0*/  PRMT R176, R179, 0x7772, RZ ;  /* 0x00007772b3b07816 */ /* 0x000fc600000000ff */
[----:B------:R-:W-:Y:S01]  /*365c0*/  @P4 LOP3.LUT R250, R250, 0x8, RZ, 0xfc, !PT ;  /* 0x00000008fafa4812 */ /* 0x000fe200078efcff */
[----:B------:R0:W-:Y:S01]  /*365d0*/  @P0 STG.E.U8 desc[UR32][R170.64], R178 ;  /* 0x000000b2aa000986 */ /* 0x0001e2000c101120 */
[----:B------:R-:W-:Y:S02]  /*365e0*/  LOP3.LUT P4, RZ, R5, 0x1000000, RZ, 0xc0, !PT ;  /* 0x0100000005ff7812 */ /* 0x000fe4000788c0ff */
[----:B------:R-:W-:Y:S01]  /*365f0*/  PRMT R179, R179, 0x7773, RZ ;  /* 0x00007773b3b37816 */ /* 0x000fe200000000ff */
[----:B0-----:R-:W4:Y:S04]  /*36600*/  LDL.LU.64 R170, [R1+0xa80] ;  /* 0x000a800001aa7983 */ /* 0x001f280000300a00 */
[----:B--2---:R0:W-:Y:S04]  /*36610*/  @P1 STG.E.U8 desc[UR32][R168.64], R176 ;  /* 0x000000b0a8001986 */ /* 0x0041e8000c101120 */
[----:B---3--:R1:W-:Y:S01]  /*36620*/  @P2 STG.E.U8 desc[UR32][R162.64], R179 ;  /* 0x000000b3a2002986 */ /* 0x0083e2000c101120 */
[----:B0-----:R-:W-:-:S03]  /*36630*/  PRMT R176, R172, 0x7770, RZ ;  /* 0x00007770acb07816 */ /* 0x001fc600000000ff */
[----:B------:R-:W2:Y:S04]  /*36640*/  LDL.LU.64 R168, [R1+0xa78] ;  /* 0x000a780001a87983 */ /* 0x000ea80000300a00 */
[----:B----4-:R0:W-:Y:S04]  /*36650*/  @P3 STG.E.U8 desc[UR32][R160.64], R176 ;  /* 0x000000b0a0003986 */ /* 0x0101e8000c101120 */
[----:B-1----:R-:W3:Y:S04]  /*36660*/  LDL.LU.64 R178, [R1+0xa70] ;  /* 0x000a700001b27983 */ /* 0x002ee80000300a00 */
[----:B------:R-:W4:Y:S01]  /*36670*/  LDL.LU.64 R8, [R1+0xa68] ;  /* 0x000a680001087983 */ /* 0x000f220000300a00 */
[----:B0-----:R-:W-:-:S03]  /*36680*/  PRMT R176, R172, 0x7771, RZ ;  /* 0x00007771acb07816 */ /* 0x001fc600000000ff */
[----:B------:R-:W4:Y:S04]  /*36690*/  LDL.LU.64 R158, [R1+0xa60] ;  /* 0x000a6000019e7983 */ /* 0x000f280000300a00 */
[----:B------:R0:W-:Y:S01]  /*366a0*/  @P4 STG.E.U8 desc[UR32][R166.64], R176 ;  /* 0x000000b0a6004986 */ /* 0x0001e2000c101120 */
[----:B------:R-:W-:-:S03]  /*366b0*/  LOP3.LUT P4, RZ, R250, 0x8, RZ, 0xc0, !PT ;  /* 0x00000008faff7812 */ /* 0x000fc6000788c0ff */
[----:B------:R-:W4:Y:S04]  /*366c0*/  LDL.LU.64 R156, [R1+0xa58] ;  /* 0x000a5800019c7983 */ /* 0x000f280000300a00 */
[----:B------:R-:W4:Y:S01]  /*366d0*/  LDL.LU.64 R162, [R1+0xa50] ;  /* 0x000a500001a27983 */ /* 0x000f220000300a00 */
[----:B0-----:R-:W-:-:S03]  /*366e0*/  PRMT R176, R173, 0x7770, RZ ;  /* 0x00007770adb07816 */ /* 0x001fc600000000ff */
[----:B------:R-:W4:Y:S04]  /*366f0*/  LDL.LU.64 R160, [R1+0xa48] ;  /* 0x000a480001a07983 */ /* 0x000f280000300a00 */
[----:B------:R0:W-:Y:S01]  /*36700*/  @P4 STG.E.U8 desc[UR32][R164.64], R176 ;  /* 0x000000b0a4004986 */ /* 0x0001e2000c101120 */
[----:B------:R-:W-:-:S03]  /*36710*/  LOP3.LUT P4, RZ, R250, 0x4, RZ, 0xc0, !PT ;  /* 0x00000004faff7812 */ /* 0x000fc6000788c0ff */
[----:B------:R-:W4:Y:S01]  /*36720*/  LDL.LU.64 R166, [R1+0xa40] ;  /* 0x000a400001a67983 */ /* 0x000f220000300a00 */
[----:B0-----:R-:W-:-:S03]  /*36730*/  PRMT R176, R173, 0x7771, RZ ;  /* 0x00007771adb07816 */ /* 0x001fc600000000ff */
[----:B------:R-:W4:Y:S06]  /*36740*/  LDL.LU.64 R164, [R1+0xa38] ;  /* 0x000a380001a47983 */ /* 0x000f2c0000300a00 */
[----:B------:R0:W-:Y:S04]  /*36750*/  @P4 STG.E.U8 desc[UR32][R174.64], R176 ;  /* 0x000000b0ae004986 */ /* 0x0001e8000c101120 */
[----:B0-----:R-:W2:Y:S01]  /*36760*/  LDL.LU.64 R174, [R1+0x1190] ;  /* 0x0011900001ae7983 */ /* 0x001ea20000300a00 */
[----:B------:R-:W-:-:S02]  /*36770*/  LOP3.LUT P4, RZ, R250, 0x2, RZ, 0xc0, !PT ;  /* 0x00000002faff7812 */ /* 0x000fc4000788c0ff */
[----:B--2---:R-:W-:-:S11]  /*36780*/  PRMT R176, R174, 0x7770, RZ ;  /* 0x00007770aeb07816 */ /* 0x004fd600000000ff */
[----:B------:R0:W-:Y:S01]  /*36790*/  @P4 STG.E.U8 desc[UR32][R152.64], R176 ;  /* 0x000000b098004986 */ /* 0x0001e2000c101120 */
[----:B------:R-:W-:Y:S02]  /*367a0*/  LOP3.LUT P4, RZ, R250, 0x1, RZ, 0xc0, !PT ;  /* 0x00000001faff7812 */ /* 0x000fe4000788c0ff */
[----:B0-----:R-:W-:Y:S01]  /*367b0*/  PRMT R176, R174, 0x7771, RZ ;  /* 0x00007771aeb07816 */ /* 0x001fe200000000ff */
[----:B------:R-:W2:Y:S10]  /*367c0*/  LDL.LU.64 R152, [R1+0x1188] ;  /* 0x0011880001987983 */ /* 0x000eb40000300a00 */
[----:B------:R0:W-:Y:S01]  /*367d0*/  @P4 STG.E.U8 desc[UR32][R170.64], R176 ;  /* 0x000000b0aa004986 */ /* 0x0001e2000c101120 */
[----:B------:R-:W-:-:S02]  /*367e0*/  LOP3.LUT P4, RZ, R0, 0x80000000, RZ, 0xc0, !PT ;  /* 0x8000000000ff7812 */ /* 0x000fc4000788c0ff */
[----:B0-----:R-:W-:Y:S01]  /*367f0*/  PRMT R176, R175, 0x7770, RZ ;  /* 0x00007770afb07816 */ /* 0x001fe200000000ff */
[----:B------:R-:W2:Y:S10]  /*36800*/  LDL.LU.64 R170, [R1+0x1180] ;  /* 0x0011800001aa7983 */ /* 0x000eb40000300a00 */
[----:B------:R0:W-:Y:S04]  /*36810*/  @P4 STG.E.U8 desc[UR32][R168.64], R176 ;  /* 0x000000b0a8004986 */ /* 0x0001e8000c101120 */
[----:B0-----:R-:W2:Y:S01]  /*36820*/  LDL.LU.64 R168, [R1+0x1178] ;  /* 0x0011780001a87983 */ /* 0x001ea20000300a00 */
[----:B------:R-:W-:-:S02]  /*36830*/  LOP3.LUT P4, RZ, R0, 0x40000000, RZ, 0xc0, !PT ;  /* 0x4000000000ff7812 */ /* 0x000fc4000788c0ff */
[----:B------:R-:W-:-:S11]  /*36840*/  PRMT R176, R175, 0x7771, RZ ;  /* 0x00007771afb07816 */ /* 0x000fd600000000ff */
[----:B---3--:R0:W-:Y:S01]  /*36850*/  @P4 STG.E.U8 desc[UR32][R178.64], R176 ;  /* 0x000000b0b2004986 */ /* 0x0081e2000c101120 */
[----:B------:R-:W-:Y:S02]  /*36860*/  LOP3.LUT P4, RZ, R0, 0x20000000, RZ, 0xc0, !PT ;  /* 0x2000000000ff7812 */ /* 0x000fe4000788c0ff */
[----:B0-----:R-:W-:-:S11]  /*36870*/  PRMT R176, R172, 0x7772, RZ ;  /* 0x00007772acb07816 */ /* 0x001fd600000000ff */
[----:B----4-:R-:W-:Y:S01]  /*36880*/  @P4 STG.E.U8 desc[UR32][R8.64], R176 ;  /* 0x000000b008004986 */ /* 0x010fe2000c101120 */
[----:B------:R-:W-:Y:S02]  /*36890*/  LOP3.LUT P4, RZ, R0, 0x10000000, RZ, 0xc0, !PT ;  /* 0x1000000000ff7812 */ /* 0x000fe4000788c0ff */
[----:B------:R-:W-:Y:S02]  /*368a0*/  LOP3.LUT P5, RZ, R6, 0x2, RZ, 0xc0, !PT ;  /* 0x0000000206ff7812 */ /* 0x000fe400078ac0ff */
[----:B------:R-:W-:Y:S02]  /*368b0*/  PRMT R172, R172, 0x7773, RZ ;  /* 0x00007773acac7816 */ /* 0x000fe400000000ff */
[C---:B------:R-:W-:Y:S02]  /*368c0*/  LOP3.LUT P6, RZ, R6.reuse, 0x4, RZ, 0xc0, !PT ;  /* 0x0000000406ff7812 */ /* 0x040fe400078cc0ff */
[----:B------:R-:W-:-:S05]  /*368d0*/  LOP3.LUT P0, RZ, R6, 0x8, RZ, 0xc0, !PT ;  /* 0x0000000806ff7812 */ /* 0x000fca000780c0ff */
[----:B------:R0:W-:Y:S01]  /*368e0*/  @P4 STG.E.U8 desc[UR32][R158.64], R172 ;  /* 0x000000ac9e004986 */ /* 0x0001e2000c101120 */
[C---:B------:R-:W-:Y:S02]  /*368f0*/  LOP3.LUT P1, RZ, R6.reuse, 0x10, RZ, 0xc0, !PT ;  /* 0x0000001006ff7812 */ /* 0x040fe4000782c0ff */
[C---:B------:R-:W-:Y:S02]  /*36900*/  LOP3.LUT P2, RZ, R6.reuse, 0x20, RZ, 0xc0, !PT ;  /* 0x0000002006ff7812 */ /* 0x040fe4000784c0ff */
[----:B------:R-:W-:Y:S02]  /*36910*/  LOP3.LUT P3, RZ, R6, 0x40, RZ, 0xc0, !PT ;  /* 0x0000004006ff7812 */ /* 0x000fe4000786c0ff */
[C---:B0-----:R-:W-:Y:S02]  /*36920*/  PRMT R172, R173.reuse, 0x7772, RZ ;  /* 0x00007772adac7816 */ /* 0x041fe400000000ff */
[----:B------:R-:W-:-:S03]  /*36930*/  PRMT R173, R173, 0x7773, RZ ;  /* 0x00007773adad7816 */ /* 0x000fc600000000ff */
[----:B------:R0:W-:Y:S04]  /*36940*/  @P5 STG.E.U8 desc[UR32][R156.64], R172 ;  /* 0x000000ac9c005986 */ /* 0x0001e8000c101120 */
[----:B------:R-:W-:Y:S01]  /*36950*/  @P6 STG.E.U8 desc[UR32][R162.64], R173 ;  /* 0x000000ada2006986 */ /* 0x000fe2000c101120 */
[C---:B0-----:R-:W-:Y:S02]  /*36960*/  PRMT R172, R174.reuse, 0x7772, RZ ;  /* 0x00007772aeac7816 */ /* 0x041fe400000000ff */
[----:B------:R-:W-:-:S03]  /*36970*/  PRMT R174, R174, 0x7773, RZ ;  /* 0x00007773aeae7816 */ /* 0x000fc600000000ff */
[----:B------:R0:W-:Y:S04]  /*36980*/  @P0 STG.E.U8 desc[UR32][R160.64], R172 ;  /* 0x000000aca0000986 */ /* 0x0001e8000c101120 */
[----:B------:R-:W-:Y:S01]  /*36990*/  @P1 STG.E.U8 desc[UR32][R166.64], R174 ;  /* 0x000000aea6001986 */ /* 0x000fe2000c101120 */
[C---:B0-----:R-:W-:Y:S02]  /*369a0*/  PRMT R172, R175.reuse, 0x7772, RZ ;  /* 0x00007772afac7816 */ /* 0x041fe400000000ff */
[----:B------:R-:W-:-:S03]  /*369b0*/  PRMT R175, R175, 0x7773, RZ ;  /* 0x00007773afaf7816 */ /* 0x000fc600000000ff */
[----:B------:R-:W-:Y:S04]  /*369c0*/  @P2 STG.E.U8 desc[UR32][R164.64], R172 ;  /* 0x000000aca4002986 */ /* 0x000fe8000c101120 */
[----:B--2---:R0:W-:Y:S04]  /*369d0*/  @P3 STG.E.U8 desc[UR32][R168.64], R175 ;  /* 0x000000afa8003986 */ /* 0x0041e8000c101120 */
[----:B0-----:R-:W2:Y:S04]  /*369e0*/  LDL.LU.64 R168, [R1+0x1170] ;  /* 0x0011700001a87983 */ /* 0x001ea80000300a00 */
[----:B------:R-:W3:Y:S01]  /*369f0*/  LDL.LU.64 R164, [R1+0xa28] ;  /* 0x000a280001a47983 */ /* 0x000ee20000300a00 */
[----:B------:R-:W-:-:S02]  /*36a00*/  LOP3.LUT P0, RZ, R6, 0x80, RZ, 0xc0, !PT ;  /* 0x0000008006ff7812 */ /* 0x000fc4000780c0ff */
[C---:B------:R-:W-:Y:S01]  /*36a10*/  LOP3.LUT P1, RZ, R6.reuse, 0x100, RZ, 0xc0, !PT ;  /* 0x0000010006ff7812 */ /* 0x040fe2000782c0ff */
[----:B------:R-:W4:Y:S04]  /*36a20*/  LDL.LU.64 R178, [R1+0xa18] ;  /* 0x000a180001b27983 */ /* 0x000f280000300a00 */
[----:B------:R-:W4:Y:S04]  /*36a30*/  LDL.LU.64 R156, [R1+0xa10] ;  /* 0x000a1000019c7983 */ /* 0x000f280000300a00 */
[----:B------:R-:W4:Y:S04]  /*36a40*/  LDL.LU.64 R162, [R1+0xa08] ;  /* 0x000a080001a27983 */ /* 0x000f280000300a00 */
[----:B------:R-:W4:Y:S04]  /*36a50*/  LDL.LU.64 R160, [R1+0xa00] ;  /* 0x000a000001a07983 */ /* 0x000f280000300a00 */
[----:B------:R-:W4:Y:S04]  /*36a60*/  LDL.LU.64 R8, [R1+0x9f8] ;  /* 0x0009f80001087983 */ /* 0x000f280000300a00 */
[----:B------:R-:W4:Y:S04]  /*36a70*/  LDL.LU.64 R158, [R1+0x9f0] ;  /* 0x0009f000019e7983 */ /* 0x000f280000300a00 */
[----:B------:R-:W4:Y:S01]  /*36a80*/  LDL.LU.64 R166, [R1+0x9e8] ;  /* 0x0009e80001a67983 */ /* 0x000f220000300a00 */
[----:B------:R-:W-:-:S02]  /*36a90*/  LOP3.LUT P4, RZ, R6, 0x80000, RZ, 0xc0, !PT ;  /* 0x0008000006ff7812 */ /* 0x000fc4000788c0ff */
[----:B------:R-:W-:-:S11]  /*36aa0*/  LOP3.LUT R0, R0, 0xffefffff, RZ, 0xc0, !PT ;  /* 0xffefffff00007812 */ /* 0x000fd600078ec0ff */
[----:B------:R-:W-:Y:S02]  /*36ab0*/  @P4 LOP3.LUT R0, R0, 0x100000, RZ, 0xfc, !PT ;  /* 0x0010000000004812 */ /* 0x000fe400078efcff */
[----:B------:R-:W-:Y:S02]  /*36ac0*/  LOP3.LUT P4, RZ, R6, 0x40000, RZ, 0xc0, !PT ;  /* 0x0004000006ff7812 */ /* 0x000fe4000788c0ff */
[----:B------:R-:W-:-:S11]  /*36ad0*/  LOP3.LUT R0, R0, 0xffdfffff, RZ, 0xc0, !PT ;  /* 0xffdfffff00007812 */ /* 0x000fd600078ec0ff */
[----:B------:R-:W-:Y:S02]  /*36ae0*/  @P4 LOP3.LUT R0, R0, 0x200000, RZ, 0xfc, !PT ;  /* 0x0020000000004812 */ /* 0x000fe400078efcff */
[----:B------:R-:W-:Y:S02]  /*36af0*/  LOP3.LUT P4, RZ, R6, 0x20000, RZ, 0xc0, !PT ;  /* 0x0002000006ff7812 */ /* 0x000fe4000788c0ff */
[----:B------:R-:W-:Y:S02]  /*36b00*/  LOP3.LUT R0, R0, 0xffbfffff, RZ, 0xc0, !PT ;  /* 0xffbfffff00007812 */ /* 0x000fe400078ec0ff */
[----:B--2---:R-:W-:-:S05]  /*36b10*/  PRMT R172, R168, 0x7770, RZ ;  /* 0x00007770a8ac7816 */ /* 0x004fca00000000ff */
[----:B---3--:R0:W-:Y:S02]  /*36b20*/  @P0 STG.E.U8 desc[UR32][R164.64], R172 ;  /* 0x000000aca4000986 */ /* 0x0081e4000c101120 */
[----:B0-----:R-:W-:-:S05]  /*36b30*/  PRMT R172, R168, 0x7771, RZ ;  /* 0x00007771a8ac7816 */ /* 0x001fca00000000ff */
[----:B------:R0:W-:Y:S04]  /*36b40*/  @P1 STG.E.U8 desc[UR32][R170.64], R172 ;  /* 0x000000acaa001986 */ /* 0x0001e8000c101120 */
[----:B0-----:R-:W2:Y:S04]  /*36b50*/  LDL.LU.64 R170, [R1+0x1168] ;  /* 0x0011680001aa7983 */ /* 0x001ea80000300a00 */
[----:B------:R-:W3:Y:S01]  /*36b60*/  LDL.LU.64 R164, [R1+0x9e0] ;  /* 0x0009e00001a47983 */ /* 0x000ee20000300a00 */
[----:B------:R-:W-:Y:S02]  /*36b70*/  @P4 LOP3.LUT R0, R0, 0x400000, RZ, 0xfc, !PT ;  /* 0x0040000000004812 */ /* 0x000fe400078efcff */
[----:B------:R-:W-:Y:S01]  /*36b80*/  LOP3.LUT P4, RZ, R6, 0x10000, RZ, 0xc0, !PT ;  /* 0x0001000006ff7812 */ /* 0x000fe2000788c0ff */
[----:B------:R-:W3:Y:S01]  /*36b90*/  LDL.LU.64 R174, [R1+0x9c8] ;  /* 0x0009c80001ae7983 */ /* 0x000ee20000300a00 */
[----:B------:R-:W-:-:S02]  /*36ba0*/  LOP3.LUT R0, R0, 0xff7fffff, RZ, 0xc0, !PT ;  /* 0xff7fffff00007812 */ /* 0x000fc400078ec0ff */
[----:B------:R-:W-:Y:S01]  /*36bb0*/  LOP3.LUT P2, RZ, R6, 0x200, RZ, 0xc0, !PT ;  /* 0x0000020006ff7812 */ /* 0x000fe2000784c0ff */
[----:B------:R-:W3:Y:S08]  /*36bc0*/  LDL.LU.64 R176, [R1+0x9c0] ;  /* 0x0009c00001b07983 */ /* 0x000ef00000300a00 */
[----:B------:R-:W-:Y:S02]  /*36bd0*/  @P4 LOP3.LUT R0, R0, 0x800000, RZ, 0xfc, !PT ;  /* 0x0080000000004812 */ /* 0x000fe400078efcff */
        /* <DEDUP_REMOVED lines=8> */
[----:B------:R-:W-:-:S09]  /*36c60*/  LOP3.LUT P3, RZ, R6, 0x400, RZ, 0xc0, !PT ;  /* 0x0000040006ff7812 */ /* 0x000fd2000786c0ff */
[----:B------:R-:W-:Y:S02]  /*36c70*/  @P4 LOP3.LUT R0, R0, 0x4000000, RZ, 0xfc, !PT ;  /* 0x0400000000004812 */ /* 0x000fe400078efcff */
[----:B------:R-:W-:Y:S02]  /*36c80*/  LOP3.LUT P4, RZ, R6, 0x1000, RZ, 0xc0, !PT ;  /* 0x0000100006ff7812 */ /* 0x000fe4000788c0ff */
[----:B------:R-:W-:Y:S02]  /*36c90*/  LOP3.LUT R0, R0, 0xf7ffffff, RZ, 0xc0, !PT ;  /* 0xf7ffffff00007812 */ /* 0x000fe400078ec0ff */
[----:B------:R-:W-:-:S05]  /*36ca0*/  PRMT R172, R169, 0x7770, RZ ;  /* 0x00007770a9ac7816 */ /* 0x000fca00000000ff */
[----:B----4-:R0:W-:Y:S04]  /*36cb0*/  @P2 STG.E.U8 desc[UR32][R178.64], R172 ;  /* 0x000000acb2002986 */ /* 0x0101e8000c101120 */
[----:B------:R-:W-:Y:S02]  /*36cc0*/  @P4 LOP3.LUT R0, R0, 0x8000000, RZ, 0xfc, !PT ;  /* 0x0800000000004812 */ /* 0x000fe400078efcff */
[----:B------:R-:W-:Y:S02]  /*36cd0*/  LOP3.LUT P4, RZ, R6, 0x800, RZ, 0xc0, !PT ;  /* 0x0000080006ff7812 */ /* 0x000fe4000788c0ff */
[----:B0-----:R-:W-:Y:S01]  /*36ce0*/  PRMT R172, R169, 0x7771, RZ ;  /* 0x00007771a9ac7816 */ /* 0x001fe200000000ff */
[----:B------:R-:W4:Y:S04]  /*36cf0*/  LDL.LU.64 R178, [R1+0x9b8] ;  /* 0x0009b80001b27983 */ /* 0x000f280000300a00 */
[----:B------:R0:W-:Y:S04]  /*36d00*/  @P3 STG.E.U8 desc[UR32][R156.64], R172 ;  /* 0x000000ac9c003986 */ /* 0x0001e8000c101120 */
[----:B0-----:R-:W4:Y:S01]  /*36d10*/  LDL.LU.64 R156, [R1+0x9b0] ;  /* 0x0009b000019c7983 */ /* 0x001f220000300a00 */
[----:B--2---:R-:W-:-:S05]  /*36d20*/  PRMT R172, R170, 0x7770, RZ ;  /* 0x00007770aaac7816 */ /* 0x004fca00000000ff */
        /* <DEDUP_REMOVED lines=18> */
[----:B------:R-:W-:Y:S01]  /*36e50*/  PRMT R168, R168, 0x7773, RZ ;  /* 0x00007773a8a87816 */ /* 0x000fe200000000ff */
[----:B0-----:R-:W2:Y:S04]  /*36e60*/  LDL.LU.64 R166, [R1+0x1150] ;  /* 0x0011500001a67983 */ /* 0x001ea80000300a00 */
[----:B------:R-:W4:Y:S06]  /*36e70*/  LDL.LU.64 R172, [R1+0x9d0] ;  /* 0x0009d00001ac7983 */ /* 0x000f2c0000300a00 */
[----:B---3--:R0:W-:Y:S04]  /*36e80*/  @P4 STG.E.U8 desc[UR32][R164.64], R168 ;  /* 0x000000a8a4004986 */ /* 0x0081e8000c101120 */
[----:B0-----:R-:W3:Y:S01]  /*36e90*/  LDL.LU.64 R164, [R1+0x1148] ;  /* 0x0011480001a47983 */ /* 0x001ee20000300a00 */
[----:B------:R-:W-:-:S02]  /*36ea0*/  LOP3.LUT P4, RZ, R0, 0x400000, RZ, 0xc0, !PT ;  /* 0x0040000000ff7812 */ /* 0x000fc4000788c0ff */
[C---:B------:R-:W-:Y:S02]  /*36eb0*/  PRMT R168, R169.reuse, 0x7772, RZ ;  /* 0x00007772a9a87816 */ /* 0x040fe400000000ff */
[----:B------:R-:W-:Y:S02]  /*36ec0*/  PRMT R169, R169, 0x7773, RZ ;  /* 0x00007773a9a97816 */ /* 0x000fe400000000ff */
[C---:B------:R-:W-:Y:S02]  /*36ed0*/  LOP3.LUT P5, RZ, R6.reuse, 0x100000, RZ, 0xc0, !PT ;  /* 0x0010000006ff7812 */ /* 0x040fe400078ac0ff */
[----:B------:R-:W-:-:S05]  /*36ee0*/  LOP3.LUT P6, RZ, R6, 0x200000, RZ, 0xc0, !PT ;  /* 0x0020000006ff7812 */ /* 0x000fca00078cc0ff */
[----:B---3--:R0:W-:Y:S04]  /*36ef0*/  @P4 STG.E.U8 desc[UR32][R164.64], R168 ;  /* 0x000000a8a4004986 */ /* 0x0081e8000c101120 */
[----:B0-----:R-:W3:Y:S01]  /*36f00*/  LDL.LU.64 R164, [R1+0x1140] ;  /* 0x0011400001a47983 */ /* 0x001ee20000300a00 */
[----:B------:R-:W-:Y:S02]  /*36f10*/  LOP3.LUT P4, RZ, R0, 0x200000, RZ, 0xc0, !PT ;  /* 0x0020000000ff7812 */ /* 0x000fe4000788c0ff */
[----:B------:R-:W-:-:S11]  /*36f20*/  PRMT R168, R170, 0x7772, RZ ;  /* 0x00007772aaa87816 */ /* 0x000fd600000000ff */
[----:B----4-:R-:W-:Y:S01]  /*36f30*/  @P4 STG.E.U8 desc[UR32][R172.64], R169 ;  /* 0x000000a9ac004986 */ /* 0x010fe2000c101120 */
[----:B------:R-:W-:Y:S02]  /*36f40*/  LOP3.LUT P4, RZ, R0, 0x100000, RZ, 0xc0, !PT ;  /* 0x0010000000ff7812 */ /* 0x000fe4000788c0ff */
[C---:B------:R-:W-:Y:S02]  /*36f50*/  LOP3.LUT P0, RZ, R6.reuse, 0x400000, RZ, 0xc0, !PT ;  /* 0x0040000006ff7812 */ /* 0x040fe4000780c0ff */
[----:B------:R-:W-:Y:S02]  /*36f60*/  LOP3.LUT P1, RZ, R6, 0x800000, RZ, 0xc0, !PT ;  /* 0x0080000006ff7812 */ /* 0x000fe4000782c0ff */
[----:B------:R-:W-:Y:S02]  /*36f70*/  PRMT R170, R170, 0x7773, RZ ;  /* 0x00007773aaaa7816 */ /* 0x000fe400000000ff */
[----:B------:R-:W-:-:S05]  /*36f80*/  LOP3.LUT P2, RZ, R6, 0x1000000, RZ, 0xc0, !PT ;  /* 0x0100000006ff7812 */ /* 0x000fca000784c0ff */
[----:B------:R0:W-:Y:S04]  /*36f90*/  @P4 STG.E.U8 desc[UR32][R174.64], R168 ;  /* 0x000000a8ae004986 */ /* 0x0001e8000c101120 */
[----:B------:R-:W-:Y:S01]  /*36fa0*/  @P5 STG.E.U8 desc[UR32][R176.64], R170 ;  /* 0x000000aab0005986 */ /* 0x000fe2000c101120 */
[C---:B0-----:R-:W-:Y:S02]  /*36fb0*/  PRMT R168, R171.reuse, 0x7772, RZ ;  /* 0x00007772aba87816 */ /* 0x041fe400000000ff */
[----:B------:R-:W-:-:S03]  /*36fc0*/  PRMT R171, R171, 0x7773, RZ ;  /* 0x00007773abab7816 */ /* 0x000fc600000000ff */
[----:B------:R3:W-:Y:S01]  /*36fd0*/  @P6 STG.E.U8 desc[UR32][R178.64], R168 ;  /* 0x000000a8b2006986 */ /* 0x0007e2000c101120 */
[----:B------:R-:W-:-:S03]  /*36fe0*/  LOP3.LUT P3, RZ, R6, 0x2000000, RZ, 0xc0, !PT ;  /* 0x0200000006ff7812 */ /* 0x000fc6000786c0ff */
[----:B------:R-:W-:Y:S01]  /*36ff0*/  @P0 STG.E.U8 desc[UR32][R156.64], R171 ;  /* 0x000000ab9c000986 */ /* 0x000fe2000c101120 */
[----:B---3--:R-:W-:-:S05]  /*37000*/  PRMT R168, R164, 0x7770, RZ ;  /* 0x00007770a4a87816 */ /* 0x008fca00000000ff */
[----:B--2---:R0:W-:Y:S02]  /*37010*/  @P1 STG.E.U8 desc[UR32][R162.64], R168 ;  /* 0x000000a8a2001986 */ /* 0x0041e4000c101120 */
[----:B0-----:R-:W-:-:S05]  /*37020*/  PRMT R168, R164, 0x7771, RZ ;  /* 0x00007771a4a87816 */ /* 0x001fca00000000ff */
[----:B------:R0:W-:Y:S02]  /*37030*/  @P2 STG.E.U8 desc[UR32][R160.64], R168 ;  /* 0x000000a8a0002986 */ /* 0x0001e4000c101120 */
[----:B0-----:R-:W-:-:S05]  /*37040*/  PRMT R168, R165, 0x7770, RZ ;  /* 0x00007770a5a87816 */ /* 0x001fca00000000ff */
[----:B------:R0:W-:Y:S04]  /*37050*/  @P3 STG.E.U8 desc[UR32][R166.64], R168 ;  /* 0x000000a8a6003986 */ /* 0x0001e8000c101120 */
[----:B0-----:R-:W2:Y:S04]  /*37060*/  LDL.LU.64 R166, [R1+0x1138] ;  /* 0x0011380001a67983 */ /* 0x001ea80000300a00 */
[----:B------:R-:W3:Y:S04]  /*37070*/  LDL.LU.64 R160, [R1+0x990] ;  /* 0x0009900001a07983 */ /* 0x000ee80000300a00 */
[----:B------:R-:W4:Y:S04]  /*37080*/  LDL.LU.64 R156, [R1+0x988] ;  /* 0x00098800019c7983 */ /* 0x000f280000300a00 */
[----:B------:R-:W4:Y:S04]  /*37090*/  LDL.LU.64 R170, [R1+0x980] ;  /* 0x0009800001aa7983 */ /* 0x000f280000300a00 */
[----:B------:R-:W4:Y:S04]  /*370a0*/  LDL.LU.64 R172, [R1+0x978] ;  /* 0x0009780001ac7983 */ /* 0x000f280000300a00 */
[----:B------:R-:W4:Y:S04]  /*370b0*/  LDL.LU.64 R174, [R1+0x970] ;  /* 0x0009700001ae7983 */ /* 0x000f280000300a00 */
[----:B------:R-:W4:Y:S04]  /*370c0*/  LDL.LU.64 R176, [R1+0x968] ;  /* 0x0009680001b07983 */ /* 0x000f280000300a00 */
[----:B------:R-:W4:Y:S01]  /*370d0*/  LDL.LU.64 R178, [R1+0x960] ;  /* 0x0009600001b27983 */ /* 0x000f220000300a00 */
[----:B------:R-:W-:-:S03]  /*370e0*/  LOP3.LUT P0, RZ, R6, 0x4000000, RZ, 0xc0, !PT ;  /* 0x0400000006ff7812 */ /* 0x000fc6000780c0ff */
[----:B------:R-:W4:Y:S01]  /*370f0*/  LDL.LU.64 R162, [R1+0x958] ;  /* 0x0009580001a27983 */ /* 0x000f220000300a00 */
[----:B------:R-:W-:Y:S02]  /*37100*/  PRMT R168, R165, 0x7771, RZ ;  /* 0x00007771a5a87816 */ /* 0x000fe400000000ff */
        /* <DEDUP_REMOVED lines=15> */
[----:B------:R-:W-:Y:S01]  /*37200*/  LOP3.LUT P4, RZ, R7, 0x2, RZ, 0xc0, !PT ;  /* 0x0000000207ff7812 */ /* 0x000fe2000788c0ff */
[----:B---3--:R0:W-:Y:S04]  /*37210*/  @P0 STG.E.U8 desc[UR32][R160.64], R168 ;  /* 0x000000a8a0000986 */ /* 0x0081e8000c101120 */
[----:B0-----:R-:W3:Y:S01]  /*37220*/  LDL.LU.64 R160, [R1+0x950] ;  /* 0x0009500001a07983 */ /* 0x001ee20000300a00 */
[----:B------:R-:W-:-:S07]  /*37230*/  LOP3.LUT R0, R0, 0xfffdffff, RZ, 0xc0, !PT ;  /* 0xfffdffff00007812 */ /* 0x000fce00078ec0ff */
[----:B------:R-:W-:Y:S02]  /*37240*/  @P4 LOP3.LUT R0, R0, 0x20000, RZ, 0xfc, !PT ;  /* 0x0002000000004812 */ /* 0x000fe400078efcff */
[----:B------:R-:W-:Y:S02]  /*37250*/  LOP3.LUT P4, RZ, R7, 0x1, RZ, 0xc0, !PT ;  /* 0x0000000107ff7812 */ /* 0x000fe4000788c0ff */
[----:B------:R-:W-:Y:S02]  /*37260*/  LOP3.LUT R0, R0, 0xfffbffff, RZ, 0xc0, !PT ;  /* 0xfffbffff00007812 */ /* 0x000fe400078ec0ff */
[C---:B------:R-:W-:Y:S02]  /*37270*/  LOP3.LUT P1, RZ, R6.reuse, 0x8000000, RZ, 0xc0, !PT ;  /* 0x0800000006ff7812 */ /* 0x040fe4000782c0ff */
[----:B------:R-:W-:Y:S02]  /*37280*/  LOP3.LUT P2, RZ, R6, 0x10000000, RZ, 0xc0, !PT ;  /* 0x1000000006ff7812 */ /* 0x000fe4000784c0ff */
[----:B--2---:R-:W-:-:S05]  /*37290*/  PRMT R168, R166, 0x7770, RZ ;  /* 0x00007770a6a87816 */ /* 0x004fca00000000ff */
[----:B------:R-:W-:Y:S02]  /*372a0*/  @P4 LOP3.LUT R0, R0, 0x40000, RZ, 0xfc, !PT ;  /* 0x0004000000004812 */ /* 0x000fe400078efcff */
[C---:B------:R-:W-:Y:S02]  /*372b0*/  LOP3.LUT P4, RZ, R6.reuse, 0x80000000, RZ, 0xc0, !PT ;  /* 0x8000000006ff7812 */ /* 0x040fe4000788c0ff */
[----:B------:R-:W-:Y:S01]  /*372c0*/  LOP3.LUT P3, RZ, R6, 0x20000000, RZ, 0xc0, !PT ;  /* 0x2000000006ff7812 */ /* 0x000fe2000786c0ff */
[----:B----4-:R0:W-:Y:S01]  /*372d0*/  @P1 STG.E.U8 desc[UR32][R156.64], R168 ;  /* 0x000000a89c001986 */ /* 0x0101e2000c101120 */
[----:B------:R-:W-:Y:S02]  /*372e0*/  LOP3.LUT R0, R0, 0xfff7ffff, RZ, 0xc0, !PT ;  /* 0xfff7ffff00007812 */ /* 0x000fe400078ec0ff */
[----:B0-----:R-:W-:Y:S01]  /*372f0*/  PRMT R168, R166, 0x7771, RZ ;  /* 0x00007771a6a87816 */ /* 0x001fe200000000ff */
[----:B------:R-:W2:Y:S06]  /*37300*/  LDL.LU.64 R156, [R1+0x1130] ;  /* 0x00113000019c7983 */ /* 0x000eac0000300a00 */
[----:B------:R-:W-:-:S02]  /*37310*/  @P4 LOP3.LUT R0, R0, 0x80000, RZ, 0xfc, !PT ;  /* 0x0008000000004812 */ /* 0x000fc400078efcff */
[----:B------:R-:W-:Y:S01]  /*37320*/  LOP3.LUT P4, RZ, R6, 0x40000000, RZ, 0xc0, !PT ;  /* 0x4000000006ff7812 */ /* 0x000fe2000788c0ff */
[----:B------:R0:W-:Y:S02]  /*37330*/  @P2 STG.E.U8 desc[UR32][R170.64], R168 ;  /* 0x000000a8aa002986 */ /* 0x0001e4000c101120 */
[C---:B0-----:R-:W-:Y:S02]  /*37340*/  PRMT R168, R167.reuse, 0x7770, RZ ;  /* 0x00007770a7a87816 */ /* 0x041fe400000000ff */
[----:B------:R-:W4:Y:S04]  /*37350*/  LDL.LU.64 R170, [R1+0x920] ;  /* 0x0009200001aa7983 */ /* 0x000f280000300a00 */
[----:B------:R0:W-:Y:S02]  /*37360*/  @P3 STG.E.U8 desc[UR32][R172.64], R168 ;  /* 0x000000a8ac003986 */ /* 0x0001e4000c101120 */
[----:B0-----:R-:W-:-:S02]  /*37370*/  PRMT R168, R167, 0x7771, RZ ;  /* 0x00007771a7a87816 */ /* 0x001fc400000000ff */
[----:B------:R-:W2:Y:S04]  /*37380*/  LDL.LU.64 R172, [R1+0x918] ;  /* 0x0009180001ac7983 */ /* 0x000ea80000300a00 */
[----:B------:R0:W-:Y:S01]  /*37390*/  @P4 STG.E.U8 desc[UR32][R174.64], R168 ;  /* 0x000000a8ae004986 */ /* 0x0001e2000c101120 */
[----:B------:R-:W-:Y:S02]  /*373a0*/  LOP3.LUT P4, RZ, R0, 0x80000, RZ, 0xc0, !PT ;  /* 0x0008000000ff7812 */ /* 0x000fe4000788c0ff */
[----:B0-----:R-:W-:-:S11]  /*373b0*/  PRMT R168, R164, 0x7772, RZ ;  /* 0x00007772a4a87816 */ /* 0x001fd600000000ff */
[----:B------:R0:W-:Y:S01]  /*373c0*/  @P4 STG.E.U8 desc[UR32][R176.64], R168 ;  /* 0x000000a8b0004986 */ /* 0x0001e2000c101120 */
[----:B------:R-:W-:Y:S02]  /*373d0*/  LOP3.LUT P4, RZ, R0, 0x40000, RZ, 0xc0, !PT ;  /* 0x0004000000ff7812 */ /* 0x000fe4000788c0ff */
[----:B------:R-:W-:Y:S01]  /*373e0*/  PRMT R164, R164, 0x7773, RZ ;  /* 0x00007773a4a47816 */ /* 0x000fe200000000ff */
[----:B0-----:R-:W4:Y:S10]  /*373f0*/  LDL.LU.64 R168, [R1+0x928] ;  /* 0x0009280001a87983 */ /* 0x001f340000300a00 */
[----:B------:R0:W-:Y:S01]  /*37400*/  @P4 STG.E.U8 desc[UR32][R178.64], R164 ;  /* 0x000000a4b2004986 */ /* 0x0001e2000c101120 */
[----:B------:R-:W-:-:S03]  /*37410*/  LOP3.LUT P4, RZ, R0, 0x20000, RZ, 0xc0, !PT ;  /* 0x0002000000ff7812 */ /* 0x000fc6000788c0ff */
[----:B------:R-:W2:Y:S04]  /*37420*/  LDL.LU.64 R174, [R1+0x910] ;  /* 0x0009100001ae7983 */ /* 0x000ea80000300a00 */
[----:B------:R-:W2:Y:S01]  /*37430*/  LDL.LU.64 R176, [R1+0x908] ;  /* 0x0009080001b07983 */ /* 0x000ea20000300a00 */
[----:B0-----:R-:W-:-:S03]  /*37440*/  PRMT R164, R165, 0x7772, RZ ;  /* 0x00007772a5a47816 */ /* 0x001fc600000000ff */
[----:B------:R-:W2:Y:S04]  /*37450*/  LDL.LU.64 R178, [R1+0x900] ;  /* 0x0009000001b27983 */ /* 0x000ea80000300a00 */
[----:B------:R0:W-:Y:S01]  /*37460*/  @P4 STG.E.U8 desc[UR32][R162.64], R164 ;  /* 0x000000a4a2004986 */ /* 0x0001e2000c101120 */
[C---:B------:R-:W-:Y:S02]  /*37470*/  LOP3.LUT P4, RZ, R0.reuse, 0x10000, RZ, 0xc0, !PT ;  /* 0x0001000000ff7812 */ /* 0x040fe4000788c0ff */
[----:B------:R-:W-:Y:S01]  /*37480*/  PRMT R165, R165, 0x7773, RZ ;  /* 0x00007773a5a57816 */ /* 0x000fe200000000ff */
[----:B0-----:R-:W4:Y:S10]  /*37490*/  LDL.LU.64 R162, [R1+0x1128] ;  /* 0x0011280001a27983 */ /* 0x001f340000300a00 */
[----:B---3--:R0:W-:Y:S04]  /*374a0*/  @P4 STG.E.U8 desc[UR32][R160.64], R165 ;  /* 0x000000a5a0004986 */ /* 0x0081e8000c101120 */
[----:B0-----:R-:W3:Y:S01]  /*374b0*/  LDL.LU.64 R160, [R1+0x1120] ;  /* 0x0011200001a07983 */ /* 0x001ee20000300a00 */
[----:B------:R-:W-:-:S02]  /*374c0*/  LOP3.LUT P4, RZ, R0, 0x8000, RZ, 0xc0, !PT ;  /* 0x0000800000ff7812 */ /* 0x000fc4000788c0ff */
[----:B------:R-:W-:-:S11]  /*374d0*/  PRMT R164, R166, 0x7772, RZ ;  /* 0x00007772a6a47816 */ /* 0x000fd600000000ff */
[----:B---3--:R0:W-:Y:S04]  /*374e0*/  @P4 STG.E.U8 desc[UR32][R160.64], R164 ;  /* 0x000000a4a0004986 */ /* 0x0081e8000c101120 */
[----:B0-----:R-:W3:Y:S04]  /*374f0*/  LDL.LU.64 R160, [R1+0x1118] ;  /* 0x0011180001a07983 */ /* 0x001ee80000300a00 */
[----:B------:R-:W2:Y:S01]  /*37500*/  LDL.LU.64 R164, [R1+0x940] ;  /* 0x0009400001a47983 */ /* 0x000ea20000300a00 */
[----:B------:R-:W-:Y:S02]  /*37510*/  LOP3.LUT P4, RZ, R0, 0x4000, RZ, 0xc0, !PT ;  /* 0x0000400000ff7812 */ /* 0x000fe4000788c0ff */
[----:B------:R-:W-:-:S11]  /*37520*/  PRMT R166, R166, 0x7773, RZ ;  /* 0x00007773a6a67816 */ /* 0x000fd600000000ff */
[----:B--2---:R0:W-:Y:S01]  /*37530*/  @P4 STG.E.U8 desc[UR32][R164.64], R166 ;  /* 0x000000a6a4004986 */ /* 0x0041e2000c101120 */
[----:B------:R-:W-:Y:S02]  /*37540*/  LOP3.LUT P4, RZ, R0, 0x2000, RZ, 0xc0, !PT ;  /* 0x0000200000ff7812 */ /* 0x000fe4000788c0ff */
[----:B0-----:R-:W-:-:S11]  /*37550*/  PRMT R164, R167, 0x7772, RZ ;  /* 0x00007772a7a47816 */ /* 0x001fd600000000ff */
[----:B----4-:R0:W-:Y:S04]  /*37560*/  @P4 STG.E.U8 desc[UR32][R162.64], R164 ;  /* 0x000000a4a2004986 */ /* 0x0101e8000c101120 */
[----:B0-----:R-:W2:Y:S04]  /*37570*/  LDL.LU.64 R162, [R1+0x1110] ;  /* 0x0011100001a27983 */ /* 0x001ea80000300a00 */
[----:B------:R-:W4:Y:S01]  /*37580*/  LDL.LU.64 R164, [R1+0x930] ;  /* 0x0009300001a47983 */ /* 0x000f220000300a00 */
[----:B------:R-:W-:Y:S02]  /*37590*/  LOP3.LUT P4, RZ, R0, 0x1000, RZ, 0xc0, !PT ;  /* 0x0000100000ff7812 */ /* 0x000fe4000788c0ff */
[----:B------:R-:W-:-:S02]  /*375a0*/  LOP3.LUT P5, RZ, R7, 0x80, RZ, 0xc0, !PT ;  /* 0x0000008007ff7812 */ /* 0x000fc400078ac0ff */
[----:B------:R-:W-:Y:S02]  /*375b0*/  PRMT R167, R167, 0x7773, RZ ;  /* 0x00007773a7a77816 */ /* 0x000fe400000000ff */
[C---:B------:R-:W-:Y:S02]  /*375c0*/  LOP3.LUT P6, RZ, R7.reuse, 0x100, RZ, 0xc0, !PT ;  /* 0x0000010007ff7812 */ /* 0x040fe400078cc0ff */
[C---:B------:R-:W-:Y:S02]  /*375d0*/  LOP3.LUT P0, RZ, R7.reuse, 0x200, RZ, 0xc0, !PT ;  /* 0x0000020007ff7812 */ /* 0x040fe4000780c0ff */
[C---:B------:R-:W-:Y:S02]  /*375e0*/  LOP3.LUT P1, RZ, R7.reuse, 0x400, RZ, 0xc0, !PT ;  /* 0x0000040007ff7812 */ /* 0x040fe4000782c0ff */
[C---:B------:R-:W-:Y:S02]  /*375f0*/  LOP3.LUT P2, RZ, R7.reuse, 0x800, RZ, 0xc0, !PT ;  /* 0x0000080007ff7812 */ /* 0x040fe4000784c0ff */
[----:B------:R-:W-:-:S02]  /*37600*/  LOP3.LUT P3, RZ, R7, 0x1000, RZ, 0xc0, !PT ;  /* 0x0000100007ff7812 */ /* 0x000fc4000786c0ff */
[----:B------:R-:W-:Y:S01]  /*37610*/  LOP3.LUT R0, R0, 0xffffffef, RZ, 0xc0, !PT ;  /* 0xffffffef00007812 */ /* 0x000fe200078ec0ff */
[----:B----4-:R3:W-:Y:S02]  /*37620*/  @P4 STG.E.U8 desc[UR32][R164.64], R167 ;  /* 0x000000a7a4004986 */ /* 0x0107e4000c101120 */
[C---:B---3--:R-:W-:Y:S02]  /*37630*/  PRMT R164, R160.reuse, 0x7770, RZ ;  /* 0x00007770a0a47816 */ /* 0x048fe400000000ff */
[----:B------:R-:W3:Y:S04]  /*37640*/  LDL.LU.64 R166, [R1+0x8f8] ;  /* 0x0008f80001a67983 */ /* 0x000ee80000300a00 */
[----:B------:R0:W-:Y:S02]  /*37650*/  @P5 STG.E.U8 desc[UR32][R168.64], R164 ;  /* 0x000000a4a8005986 */ /* 0x0001e4000c101120 */
[----:B0-----:R-:W-:-:S02]  /*37660*/  PRMT R164, R160, 0x7771, RZ ;  /* 0x00007771a0a47816 */ /* 0x001fc400000000ff */
[----:B------:R-:W4:Y:S04]  /*37670*/  LDL.LU.64 R168, [R1+0x8f0] ;  /* 0x0008f00001a87983 */ /* 0x000f280000300a00 */
[----:B------:R0:W-:Y:S02]  /*37680*/  @P6 STG.E.U8 desc[UR32][R170.64], R164 ;  /* 0x000000a4aa006986 */ /* 0x0001e4000c101120 */
[C---:B0-----:R-:W-:Y:S02]  /*37690*/  PRMT R164, R161.reuse, 0x7770, RZ ;  /* 0x00007770a1a47816 */ /* 0x041fe400000000ff */
[----:B------:R-:W4:Y:S04]  /*376a0*/  LDL.LU.64 R170, [R1+0x8e8] ;  /* 0x0008e80001aa7983 */ /* 0x000f280000300a00 */
[----:B------:R0:W-:Y:S02]  /*376b0*/  @P0 STG.E.U8 desc[UR32][R172.64], R164 ;  /* 0x000000a4ac000986 */ /* 0x0001e4000c101120 */
[----:B0-----:R-:W-:-:S02]  /*376c0*/  PRMT R164, R161, 0x7771, RZ ;  /* 0x00007771a1a47816 */ /* 0x001fc400000000ff */
[----:B------:R-:W4:Y:S04]  /*376d0*/  LDL.LU.64 R172, [R1+0x8e0] ;  /* 0x0008e00001ac7983 */ /* 0x000f280000300a00 */
[----:B------:R0:W-:Y:S04]  /*376e0*/  @P1 STG.E.U8 desc[UR32][R174.64], R164 ;  /* 0x000000a4ae001986 */ /* 0x0001e8000c101120 */
[----:B0-----:R-:W4:Y:S01]  /*376f0*/  LDL.LU.64 R174, [R1+0x8d8] ;  /* 0x0008d80001ae7983 */ /* 0x001f220000300a00 */
[----:B--2---:R-:W-:-:S05]  /*37700*/  PRMT R164, R162, 0x7770, RZ ;  /* 0x00007770a2a47816 */ /* 0x004fca00000000ff */
[----:B------:R0:W-:Y:S04]  /*37710*/  @P2 STG.E.U8 desc[UR32][R176.64], R164 ;  /* 0x000000a4b0002986 */ /* 0x0001e8000c101120 */
[----:B0-----:R-:W2:Y:S01]  /*37720*/  LDL.LU.64 R176, [R1+0x8d0] ;  /* 0x0008d00001b07983 */ /* 0x001ea20000300a00 */
[----:B------:R-:W-:-:S05]  /*37730*/  PRMT R164, R162, 0x7771, RZ ;  /* 0x00007771a2a47816 */ /* 0x000fca00000000ff */
[----:B------:R0:W-:Y:S04]  /*37740*/  @P3 STG.E.U8 desc[UR32][R178.64], R164 ;  /* 0x000000a4b2003986 */ /* 0x0001e8000c101120 */
[----:B0-----:R-:W2:Y:S01]  /*37750*/  LDL.LU.64 R178, [R1+0x8c8] ;  /* 0x0008c80001b27983 */ /* 0x001ea20000300a00 */
[----:B------:R-:W-:-:S13]  /*37760*/  LOP3.LUT P4, RZ, R7, 0x2000000, RZ, 0xc0, !PT ;  /* 0x0200000007ff7812 */ /* 0x000fda000788c0ff */
        /* <DEDUP_REMOVED lines=17> */
[C---:B------:R-:W-:Y:S02]  /*37880*/  LOP3.LUT P0, RZ, R7.reuse, 0x2000, RZ, 0xc0, !PT ;  /* 0x0000200007ff7812 */ /* 0x040fe4000780c0ff */
[----:B------:R-:W-:Y:S02]  /*37890*/  LOP3.LUT R0, R0, 0xfffffbff, RZ, 0xc0, !PT ;  /* 0xfffffbff00007812 */ /* 0x000fe400078ec0ff */
[----:B------:R-:W-:Y:S02]  /*378a0*/  LOP3.LUT P1, RZ, R7, 0x4000, RZ, 0xc0, !PT ;  /* 0x0000400007ff7812 */ /* 0x000fe4000782c0ff */
[----:B------:R-:W-:-:S05]  /*378b0*/  PRMT R164, R163, 0x7770, RZ ;  /* 0x00007770a3a47816 */ /* 0x000fca00000000ff */
[----:B------:R-:W-:Y:S02]  /*378c0*/  @P4 LOP3.LUT R0, R0, 0x400, RZ, 0xfc, !PT ;  /* 0x0000040000004812 */ /* 0x000fe400078efcff */
[C---:B------:R-:W-:Y:S02]  /*378d0*/  LOP3.LUT P4, RZ, R7.reuse, 0x40000, RZ, 0xc0, !PT ;  /* 0x0004000007ff7812 */ /* 0x040fe4000788c0ff */
[C---:B------:R-:W-:Y:S02]  /*378e0*/  LOP3.LUT P2, RZ, R7.reuse, 0x8000, RZ, 0xc0, !PT ;  /* 0x0000800007ff7812 */ /* 0x040fe4000784c0ff */
[----:B------:R-:W-:Y:S02]  /*378f0*/  LOP3.LUT P3, RZ, R7, 0x10000, RZ, 0xc0, !PT ;  /* 0x0001000007ff7812 */ /* 0x000fe4000786c0ff */
[----:B------:R-:W-:-:S07]  /*37900*/  LOP3.LUT R0, R0, 0xfffff7ff, RZ, 0xc0, !PT ;  /* 0xfffff7ff00007812 */ /* 0x000fce00078ec0ff */
[----:B------:R-:W-:Y:S02]  /*37910*/  @P4 LOP3.LUT R0, R0, 0x800, RZ, 0xfc, !PT ;  /* 0x0000080000004812 */ /* 0x000fe400078efcff */
[----:B------:R-:W-:Y:S01]  /*37920*/  LOP3.LUT P4, RZ, R7, 0x20000, RZ, 0xc0, !PT ;  /* 0x0002000007ff7812 */ /* 0x000fe2000788c0ff */
[----:B---3--:R0:W-:Y:S02]  /*37930*/  @P0 STG.E.U8 desc[UR32][R166.64], R164 ;  /* 0x000000a4a6000986 */ /* 0x0081e4000c101120 */
[----:B0-----:R-:W-:-:S05]  /*37940*/  PRMT R164, R163, 0x7771, RZ ;  /* 0x00007771a3a47816 */ /* 0x001fca00000000ff */
[----:B----4-:R0:W-:Y:S02]  /*37950*/  @P1 STG.E.U8 desc[UR32][R168.64], R164 ;  /* 0x000000a4a8001986 */ /* 0x0101e4000c101120 */
[C---:B0-----:R-:W-:Y:S02]  /*37960*/  PRMT R164, R160.reuse, 0x7772, RZ ;  /* 0x00007772a0a47816 */ /* 0x041fe400000000ff */
[----:B------:R-:W-:-:S03]  /*37970*/  PRMT R160, R160, 0x7773, RZ ;  /* 0x00007773a0a07816 */ /* 0x000fc600000000ff */
[----:B------:R0:W-:Y:S04]  /*37980*/  @P2 STG.E.U8 desc[UR32][R170.64], R164 ;  /* 0x000000a4aa002986 */ /* 0x0001e8000c101120 */
[----:B0-----:R-:W3:Y:S04]  /*37990*/  LDL.LU.64 R164, [R1+0x8a8] ;  /* 0x0008a80001a47983 */ /* 0x001ee80000300a00 */
[----:B------:R-:W4:Y:S04]  /*379a0*/  LDL.LU.64 R166, [R1+0x8a0] ;  /* 0x0008a00001a67983 */ /* 0x000f280000300a00 */
[----:B------:R0:W-:Y:S04]  /*379b0*/  @P3 STG.E.U8 desc[UR32][R172.64], R160 ;  /* 0x000000a0ac003986 */ /* 0x0001e8000c101120 */
[----:B------:R-:W4:Y:S04]  /*379c0*/  LDL.LU.64 R168, [R1+0x890] ;  /* 0x0008900001a87983 */ /* 0x000f280000300a00 */
[----:B------:R-:W4:Y:S01]  /*379d0*/  LDL.LU.64 R170, [R1+0x888] ;  /* 0x0008880001aa7983 */ /* 0x000f220000300a00 */
[----:B0-----:R-:W-:-:S03]  /*379e0*/  PRMT R160, R161, 0x7772, RZ ;  /* 0x00007772a1a07816 */ /* 0x001fc600000000ff */
[----:B------:R-:W4:Y:S04]  /*379f0*/  LDL.LU.64 R172, [R1+0x880] ;  /* 0x0008800001ac7983 */ /* 0x000f280000300a00 */
[----:B------:R0:W-:Y:S01]  /*37a00*/  @P4 STG.E.U8 desc[UR32][R174.64], R160 ;  /* 0x000000a0ae004986 */ /* 0x0001e2000c101120 */
[----:B------:R-:W-:Y:S02]  /*37a10*/  LOP3.LUT P4, RZ, R0, 0x800, RZ, 0xc0, !PT ;  /* 0x0000080000ff7812 */ /* 0x000fe4000788c0ff */
[----:B------:R-:W-:Y:S02]  /*37a20*/  PRMT R161, R161, 0x7773, RZ ;  /* 0x00007773a1a17816 */ /* 0x000fe400000000ff */
[----:B0-----:R-:W-:Y:S01]  /*37a30*/  PRMT R160, R162, 0x7772, RZ ;  /* 0x00007772a2a07816 */ /* 0x001fe200000000ff */
[----:B------:R-:W4:Y:S08]  /*37a40*/  LDL.LU.64 R174, [R1+0x878] ;  /* 0x0008780001ae7983 */ /* 0x000f300000300a00 */
[----:B--2---:R0:W-:Y:S01]  /*37a50*/  @P4 STG.E.U8 desc[UR32][R176.64], R161 ;  /* 0x000000a1b0004986 */ /* 0x0041e2000c101120 */
[----:B------:R-:W-:-:S03]  /*37a60*/  LOP3.LUT P4, RZ, R0, 0x400, RZ, 0xc0, !PT ;  /* 0x0000040000ff7812 */ /* 0x000fc6000788c0ff */
[----:B0-----:R-:W2:Y:S10]  /*37a70*/  LDL.LU.64 R176, [R1+0x870] ;  /* 0x0008700001b07983 */ /* 0x001eb40000300a00 */
[----:B------:R0:W-:Y:S04]  /*37a80*/  @P4 STG.E.U8 desc[UR32][R178.64], R160 ;  /* 0x000000a0b2004986 */ /* 0x0001e8000c101120 */
[----:B0-----:R-:W3:Y:S01]  /*37a90*/  LDL.LU.64 R160, [R1+0x8c0] ;  /* 0x0008c00001a07983 */ /* 0x001ee20000300a00 */
[----:B------:R-:W-:-:S02]  /*37aa0*/  LOP3.LUT P4, RZ, R0, 0x200, RZ, 0xc0, !PT ;  /* 0x0000020000ff7812 */ /* 0x000fc4000788c0ff */
[----:B------:R-:W-:Y:S01]  /*37ab0*/  PRMT R162, R162, 0x7773, RZ ;  /* 0x00007773a2a27816 */ /* 0x000fe200000000ff */
[----:B------:R-:W2:Y:S10]  /*37ac0*/  LDL.LU.64 R178, [R1+0x868] ;  /* 0x0008680001b27983 */ /* 0x000eb40000300a00 */
[----:B---3--:R0:W-:Y:S01]  /*37ad0*/  @P4 STG.E.U8 desc[UR32][R160.64], R162 ;  /* 0x000000a2a0004986 */ /* 0x0081e2000c101120 */
[----:B------:R-:W-:-:S02]  /*37ae0*/  LOP3.LUT P4, RZ, R0, 0x100, RZ, 0xc0, !PT ;  /* 0x0000010000ff7812 */ /* 0x000fc4000788c0ff */
[----:B0-----:R-:W-:-:S11]  /*37af0*/  PRMT R160, R163, 0x7772, RZ ;  /* 0x00007772a3a07816 */ /* 0x001fd600000000ff */
[----:B------:R0:W-:Y:S04]  /*37b00*/  @P4 STG.E.U8 desc[UR32][R156.64], R160 ;  /* 0x000000a09c004986 */ /* 0x0001e8000c101120 */
[----:B0-----:R-:W3:Y:S01]  /*37b10*/  LDL.LU.64 R156, [R1+0x1108] ;  /* 0x00110800019c7983 */ /* 0x001ee20000300a00 */
[----:B------:R-:W-:Y:S02]  /*37b20*/  LOP3.LUT P4, RZ, R0, 0x80, RZ, 0xc0, !PT ;  /* 0x0000008000ff7812 */ /* 0x000fe4000788c0ff */
[----:B------:R-:W-:-:S11]  /*37b30*/  PRMT R163, R163, 0x7773, RZ ;  /* 0x00007773a3a37816 */ /* 0x000fd600000000ff */
[----:B------:R0:W-:Y:S04]  /*37b40*/  @P4 STG.E.U8 desc[UR32][R158.64], R163 ;  /* 0x000000a39e004986 */ /* 0x0001e8000c101120 */
[----:B0-----:R-:W2:Y:S01]  /*37b50*/  LDL.LU.64 R158, [R1+0x1100] ;  /* 0x00110000019e7983 */ /* 0x001ea20000300a00 */
[----:B------:R-:W-:Y:S02]  /*37b60*/  LOP3.LUT P4, RZ, R0, 0x40, RZ, 0xc0, !PT ;  /* 0x0000004000ff7812 */ /* 0x000fe4000788c0ff */
[C---:B------:R-:W-:Y:S02]  /*37b70*/  LOP3.LUT P5, RZ, R7.reuse, 0x4000000, RZ, 0xc0, !PT ;  /* 0x0400000007ff7812 */ /* 0x040fe400078ac0ff */
[C---:B------:R-:W-:Y:S02]  /*37b80*/  LOP3.LUT P6, RZ, R7.reuse, 0x8000000, RZ, 0xc0, !PT ;  /* 0x0800000007ff7812 */ /* 0x040fe400078cc0ff */
[----:B------:R-:W-:-:S02]  /*37b90*/  LOP3.LUT P0, RZ, R7, 0x10000000, RZ, 0xc0, !PT ;  /* 0x1000000007ff7812 */ /* 0x000fc4000780c0ff */
[----:B------:R-:W-:Y:S02]  /*37ba0*/  LOP3.LUT P1, RZ, R7, 0x20000000, RZ, 0xc0, !PT ;  /* 0x2000000007ff7812 */ /* 0x000fe4000782c0ff */
[----:B---3--:R-:W-:-:S05]  /*37bb0*/  PRMT R160, R156, 0x7770, RZ ;  /* 0x000077709ca07816 */ /* 0x008fca00000000ff */
[----:B------:R0:W-:Y:S01]  /*37bc0*/  @P4 STG.E.U8 desc[UR32][R164.64], R160 ;  /* 0x000000a0a4004986 */ /* 0x0001e2000c101120 */
[----:B------:R-:W-:Y:S02]  /*37bd0*/  LOP3.LUT P4, RZ, R0, 0x20, RZ, 0xc0, !PT ;  /* 0x0000002000ff7812 */ /* 0x000fe4000788c0ff */
[----:B0-----:R-:W-:-:S11]  /*37be0*/  PRMT R160, R156, 0x7771, RZ ;  /* 0x000077719ca07816 */ /* 0x001fd600000000ff */
[----:B----4-:R0:W-:Y:S01]  /*37bf0*/  @P4 STG.E.U8 desc[UR32][R166.64], R160 ;  /* 0x000000a0a6004986 */ /* 0x0101e2000c101120 */
[----:B------:R-:W-:Y:S02]  /*37c00*/  LOP3.LUT P4, RZ, R0, 0x10, RZ, 0xc0, !PT ;  /* 0x0000001000ff7812 */ /* 0x000fe4000788c0ff */
[----:B0-----:R-:W-:-:S11]  /*37c10*/  PRMT R160, R157, 0x7770, RZ ;  /* 0x000077709da07816 */ /* 0x001fd600000000ff */
[----:B------:R0:W-:Y:S04]  /*37c20*/  @P4 STG.E.U8 desc[UR32][R8.64], R160 ;  /* 0x000000a008004986 */ /* 0x0001e8000c101120 */
[----:B0-----:R-:W3:Y:S01]  /*37c30*/  LDL.LU.64 R8, [R1+0x10f8] ;  /* 0x0010f80001087983 */ /* 0x001ee20000300a00 */
[----:B------:R-:W-:-:S05]  /*37c40*/  PRMT R160, R157, 0x7771, RZ ;  /* 0x000077719da07816 */ /* 0x000fca00000000ff */
[----:B------:R2:W-:Y:S02]  /*37c50*/  @P5 STG.E.U8 desc[UR32][R168.64], R160 ;  /* 0x000000a0a8005986 */ /* 0x0005e4000c101120 */
[C---:B--2---:R-:W-:Y:S02]  /*37c60*/  PRMT R160, R158.reuse, 0x7770, RZ ;  /* 0x000077709ea07816 */ /* 0x044fe400000000ff */
[----:B------:R-:W2:Y:S04]  /*37c70*/  LDL.LU.64 R168, [R1+0x860] ;  /* 0x0008600001a87983 */ /* 0x000ea80000300a00 */
[----:B------:R0:W-:Y:S02]  /*37c80*/  @P6 STG.E.U8 desc[UR32][R170.64], R160 ;  /* 0x000000a0aa006986 */ /* 0x0001e4000c101120 */
[----:B0-----:R-:W-:-:S02]  /*37c90*/  PRMT R160, R158, 0x7771, RZ ;  /* 0x000077719ea07816 */ /* 0x001fc400000000ff */
[----:B------:R-:W4:Y:S04]  /*37ca0*/  LDL.LU.64 R170, [R1+0x858] ;  /* 0x0008580001aa7983 */ /* 0x000f280000300a00 */
[----:B------:R0:W-:Y:S02]  /*37cb0*/  @P0 STG.E.U8 desc[UR32][R172.64], R160 ;  /* 0x000000a0ac000986 */ /* 0x0001e4000c101120 */
[----:B0-----:R-:W-:Y:S02]  /*37cc0*/  PRMT R160, R159, 0x7770, RZ ;  /* 0x000077709fa07816 */ /* 0x001fe400000000ff */
[----:B------:R-:W4:Y:S04]  /*37cd0*/  LDL.LU.64 R172, [R1+0x850] ;  /* 0x0008500001ac7983 */ /* 0x000f280000300a00 */
[----:B------:R0:W-:Y:S04]  /*37ce0*/  @P1 STG.E.U8 desc[UR32][R174.64], R160 ;  /* 0x000000a0ae001986 */ /* 0x0001e8000c101120 */
[----:B0-----:R-:W4:Y:S01]  /*37cf0*/  LDL.LU.64 R174, [R1+0x848] ;  /* 0x0008480001ae7983 */ /* 0x001f220000300a00 */
[----:B------:R-:W-:-:S02]  /*37d00*/  LOP3.LUT R6, R6, 0xefffffff, RZ, 0xc0, !PT ;  /* 0xefffffff06067812 */ /* 0x000fc400078ec0ff */
[----:B------:R-:W-:Y:S02]  /*37d10*/  LOP3.LUT R0, R0, 0xfffffffe, RZ, 0xc0, !PT ;  /* 0xfffffffe00007812 */ /* 0x000fe400078ec0ff */
[----:B------:R-:W-:Y:S02]  /*37d20*/  LOP3.LUT P2, RZ, R7, 0x40000000, RZ, 0xc0, !PT ;  /* 0x4000000007ff7812 */ /* 0x000fe4000784c0ff */
[----:B------:R-:W-:Y:S02]  /*37d30*/  PRMT R160, R159, 0x7771, RZ ;  /* 0x000077719fa07816 */ /* 0x000fe400000000ff */
[----:B------:R-:W-:-:S09]  /*37d40*/  LOP3.LUT P3, RZ, R7, 0x80000000, RZ, 0xc0, !PT ;  /* 0x8000000007ff7812 */ /* 0x000fd2000786c0ff */
[----:B------:R0:W-:Y:S04]  /*37d50*/  @P2 STG.E.U8 desc[UR32][R176.64], R160 ;  /* 0x000000a0b0002986 */ /* 0x0001e8000c101120 */
[----:B0-----:R-:W4:Y:S01]  /*37d60*/  LDL.LU.64 R176, [R1+0x838] ;  /* 0x0008380001b07983 */ /* 0x001f220000300a00 */
[----:B------:R-:W-:-:S05]  /*37d70*/  PRMT R160, R156, 0x7772, RZ ;  /* 0x000077729ca07816 */ /* 0x000fca00000000ff */
[----:B------:R0:W-:Y:S04]  /*37d80*/  @P3 STG.E.U8 desc[UR32][R178.64], R160 ;  /* 0x000000a0b2003986 */ /* 0x0001e8000c101120 */
[----:B0-----:R-:W4:Y:S01]  /*37d90*/  LDL.LU.64 R178, [R1+0x830] ;  /* 0x0008300001b27983 */ /* 0x001f220000300a00 */
[----:B------:R-:W-:-:S03]  /*37da0*/  PRMT R156, R156, 0x7773, RZ ;  /* 0x000077739c9c7816 */ /* 0x000fc600000000ff */
[----:B------:R-:W4:Y:S04]  /*37db0*/  LDL.LU.64 R160, [R1+0x818] ;  /* 0x0008180001a07983 */ /* 0x000f280000300a00 */
[----:B------:R-:W4:Y:S04]  /*37dc0*/  LDL.LU.64 R162, [R1+0x810] ;  /* 0x0008100001a27983 */ /* 0x000f280000300a00 */
[----:B------:R-:W4:Y:S04]  /*37dd0*/  LDL.LU.64 R164, [R1+0x808] ;  /* 0x0008080001a47983 */ /* 0x000f280000300a00 */
[----:B------:R-:W4:Y:S01]  /*37de0*/  LDL.LU.64 R166, [R1+0x800] ;  /* 0x0008000001a67983 */ /* 0x000f220000300a00 */
[----:B---3--:R-:W-:-:S13]  /*37df0*/  LOP3.LUT P4, RZ, R8, 0x1000, RZ, 0xc0, !PT ;  /* 0x0000100008ff7812 */ /* 0x008fda000788c0ff */
        /* <DEDUP_REMOVED lines=10> */
[----:B------:R-:W-:-:S13]  /*37ea0*/  LOP3.LUT P4, RZ, R8, 0x100, RZ, 0xc0, !PT ;  /* 0x0000010008ff7812 */ /* 0x000fda000788c0ff */
        /* <DEDUP_REMOVED lines=8> */
[C---:B------:R-:W-:Y:S02]  /*37f30*/  LOP3.LUT P4, RZ, R8.reuse, 0x20, RZ, 0xc0, !PT ;  /* 0x0000002008ff7812 */ /* 0x040fe4000788c0ff */
[----:B------:R-:W-:Y:S02]  /*37f40*/  LOP3.LUT P1, RZ, R8, 0x2, RZ, 0xc0, !PT ;  /* 0x0000000208ff7812 */ /* 0x000fe4000782c0ff */
[----:B------:R-:W-:Y:S02]  /*37f50*/  LOP3.LUT R0, R0, 0xfffffff7, RZ, 0xc0, !PT ;  /* 0xfffffff700007812 */ /* 0x000fe400078ec0ff */
[C---:B------:R-:W-:Y:S01]  /*37f60*/  LOP3.LUT P2, RZ, R8.reuse, 0x4, RZ, 0xc0, !PT ;  /* 0x0000000408ff7812 */ /* 0x040fe2000784c0ff */
[----:B--2---:R0:W-:Y:S01]  /*37f70*/  @P0 STG.E.U8 desc[UR32][R168.64], R156 ;  /* 0x0000009ca8000986 */ /* 0x0041e2000c101120 */
[----:B------:R-:W-:-:S05]  /*37f80*/  LOP3.LUT P3, RZ, R8, 0x8, RZ, 0xc0, !PT ;  /* 0x0000000808ff7812 */ /* 0x000fca000786c0ff */
[----:B------:R-:W-:Y:S02]  /*37f90*/  @P4 LOP3.LUT R0, R0, 0x8, RZ, 0xfc, !PT ;  /* 0x0000000800004812 */ /* 0x000fe400078efcff */
[----:B------:R-:W-:Y:S02]  /*37fa0*/  LOP3.LUT P4, RZ, R8, 0x10, RZ, 0xc0, !PT ;  /* 0x0000001008ff7812 */ /* 0x000fe4000788c0ff */
[C---:B0-----:R-:W-:Y:S02]  /*37fb0*/  PRMT R156, R157.reuse, 0x7772, RZ ;  /* 0x000077729d9c7816 */ /* 0x041fe400000000ff */
[----:B------:R-:W-:-:S03]  /*37fc0*/  PRMT R157, R157, 0x7773, RZ ;  /* 0x000077739d9d7816 */ /* 0x000fc600000000ff */
[----:B----4-:R0:W-:Y:S04]  /*37fd0*/  @P1 STG.E.U8 desc[UR32][R170.64], R156 ;  /* 0x0000009caa001986 */ /* 0x0101e8000c101120 */
[----:B------:R-:W-:Y:S01]  /*37fe0*/  @P2 STG.E.U8 desc[UR32][R172.64], R157 ;  /* 0x0000009dac002986 */ /* 0x000fe2000c101120 */
[C---:B0-----:R-:W-:Y:S02]  /*37ff0*/  PRMT R156, R158.reuse, 0x7772, RZ ;  /* 0x000077729e9c7816 */ /* 0x041fe400000000ff */
[----:B------:R-:W-:-:S03]  /*38000*/  PRMT R158, R158, 0x7773, RZ ;  /* 0x000077739e9e7816 */ /* 0x000fc600000000ff */
[----:B------:R-:W-:Y:S04]  /*38010*/  @P3 STG.E.U8 desc[UR32][R174.64], R156 ;  /* 0x0000009cae003986 */ /* 0x000fe8000c101120 */
[----:B------:R0:W-:Y:S04]  /*38020*/  @P4 STG.E.U8 desc[UR32][R152.64], R158 ;  /* 0x0000009e98004986 */ /* 0x0001e8000c101120 */
[----:B0-----:R-:W2:Y:S01]  /*38030*/  LDL.LU.64 R152, [R1+0x10f0] ;  /* 0x0010f00001987983 */ /* 0x001ea20000300a00 */
[----:B------:R-:W-:Y:S02]  /*38040*/  LOP3.LUT P4, RZ, R0, 0x8, RZ, 0xc0, !PT ;  /* 0x0000000800ff7812 */ /* 0x000fe4000788c0ff */
[C---:B------:R-:W-:Y:S01]  /*38050*/  PRMT R156, R159.reuse, 0x7772, RZ ;  /* 0x000077729f9c7816 */ /* 0x040fe200000000ff */
[----:B------:R-:W3:Y:S01]  /*38060*/  LDL.LU.64 R168, [R1+0x7f8] ;  /* 0x0007f80001a87983 */ /* 0x000ee20000300a00 */
[----:B------:R-:W-:-:S03]  /*38070*/  PRMT R159, R159, 0x7773, RZ ;  /* 0x000077739f9f7816 */ /* 0x000fc600000000ff */
[----:B------:R-:W4:Y:S04]  /*38080*/  LDL.LU.64 R170, [R1+0x7f0] ;  /* 0x0007f00001aa7983 */ /* 0x000f280000300a00 */
[----:B------:R-:W4:Y:S04]  /*38090*/  LDL.LU.64 R172, [R1+0x7e8] ;  /* 0x0007e80001ac7983 */ /* 0x000f280000300a00 */
[----:B------:R0:W-:Y:S01]  /*380a0*/  @P4 STG.E.U8 desc[UR32][R176.64], R156 ;  /* 0x0000009cb0004986 */ /* 0x0001e2000c101120 */
[----:B------:R-:W-:-:S03]  /*380b0*/  LOP3.LUT P4, RZ, R0, 0x4, RZ, 0xc0, !PT ;  /* 0x0000000400ff7812 */ /* 0x000fc6000788c0ff */
[----:B------:R-:W4:Y:S04]  /*380c0*/  LDL.LU.64 R174, [R1+0x7e0] ;  /* 0x0007e00001ae7983 */ /* 0x000f280000300a00 */
[----:B0-----:R-:W4:Y:S06]  /*380d0*/  LDL.LU.64 R176, [R1+0x7d8] ;  /* 0x0007d80001b07983 */ /* 0x001f2c0000300a00 */
[----:B------:R0:W-:Y:S04]  /*380e0*/  @P4 STG.E.U8 desc[UR32][R178.64], R159 ;  /* 0x0000009fb2004986 */ /* 0x0001e8000c101120 */
[----:B0-----:R-:W3:Y:S01]  /*380f0*/  LDL.LU.64 R158, [R1+0x820] ;  /* 0x00082000019e7983 */ /* 0x001ee20000300a00 */
[----:B------:R-:W-:-:S03]  /*38100*/  LOP3.LUT P4, RZ, R0, 0x2, RZ, 0xc0, !PT ;  /* 0x0000000200ff7812 */ /* 0x000fc6000788c0ff */
[----:B------:R-:W4:Y:S01]  /*38110*/  LDL.LU.64 R178, [R1+0x7d0] ;  /* 0x0007d00001b27983 */ /* 0x000f220000300a00 */
[----:B--2---:R-:W-:-:S09]  /*38120*/  PRMT R156, R152, 0x7770, RZ ;  /* 0x00007770989c7816 */ /* 0x004fd200000000ff */
[----:B------:R0:W-:Y:S04]  /*38130*/  @P4 STG.E.U8 desc[UR32][R154.64], R156 ;  /* 0x0000009c9a004986 */ /* 0x0001e8000c101120 */
[----:B0-----:R-:W2:Y:S01]  /*38140*/  LDL.LU.64 R154, [R1+0x10e8] ;  /* 0x0010e800019a7983 */ /* 0x001ea20000300a00 */
[----:B------:R-:W-:Y:S02]  /*38150*/  LOP3.LUT P4, RZ, R0, 0x1, RZ, 0xc0, !PT ;  /* 0x0000000100ff7812 */ /* 0x000fe4000788c0ff */
[----:B------:R-:W-:-:S11]  /*38160*/  PRMT R0, R152, 0x7771, RZ ;  /* 0x0000777198007816 */ /* 0x000fd600000000ff */
[----:B---3--:R0:W-:Y:S01]  /*38170*/  @P4 STG.E.U8 desc[UR32][R158.64], R0 ;  /* 0x000000009e004986 */ /* 0x0081e2000c101120 */
[----:B------:R-:W-:Y:S02]  /*38180*/  LOP3.LUT P4, RZ, R6, 0x80000000, RZ, 0xc0, !PT ;  /* 0x8000000006ff7812 */ /* 0x000fe4000788c0ff */
[----:B0-----:R-:W-:-:S11]  /*38190*/  PRMT R0, R153, 0x7770, RZ ;  /* 0x0000777099007816 */ /* 0x001fd600000000ff */
[----:B------:R0:W-:Y:S01]  /*381a0*/  @P4 STG.E.U8 desc[UR32][R160.64], R0 ;  /* 0x00000000a0004986 */ /* 0x0001e2000c101120 */
[----:B------:R-:W-:Y:S02]  /*381b0*/  LOP3.LUT P4, RZ, R6, 0x40000000, RZ, 0xc0, !PT ;  /* 0x4000000006ff7812 */ /* 0x000fe4000788c0ff */
[----:B0-----:R-:W-:-:S11]  /*381c0*/  PRMT R0, R153, 0x7771, RZ ;  /* 0x0000777199007816 */ /* 0x001fd600000000ff */
[----:B------:R2:W-:Y:S01]  /*381d0*/  @P4 STG.E.U8 desc[UR32][R162.64], R0 ;  /* 0x00000000a2004986 */ /* 0x0005e2000c101120 */
[----:B------:R-:W-:Y:S02]  /*381e0*/  LOP3.LUT P4, RZ, R6, 0x20000000, RZ, 0xc0, !PT ;  /* 0x2000000006ff7812 */ /* 0x000fe4000788c0ff */
[C---:B------:R-:W-:Y:S02]  /*381f0*/  LOP3.LUT P5, RZ, R8.reuse, 0x2000, RZ, 0xc0, !PT ;  /* 0x0000200008ff7812 */ /* 0x040fe400078ac0ff */
[C---:B------:R-:W-:Y:S02]  /*38200*/  LOP3.LUT P6, RZ, R8.reuse, 0x4000, RZ, 0xc0, !PT ;  /* 0x0000400008ff7812 */ /* 0x040fe400078cc0ff */
[----:B------:R-:W-:Y:S02]  /*38210*/  LOP3.LUT P0, RZ, R8, 0x8000, RZ, 0xc0, !PT ;  /* 0x0000800008ff7812 */ /* 0x000fe4000780c0ff */
[----:B--2---:R-:W-:-:S05]  /*38220*/  PRMT R0, R154, 0x7770, RZ ;  /* 0x000077709a007816 */ /* 0x004fca00000000ff */
[----:B------:R0:W-:Y:S01]  /*38230*/  @P4 STG.E.U8 desc[UR32][R164.64], R0 ;  /* 0x00000000a4004986 */ /* 0x0001e2000c101120 */
[----:B------:R-:W-:Y:S02]  /*38240*/  LOP3.LUT P4, RZ, R6, 0x10000000, RZ, 0xc0, !PT ;  /* 0x1000000006ff7812 */ /* 0x000fe4000788c0ff */
[----:B0-----:R-:W-:-:S11]  /*38250*/  PRMT R0, R154, 0x7771, RZ ;  /* 0x000077719a007816 */ /* 0x001fd600000000ff */
[----:B------:R0:W-:Y:S02]  /*38260*/  @P4 STG.E.U8 desc[UR32][R166.64], R0 ;  /* 0x00000000a6004986 */ /* 0x0001e4000c101120 */
[----:B0-----:R-:W-:-:S05]  /*38270*/  PRMT R0, R155, 0x7770, RZ ;  /* 0x000077709b007816 */ /* 0x001fca00000000ff */
[----:B------:R0:W-:Y:S02]  /*38280*/  @P5 STG.E.U8 desc[UR32][R168.64], R0 ;  /* 0x00000000a8005986 */ /* 0x0001e4000c101120 */
[----:B0-----:R-:W-:-:S05]  /*38290*/  PRMT R0, R155, 0x7771, RZ ;  /* 0x000077719b007816 */ /* 0x001fca00000000ff */
[----:B----4-:R0:W-:Y:S02]  /*382a0*/  @P6 STG.E.U8 desc[UR32][R170.64], R0 ;  /* 0x00000000aa006986 */ /* 0x0101e4000c101120 */
[----:B0-----:R-:W-:-:S05]  /*382b0*/  PRMT R0, R152, 0x7772, RZ ;  /* 0x0000777298007816 */ /* 0x001fca00000000ff */
[----:B------:R0:W-:Y:S04]  /*382c0*/  @P0 STG.E.U8 desc[UR32][R172.64], R0 ;  /* 0x00000000ac000986 */ /* 0x0001e8000c101120 */
[----:B0-----:R-:W2:Y:S01]  /*382d0*/  LDL.LU.64 R172, [R1+0x7c8] ;  /* 0x0007c80001ac7983 */ /* 0x001ea20000300a00 */
[C---:B------:R-:W-:Y:S02]  /*382e0*/  LOP3.LUT P1, RZ, R8.reuse, 0x10000, RZ, 0xc0, !PT ;  /* 0x0001000008ff7812 */ /* 0x040fe4000782c0ff */
[----:B------:R-:W-:Y:S02]  /*382f0*/  LOP3.LUT P2, RZ, R8, 0x20000, RZ, 0xc0, !PT ;  /* 0x0002000008ff7812 */ /* 0x000fe4000784c0ff */
[----:B------:R-:W-:Y:S02]  /*38300*/  PRMT R152, R152, 0x7773, RZ ;  /* 0x0000777398987816 */ /* 0x000fe400000000ff */
[----:B------:R-:W-:-:S02]  /*38310*/  LOP3.LUT P3, RZ, R8, 0x40000, RZ, 0xc0, !PT ;  /* 0x0004000008ff7812 */ /* 0x000fc4000786c0ff */
[----:B------:R-:W-:Y:S02]  /*38320*/  LOP3.LUT P0, RZ, R8, 0x80000, RZ, 0xc0, !PT ;  /* 0x0008000008ff7812 */ /* 0x000fe4000780c0ff */
[----:B------:R-:W-:-:S03]  /*38330*/  PRMT R0, R153, 0x7772, RZ ;  /* 0x0000777299007816 */ /* 0x000fc600000000ff */
[----:B------:R0:W-:Y:S01]  /*38340*/  @P1 STG.E.U8 desc[UR32][R174.64], R152 ;  /* 0x00000098ae001986 */ /* 0x0001e2000c101120 */
[----:B------:R-:W-:Y:S02]  /*38350*/  LOP3.LUT P1, RZ, R8, 0x100000, RZ, 0xc0, !PT ;  /* 0x0010000008ff7812 */ /* 0x000fe4000782c0ff */
[----:B------:R-:W-:Y:S01]  /*38360*/  PRMT R153, R153, 0x7773, RZ ;  /* 0x0000777399997816 */ /* 0x000fe200000000ff */
[----:B------:R1:W-:Y:S04]  /*38370*/  @P2 STG.E.U8 desc[UR32][R176.64], R0 ;  /* 0x00000000b0002986 */ /* 0x0003e8000c101120 */
[----:B------:R3:W-:Y:S04]  /*38380*/  @P3 STG.E.U8 desc[UR32][R178.64], R153 ;  /* 0x00000099b2003986 */ /* 0x0007e8000c101120 */
[----:B0-----:R-:W4:Y:S01]  /*38390*/  LDL.LU.64 R174, [R1+0x7b8] ;  /* 0x0007b80001ae7983 */ /* 0x001f220000300a00 */
[----:B-1----:R-:W-:-:S03]  /*383a0*/  PRMT R0, R154, 0x7772, RZ ;  /* 0x000077729a007816 */ /* 0x002fc600000000ff */
[----:B------:R-:W4:Y:S01]  /*383b0*/  LDL.LU.64 R176, [R1+0x7b0] ;  /* 0x0007b00001b07983 */ /* 0x000f220000300a00 */
[----:B------:R-:W-:-:S03]  /*383c0*/  PRMT R154, R154, 0x7773, RZ ;  /* 0x000077739a9a7816 */ /* 0x000fc600000000ff */
[----:B---3--:R-:W3:Y:S04]  /*383d0*/  LDL.LU.64 R178, [R1+0x7a0] ;  /* 0x0007a00001b27983 */ /* 0x008ee80000300a00 */
[----:B------:R-:W3:Y:S04]  /*383e0*/  LDL.LU.64 R156, [R1+0x798] ;  /* 0x00079800019c7983 */ /* 0x000ee80000300a00 */
[----:B------:R-:W3:Y:S01]  /*383f0*/  LDL.LU.64 R158, [R1+0x790] ;  /* 0x00079000019e7983 */ /* 0x000ee20000300a00 */
[----:B------:R-:W-:Y:S02]  /*38400*/  LOP3.LUT P4, RZ, R8, 0x80000000, RZ, 0xc0, !PT ;  /* 0x8000000008ff7812 */ /* 0x000fe4000788c0ff */
[----:B------:R-:W-:-:S11]  /*38410*/  LOP3.LUT R6, R6, 0xffefffff, RZ, 0xc0, !PT ;  /* 0xffefffff06067812 */ /* 0x000fd600078ec0ff */
[----:B------:R-:W-:Y:S02]  /*38420*/  @P4 LOP3.LUT R6, R6, 0x100000, RZ, 0xfc, !PT ;  /* 0x0010000006064812 */ /* 0x000fe400078efcff */
[----:B------:R-:W-:Y:S02]  /*38430*/  LOP3.LUT P4, RZ, R8, 0x40000000, RZ, 0xc0, !PT ;  /* 0x4000000008ff7812 */ /* 0x000fe4000788c0ff */
[----:B------:R-:W-:-:S11]  /*38440*/  LOP3.LUT R6, R6, 0xffdfffff, RZ, 0xc0, !PT ;  /* 0xffdfffff06067812 */ /* 0x000fd600078ec0ff */
[----:B------:R-:W-:Y:S02]  /*38450*/  @P4 LOP3.LUT R6, R6, 0x200000, RZ, 0xfc, !PT ;  /* 0x0020000006064812 */ /* 0x000fe400078efcff */
[----:B------:R-:W-:Y:S02]  /*38460*/  LOP3.LUT P4, RZ, R8, 0x20000000, RZ, 0xc0, !PT ;  /* 0x2000000008ff7812 */ /* 0x000fe4000788c0ff */
[----:B------:R-:W-:Y:S01]  /*38470*/  LOP3.LUT R6, R6, 0xffbfffff, RZ, 0xc0, !PT ;  /* 0xffbfffff06067812 */ /* 0x000fe200078ec0ff */
[----:B--2---:R-:W-:Y:S04]  /*38480*/  @P0 STG.E.U8 desc[UR32][R172.64], R0 ;  /* 0x00000000ac000986 */ /* 0x004fe8000c101120 */
[----:B------:R0:W-:Y:S04]  /*38490*/  @P1 STG.E.U8 desc[UR32][R148.64], R154 ;  /* 0x0000009a94001986 */ /* 0x0001e8000c101120 */
[----:B0-----:R-:W2:Y:S02]  /*384a0*/  LDL.LU.64 R148, [R1+0x10e0] ;  /* 0x0010e00001947983 */ /* 0x001ea40000300a00 */
[----:B------:R-:W-:-:S02]  /*384b0*/  @P4 LOP3.LUT R6, R6, 0x400000, RZ, 0xfc, !PT ;  /* 0x0040000006064812 */ /* 0x000fc400078efcff */
[----:B------:R-:W-:Y:S01]  /*384c0*/  LOP3.LUT P4, RZ, R8, 0x10000000, RZ, 0xc0, !PT ;  /* 0x1000000008ff7812 */ /* 0x000fe2000788c0ff */
[----:B------:R-:W3:Y:S01]  /*384d0*/  LDL.LU.64 R160, [R1+0x788] ;  /* 0x0007880001a07983 */ /* 0x000ee20000300a00 */
[----:B------:R-:W-:Y:S02]  /*384e0*/  LOP3.LUT R6, R6, 0xff7fffff, RZ, 0xc0, !PT ;  /* 0xff7fffff06067812 */ /* 0x000fe400078ec0ff */
[C---:B------:R-:W-:Y:S01]  /*384f0*/  LOP3.LUT P2, RZ, R8.reuse, 0x200000, RZ, 0xc0, !PT ;  /* 0x0020000008ff7812 */ /* 0x040fe2000784c0ff */
[----:B------:R-:W3:Y:S01]  /*38500*/  LDL.LU.64 R162, [R1+0x780] ;  /* 0x0007800001a27983 */ /* 0x000ee20000300a00 */
[----:B------:R-:W-:Y:S02]  /*38510*/  LOP3.LUT P3, RZ, R8, 0x400000, RZ, 0xc0, !PT ;  /* 0x0040000008ff7812 */ /* 0x000fe4000786c0ff */
[----:B------:R-:W-:Y:S01]  /*38520*/  PRMT R0, R155, 0x7772, RZ ;  /* 0x000077729b007816 */ /* 0x000fe200000000ff */
[----:B------:R-:W3:Y:S04]  /*38530*/  LDL.LU.64 R164, [R1+0x778] ;  /* 0x0007780001a47983 */ /* 0x000ee80000300a00 */
[----:B------:R-:W-:Y:S01]  /*38540*/  @P4 LOP3.LUT R6, R6, 0x800000, RZ, 0xfc, !PT ;  /* 0x0080000006064812 */ /* 0x000fe200078efcff */
[----:B------:R-:W3:Y:S01]  /*38550*/  LDL.LU.64 R166, [R1+0x770] ;  /* 0x0007700001a67983 */ /* 0x000ee20000300a00 */
[----:B------:R-:W-:-:S02]  /*38560*/  LOP3.LUT P4, RZ, R8, 0x8000000, RZ, 0xc0, !PT ;  /* 0x0800000008ff7812 */ /* 0x000fc4000788c0ff */
[----:B------:R-:W-:Y:S01]  /*38570*/  LOP3.LUT R6, R6, 0xfeffffff, RZ, 0xc0, !PT ;  /* 0xfeffffff06067812 */ /* 0x000fe200078ec0ff */
[----:B----4-:R2:W-:Y:S01]  /*38580*/  @P2 STG.E.U8 desc[UR32][R174.64], R0 ;  /* 0x00000000ae002986 */ /* 0x0105e2000c101120 */
[----:B------:R-:W-:-:S03]  /*38590*/  PRMT R155, R155, 0x7773, RZ ;  /* 0x000077739b9b7816 */ /* 0x000fc600000000ff */
[----:B------:R-:W4:Y:S06]  /*385a0*/  LDL.LU.64 R168, [R1+0x768] ;  /* 0x0007680001a87983 */ /* 0x000f2c0000300a00 */
[----:B------:R-:W-:Y:S01]  /*385b0*/  @P4 LOP3.LUT R6, R6, 0x1000000, RZ, 0xfc, !PT ;  /* 0x0100000006064812 */ /* 0x000fe200078efcff */
[----:B------:R-:W-:Y:S01]  /*385c0*/  @P3 STG.E.U8 desc[UR32][R176.64], R155 ;  /* 0x0000009bb0003986 */ /* 0x000fe2000c101120 */
[----:B------:R-:W-:Y:S02]  /*385d0*/  LOP3.LUT P4, RZ, R8, 0x4000000, RZ, 0xc0, !PT ;  /* 0x0400000008ff7812 */ /* 0x000fe4000788c0ff */
        /* <DEDUP_REMOVED lines=10> */
[----:B--2---:R-:W-:-:S11]  /*38680*/  PRMT R0, R148, 0x7770, RZ ;  /* 0x0000777094007816 */ /* 0x004fd600000000ff */
[----:B------:R0:W-:Y:S04]  /*38690*/  @P4 STG.E.U8 desc[UR32][R150.64], R0 ;  /* 0x0000000096004986 */ /* 0x0001e8000c101120 */
[----:B0-----:R-:W2:Y:S01]  /*386a0*/  LDL.LU.64 R150, [R1+0x10d8] ;  /* 0x0010d80001967983 */ /* 0x001ea20000300a00 */
[----:B------:R-:W-:-:S03]  /*386b0*/  LOP3.LUT P4, RZ, R6, 0x8000000, RZ, 0xc0, !PT ;  /* 0x0800000006ff7812 */ /* 0x000fc6000788c0ff */
[----:B------:R-:W4:Y:S01]  /*386c0*/  LDL.LU.64 R172, [R1+0x758] ;  /* 0x0007580001ac7983 */ /* 0x000f220000300a00 */
[----:B------:R-:W-:-:S03]  /*386d0*/  PRMT R0, R148, 0x7771, RZ ;  /* 0x0000777194007816 */ /* 0x000fc600000000ff */
[----:B------:R-:W4:Y:S04]  /*386e0*/  LDL.LU.64 R174, [R1+0x750] ;  /* 0x0007500001ae7983 */ /* 0x000f280000300a00 */
[----:B------:R-:W4:Y:S04]  /*386f0*/  LDL.LU.64 R176, [R1+0x748] ;  /* 0x0007480001b07983 */ /* 0x000f280000300a00 */
[----:B---3--:R0:W-:Y:S04]  /*38700*/  @P4 STG.E.U8 desc[UR32][R178.64], R0 ;  /* 0x00000000b2004986 */ /* 0x0081e8000c101120 */
[----:B0-----:R-:W3:Y:S01]  /*38710*/  LDL.LU.64 R178, [R1+0x740] ;  /* 0x0007400001b27983 */ /* 0x001ee20000300a00 */
[----:B------:R-:W-:-:S02]  /*38720*/  LOP3.LUT P4, RZ, R6, 0x4000000, RZ, 0xc0, !PT ;  /* 0x0400000006ff7812 */ /* 0x000fc4000788c0ff */
[----:B------:R-:W-:-:S11]  /*38730*/  PRMT R0, R149, 0x7770, RZ ;  /* 0x0000777095007816 */ /* 0x000fd600000000ff */
[----:B------:R0:W-:Y:S01]  /*38740*/  @P4 STG.E.U8 desc[UR32][R156.64], R0 ;  /* 0x000000009c004986 */ /* 0x0001e2000c101120 */
[----:B------:R-:W-:Y:S02]  /*38750*/  LOP3.LUT P4, RZ, R6, 0x2000000, RZ, 0xc0, !PT ;  /* 0x0200000006ff7812 */ /* 0x000fe4000788c0ff */
[----:B0-----:R-:W-:-:S11]  /*38760*/  PRMT R0, R149, 0x7771, RZ ;  /* 0x0000777195007816 */ /* 0x001fd600000000ff */
[----:B------:R2:W-:Y:S01]  /*38770*/  @P4 STG.E.U8 desc[UR32][R158.64], R0 ;  /* 0x000000009e004986 */ /* 0x0005e2000c101120 */
[----:B------:R-:W-:Y:S02]  /*38780*/  LOP3.LUT P4, RZ, R6, 0x1000000, RZ, 0xc0, !PT ;  /* 0x0100000006ff7812 */ /* 0x000fe4000788c0ff */
[C---:B------:R-:W-:Y:S02]  /*38790*/  LOP3.LUT P5, RZ, R9.reuse, 0x1, RZ, 0xc0, !PT ;  /* 0x0000000109ff7812 */ /* 0x040fe400078ac0ff */
[C---:B------:R-:W-:Y:S02]  /*387a0*/  LOP3.LUT P6, RZ, R9.reuse, 0x2, RZ, 0xc0, !PT ;  /* 0x0000000209ff7812 */ /* 0x040fe400078cc0ff */
[C---:B------:R-:W-:Y:S02]  /*387b0*/  LOP3.LUT P0, RZ, R9.reuse, 0x4, RZ, 0xc0, !PT ;  /* 0x0000000409ff7812 */ /* 0x040fe4000780c0ff */
[C---:B------:R-:W-:Y:S02]  /*387c0*/  LOP3.LUT P1, RZ, R9.reuse, 0x8, RZ, 0xc0, !PT ;  /* 0x0000000809ff7812 */ /* 0x040fe4000782c0ff */
[----:B------:R-:W-:-:S02]  /*387d0*/  LOP3.LUT P2, RZ, R9, 0x10, RZ, 0xc0, !PT ;  /* 0x0000001009ff7812 */ /* 0x000fc4000784c0ff */
[----:B------:R-:W-:Y:S02]  /*387e0*/  LOP3.LUT P3, RZ, R9, 0x20, RZ, 0xc0, !PT ;  /* 0x0000002009ff7812 */ /* 0x000fe4000786c0ff */
[----:B--2---:R-:W-:-:S05]  /*387f0*/  PRMT R0, R150, 0x7770, RZ ;  /* 0x0000777096007816 */ /* 0x004fca00000000ff */
[----:B------:R0:W-:Y:S01]  /*38800*/  @P4 STG.E.U8 desc[UR32][R160.64], R0 ;  /* 0x00000000a0004986 */ /* 0x0001e2000c101120 */
[----:B------:R-:W-:Y:S02]  /*38810*/  LOP3.LUT P4, RZ, R6, 0x800000, RZ, 0xc0, !PT ;  /* 0x0080000006ff7812 */ /* 0x000fe4000788c0ff */
[----:B0-----:R-:W-:-:S11]  /*38820*/  PRMT R0, R150, 0x7771, RZ ;  /* 0x0000777196007816 */ /* 0x001fd600000000ff */
        /* <DEDUP_REMOVED lines=8> */
[C---:B0-----:R-:W-:Y:S02]  /*388b0*/  PRMT R0, R148.reuse, 0x7772, RZ ;  /* 0x0000777294007816 */ /* 0x041fe400000000ff */
[----:B------:R-:W-:-:S09]  /*388c0*/  PRMT R148, R148, 0x7773, RZ ;  /* 0x0000777394947816 */ /* 0x000fd200000000ff */
[----:B----4-:R0:W-:Y:S04]  /*388d0*/  @P4 STG.E.U8 desc[UR32][R168.64], R0 ;  /* 0x00000000a8004986 */ /* 0x0101e8000c101120 */
[----:B------:R-:W-:Y:S01]  /*388e0*/  @P5 STG.E.U8 desc[UR32][R170.64], R148 ;  /* 0x00000094aa005986 */ /* 0x000fe2000c101120 */
[C---:B0-----:R-:W-:Y:S02]  /*388f0*/  PRMT R0, R149.reuse, 0x7772, RZ ;  /* 0x0000777295007816 */ /* 0x041fe400000000ff */
[----:B------:R-:W-:-:S03]  /*38900*/  PRMT R149, R149, 0x7773, RZ ;  /* 0x0000777395957816 */ /* 0x000fc600000000ff */
[----:B------:R0:W-:Y:S04]  /*38910*/  @P6 STG.E.U8 desc[UR32][R172.64], R0 ;  /* 0x00000000ac006986 */ /* 0x0001e8000c101120 */
[----:B------:R-:W-:Y:S01]  /*38920*/  @P0 STG.E.U8 desc[UR32][R174.64], R149 ;  /* 0x00000095ae000986 */ /* 0x000fe2000c101120 */
[C---:B0-----:R-:W-:Y:S02]  /*38930*/  PRMT R0, R150.reuse, 0x7772, RZ ;  /* 0x0000777296007816 */ /* 0x041fe400000000ff */
[----:B------:R-:W-:-:S03]  /*38940*/  PRMT R150, R150, 0x7773, RZ ;  /* 0x0000777396967816 */ /* 0x000fc600000000ff */
[----:B------:R0:W-:Y:S04]  /*38950*/  @P1 STG.E.U8 desc[UR32][R176.64], R0 ;  /* 0x00000000b0001986 */ /* 0x0001e8000c101120 */
[----:B---3--:R-:W-:Y:S01]  /*38960*/  @P2 STG.E.U8 desc[UR32][R178.64], R150 ;  /* 0x00000096b2002986 */ /* 0x008fe2000c101120 */
[----:B0-----:R-:W-:-:S05]  /*38970*/  PRMT R0, R151, 0x7772, RZ ;  /* 0x0000777297007816 */ /* 0x001fca00000000ff */
[----:B------:R0:W-:Y:S04]  /*38980*/  @P3 STG.E.U8 desc[UR32][R144.64], R0 ;  /* 0x0000000090003986 */ /* 0x0001e8000c101120 */
[----:B0-----:R-:W2:Y:S04]  /*38990*/  LDL.LU.64 R144, [R1+0x10d0] ;  /* 0x0010d00001907983 */ /* 0x001ea80000300a00 */
[----:B------:R-:W3:Y:S04]  /*389a0*/  LDL.LU.64 R172, [R1+0x730] ;  /* 0x0007300001ac7983 */ /* 0x000ee80000300a00 */
[----:B------:R-:W4:Y:S01]  /*389b0*/  LDL.LU.64 R174, [R1+0x728] ;  /* 0x0007280001ae7983 */ /* 0x000f220000300a00 */
[----:B------:R-:W-:-:S02]  /*389c0*/  LOP3.LUT P0, RZ, R9, 0x40, RZ, 0xc0, !PT ;  /* 0x0000004009ff7812 */ /* 0x000fc4000780c0ff */
[C---:B------:R-:W-:Y:S01]  /*389d0*/  LOP3.LUT P1, RZ, R9.reuse, 0x80, RZ, 0xc0, !PT ;  /* 0x0000008009ff7812 */ /* 0x040fe2000782c0ff */
[----:B------:R-:W4:Y:S01]  /*389e0*/  LDL.LU.64 R176, [R1+0x718] ;  /* 0x0007180001b07983 */ /* 0x000f220000300a00 */
[----:B------:R-:W-:Y:S02]  /*389f0*/  LOP3.LUT P2, RZ, R9, 0x100, RZ, 0xc0, !PT ;  /* 0x0000010009ff7812 */ /* 0x000fe4000784c0ff */
[----:B------:R-:W-:Y:S01]  /*38a00*/  PRMT R151, R151, 0x7773, RZ ;  /* 0x0000777397977816 */ /* 0x000fe200000000ff */
        /* <DEDUP_REMOVED lines=15> */
[C---:B--2---:R-:W-:Y:S01]  /*38b00*/  PRMT R0, R144.reuse, 0x7770, RZ ;  /* 0x0000777090007816 */ /* 0x044fe200000000ff */
[----:B---3--:R-:W-:Y:S04]  /*38b10*/  @P0 STG.E.U8 desc[UR32][R172.64], R151 ;  /* 0x00000097ac000986 */ /* 0x008fe8000c101120 */
[----:B----4-:R0:W-:Y:S02]  /*38b20*/  @P1 STG.E.U8 desc[UR32][R174.64], R0 ;  /* 0x00000000ae001986 */ /* 0x0101e4000c101120 */
[----:B0-----:R-:W-:-:S05]  /*38b30*/  PRMT R0, R144, 0x7771, RZ ;  /* 0x0000777190007816 */ /* 0x001fca00000000ff */
[----:B------:R0:W-:Y:S04]  /*38b40*/  @P2 STG.E.U8 desc[UR32][R146.64], R0 ;  /* 0x0000000092002986 */ /* 0x0001e8000c101120 */
[----:B0-----:R-:W2:Y:S01]  /*38b50*/  LDL.LU.64 R146, [R1+0x10c8] ;  /* 0x0010c80001927983 */ /* 0x001ea20000300a00 */
[----:B------:R-:W-:Y:S02]  /*38b60*/  @P4 LOP3.LUT R6, R6, 0x4000, RZ, 0xfc, !PT ;  /* 0x0000400006064812 */ /* 0x000fe400078efcff */
[C---:B------:R-:W-:Y:S01]  /*38b70*/  LOP3.LUT P4, RZ, R9.reuse, 0x8000, RZ, 0xc0, !PT ;  /* 0x0000800009ff7812 */ /* 0x040fe2000788c0ff */
[----:B------:R-:W3:Y:S01]  /*38b80*/  LDL.LU.64 R170, [R1+0x6d0] ;  /* 0x0006d00001aa7983 */ /* 0x000ee20000300a00 */
[----:B------:R-:W-:Y:S02]  /*38b90*/  LOP3.LUT R6, R6, 0xffff7fff, RZ, 0xc0, !PT ;  /* 0xffff7fff06067812 */ /* 0x000fe400078ec0ff */
[----:B------:R-:W-:Y:S01]  /*38ba0*/  LOP3.LUT P3, RZ, R9, 0x200, RZ, 0xc0, !PT ;  /* 0x0000020009ff7812 */ /* 0x000fe2000786c0ff */
[----:B------:R-:W4:Y:S01]  /*38bb0*/  LDL.LU.64 R172, [R1+0x6c8] ;  /* 0x0006c80001ac7983 */ /* 0x000f220000300a00 */
[----:B------:R-:W-:-:S03]  /*38bc0*/  PRMT R0, R145, 0x7770, RZ ;  /* 0x0000777091007816 */ /* 0x000fc600000000ff */
[----:B------:R-:W4:Y:S04]  /*38bd0*/  LDL.LU.64 R174, [R1+0x6c0] ;  /* 0x0006c00001ae7983 */ /* 0x000f280000300a00 */
        /* <DEDUP_REMOVED lines=12> */
[----:B------:R0:W-:Y:S10]  /*38ca0*/  @P3 STG.E.U8 desc[UR32][R176.64], R0 ;  /* 0x00000000b0003986 */ /* 0x0001f4000c101120 */
[----:B------:R-:W-:-:S02]  /*38cb0*/  @P4 LOP3.LUT R6, R6, 0x80000, RZ, 0xfc, !PT ;  /* 0x0008000006064812 */ /* 0x000fc400078efcff */
[----:B------:R-:W-:Y:S01]  /*38cc0*/  LOP3.LUT P4, RZ, R9, 0x400, RZ, 0xc0, !PT ;  /* 0x0000040009ff7812 */ /* 0x000fe2000788c0ff */
[----:B0-----:R-:W4:Y:S01]  /*38cd0*/  LDL.LU.64 R176, [R1+0x6b8] ;  /* 0x0006b80001b07983 */ /* 0x001f220000300a00 */
[----:B------:R-:W-:-:S11]  /*38ce0*/  PRMT R0, R145, 0x7771, RZ ;  /* 0x0000777191007816 */ /* 0x000fd600000000ff */
[----:B------:R0:W-:Y:S01]  /*38cf0*/  @P4 STG.E.U8 desc[UR32][R178.64], R0 ;  /* 0x00000000b2004986 */ /* 0x0001e2000c101120 */
[----:B------:R-:W-:-:S03]  /*38d00*/  LOP3.LUT P4, RZ, R6, 0x80000, RZ, 0xc0, !PT ;  /* 0x0008000006ff7812 */ /* 0x000fc6000788c0ff */
[----:B0-----:R-:W4:Y:S01]  /*38d10*/  LDL.LU.64 R178, [R1+0x6b0] ;  /* 0x0006b00001b27983 */ /* 0x001f220000300a00 */
[----:B--2---:R-:W-:-:S09]  /*38d20*/  PRMT R0, R146, 0x7770, RZ ;  /* 0x0000777092007816 */ /* 0x004fd200000000ff */
        /* <DEDUP_REMOVED lines=14> */
[----:B------:R-:W-:-:S11]  /*38e10*/  PRMT R144, R144, 0x7773, RZ ;  /* 0x0000777390907816 */ /* 0x000fd600000000ff */
[----:B------:R-:W-:Y:S01]  /*38e20*/  @P4 STG.E.U8 desc[UR32][R168.64], R144 ;  /* 0x00000090a8004986 */ /* 0x000fe2000c101120 */
[----:B------:R-:W-:Y:S02]  /*38e30*/  LOP3.LUT P4, RZ, R6, 0x2000, RZ, 0xc0, !PT ;  /* 0x0000200006ff7812 */ /* 0x000fe4000788c0ff */
[----:B0-----:R-:W-:-:S11]  /*38e40*/  PRMT R0, R145, 0x7772, RZ ;  /* 0x0000777291007816 */ /* 0x001fd600000000ff */
[----:B------:R0:W-:Y:S04]  /*38e50*/  @P4 STG.E.U8 desc[UR32][R140.64], R0 ;  /* 0x000000008c004986 */ /* 0x0001e8000c101120 */
[----:B0-----:R-:W2:Y:S01]  /*38e60*/  LDL.LU.64 R140, [R1+0x10c0] ;  /* 0x0010c000018c7983 */ /* 0x001ea20000300a00 */
[----:B------:R-:W-:Y:S02]  /*38e70*/  LOP3.LUT P4, RZ, R6, 0x1000, RZ, 0xc0, !PT ;  /* 0x0000100006ff7812 */ /* 0x000fe4000788c0ff */
[C---:B------:R-:W-:Y:S02]  /*38e80*/  LOP3.LUT P5, RZ, R9.reuse, 0x80000, RZ, 0xc0, !PT ;  /* 0x0008000009ff7812 */ /* 0x040fe400078ac0ff */
[C---:B------:R-:W-:Y:S02]  /*38e90*/  LOP3.LUT P6, RZ, R9.reuse, 0x100000, RZ, 0xc0, !PT ;  /* 0x0010000009ff7812 */ /* 0x040fe400078cc0ff */
[----:B------:R-:W-:-:S02]  /*38ea0*/  LOP3.LUT P0, RZ, R9, 0x200000, RZ, 0xc0, !PT ;  /* 0x0020000009ff7812 */ /* 0x000fc4000780c0ff */
[----:B------:R-:W-:Y:S02]  /*38eb0*/  PRMT R145, R145, 0x7773, RZ ;  /* 0x0000777391917816 */ /* 0x000fe400000000ff */
[C---:B------:R-:W-:Y:S02]  /*38ec0*/  PRMT R0, R146.reuse, 0x7772, RZ ;  /* 0x0000777292007816 */ /* 0x040fe400000000ff */
[C---:B------:R-:W-:Y:S01]  /*38ed0*/  LOP3.LUT P1, RZ, R9.reuse, 0x400000, RZ, 0xc0, !PT ;  /* 0x0040000009ff7812 */ /* 0x040fe2000782c0ff */
[----:B---3--:R-:W-:Y:S01]  /*38ee0*/  @P4 STG.E.U8 desc[UR32][R170.64], R145 ;  /* 0x00000091aa004986 */ /* 0x008fe2000c101120 */
[C---:B------:R-:W-:Y:S02]  /*38ef0*/  LOP3.LUT P2, RZ, R9.reuse, 0x800000, RZ, 0xc0, !PT ;  /* 0x0080000009ff7812 */ /* 0x040fe4000784c0ff */
[----:B------:R-:W-:Y:S01]  /*38f00*/  PRMT R146, R146, 0x7773, RZ ;  /* 0x0000777392927816 */ /* 0x000fe200000000ff */
[----:B----4-:R0:W-:Y:S01]  /*38f10*/  @P5 STG.E.U8 desc[UR32][R172.64], R0 ;  /* 0x00000000ac005986 */ /* 0x0101e2000c101120 */
[----:B------:R-:W-:-:S03]  /*38f20*/  LOP3.LUT P3, RZ, R9, 0x1000000, RZ, 0xc0, !PT ;  /* 0x0100000009ff7812 */ /* 0x000fc6000786c0ff */
[----:B------:R-:W-:Y:S01]  /*38f30*/  @P6 STG.E.U8 desc[UR32][R174.64], R146 ;  /* 0x00000092ae006986 */ /* 0x000fe2000c101120 */
[C---:B0-----:R-:W-:Y:S02]  /*38f40*/  PRMT R0, R147.reuse, 0x7772, RZ ;  /* 0x0000777293007816 */ /* 0x041fe400000000ff */
[----:B------:R-:W-:-:S03]  /*38f50*/  PRMT R147, R147, 0x7773, RZ ;  /* 0x0000777393937816 */ /* 0x000fc600000000ff */
[----:B------:R2:W-:Y:S04]  /*38f60*/  @P0 STG.E.U8 desc[UR32][R176.64], R0 ;  /* 0x00000000b0000986 */ /* 0x0005e8000c101120 */
[----:B------:R-:W-:Y:S01]  /*38f70*/  @P1 STG.E.U8 desc[UR32][R178.64], R147 ;  /* 0x00000093b2001986 */ /* 0x000fe2000c101120 */
[----:B--2---:R-:W-:-:S05]  /*38f80*/  PRMT R0, R140, 0x7770, RZ ;  /* 0x000077708c007816 */ /* 0x004fca00000000ff */
[----:B------:R0:W-:Y:S02]  /*38f90*/  @P2 STG.E.U8 desc[UR32][R2.64], R0 ;  /* 0x0000000002002986 */ /* 0x0001e4000c101120 */
[----:B0-----:R-:W-:Y:S02]  /*38fa0*/  PRMT R0, R140, 0x7771, RZ ;  /* 0x000077718c007816 */ /* 0x001fe400000000ff */
[----:B------:R-:W2:Y:S04]  /*38fb0*/  LDL.LU.64 R2, [R1+0x10b8] ;  /* 0x0010b80001027983 */ /* 0x000ea80000300a00 */
[----:B------:R0:W-:Y:S04]  /*38fc0*/  @P3 STG.E.U8 desc[UR32][R142.64], R0 ;  /* 0x000000008e003986 */ /* 0x0001e8000c101120 */
[----:B0-----:R-:W3:Y:S04]  /*38fd0*/  LDL.LU.64 R142, [R1+0x10b0] ;  /* 0x0010b000018e7983 */ /* 0x001ee80000300a00 */
[----:B------:R-:W4:Y:S04]  /*38fe0*/  LDL.LU.64 R166, [R1+0x698] ;  /* 0x0006980001a67983 */ /* 0x000f280000300a00 */
        /* <DEDUP_REMOVED lines=8> */
[----:B------:R-:W-:-:S03]  /*39070*/  LOP3.LUT P0, RZ, R9, 0x2000000, RZ, 0xc0, !PT ;  /* 0x0200000009ff7812 */ /* 0x000fc6000780c0ff */
[----:B------:R-:W3:Y:S01]  /*39080*/  LDL.LU.64 R164, [R1+0x648] ;  /* 0x0006480001a47983 */ /* 0x000ee20000300a00 */
[----:B------:R-:W-:Y:S02]  /*39090*/  PRMT R0, R141, 0x7770, RZ ;  /* 0x000077708d007816 */ /* 0x000fe400000000ff */
[----:B------:R-:W-:Y:S02]  /*390a0*/  LOP3.LUT R6, R6, 0xffffffef, RZ, 0xc0, !PT ;  /* 0xffffffef06067812 */ /* 0x000fe400078ec0ff */
[C---:B------:R-:W-:Y:S02]  /*390b0*/  LOP3.LUT P1, RZ, R9.reuse, 0x4000000, RZ, 0xc0, !PT ;  /* 0x0400000009ff7812 */ /* 0x040fe4000782c0ff */
[C---:B------:R-:W-:Y:S02]  /*390c0*/  LOP3.LUT P2, RZ, R9.reuse, 0x8000000, RZ, 0xc0, !PT ;  /* 0x0800000009ff7812 */ /* 0x040fe4000784c0ff */
[----:B------:R-:W-:Y:S01]  /*390d0*/  LOP3.LUT P3, RZ, R9, 0x10000000, RZ, 0xc0, !PT ;  /* 0x1000000009ff7812 */ /* 0x000fe2000786c0ff */
[----:B----4-:R0:W-:Y:S04]  /*390e0*/  @P0 STG.E.U8 desc[UR32][R166.64], R0 ;  /* 0x00000000a6000986 */ /* 0x0101e8000c101120 */
[----:B0-----:R-:W4:Y:S01]  /*390f0*/  LDL.LU.64 R166, [R1+0x640] ;  /* 0x0006400001a67983 */ /* 0x001f220000300a00 */
[----:B--2---:R-:W-:-:S13]  /*39100*/  LOP3.LUT P4, RZ, R2, 0x20, RZ, 0xc0, !PT ;  /* 0x0000002002ff7812 */ /* 0x004fda000788c0ff */
        /* <DEDUP_REMOVED lines=17> */
[----:B------:R-:W-:Y:S02]  /*39220*/  LOP3.LUT R6, R6, 0xfffffbff, RZ, 0xc0, !PT ;  /* 0xfffffbff06067812 */ /* 0x000fe400078ec0ff */
[----:B------:R-:W-:-:S09]  /*39230*/  PRMT R0, R141, 0x7771, RZ ;  /* 0x000077718d007816 */ /* 0x000fd200000000ff */
[----:B------:R-:W-:Y:S02]  /*39240*/  @P4 LOP3.LUT R6, R6, 0x400, RZ, 0xfc, !PT ;  /* 0x0000040006064812 */ /* 0x000fe400078efcff */
[----:B------:R-:W-:Y:S01]  /*39250*/  LOP3.LUT P4, RZ, R9, 0x40000000, RZ, 0xc0, !PT ;  /* 0x4000000009ff7812 */ /* 0x000fe2000788c0ff */
[----:B---3--:R0:W-:Y:S01]  /*39260*/  @P1 STG.E.U8 desc[UR32][R168.64], R0 ;  /* 0x00000000a8001986 */ /* 0x0081e2000c101120 */
[----:B------:R-:W-:Y:S02]  /*39270*/  LOP3.LUT R6, R6, 0xfffff7ff, RZ, 0xc0, !PT ;  /* 0xfffff7ff06067812 */ /* 0x000fe400078ec0ff */
[----:B0-----:R-:W-:Y:S01]  /*39280*/  PRMT R0, R142, 0x7770, RZ ;  /* 0x000077708e007816 */ /* 0x001fe200000000ff */
[----:B------:R-:W2:Y:S08]  /*39290*/  LDL.LU.64 R168, [R1+0x630] ;  /* 0x0006300001a87983 */ /* 0x000eb00000300a00 */
[----:B------:R-:W-:-:S02]  /*392a0*/  @P4 LOP3.LUT R6, R6, 0x800, RZ, 0xfc, !PT ;  /* 0x0000080006064812 */ /* 0x000fc400078efcff */
[----:B------:R-:W-:Y:S01]  /*392b0*/  LOP3.LUT P4, RZ, R9, 0x20000000, RZ, 0xc0, !PT ;  /* 0x2000000009ff7812 */ /* 0x000fe2000788c0ff */
[----:B------:R0:W-:Y:S02]  /*392c0*/  @P2 STG.E.U8 desc[UR32][R170.64], R0 ;  /* 0x00000000aa002986 */ /* 0x0001e4000c101120 */
[----:B0-----:R-:W-:Y:S02]  /*392d0*/  PRMT R0, R142, 0x7771, RZ ;  /* 0x000077718e007816 */ /* 0x001fe400000000ff */
[----:B------:R-:W3:Y:S04]  /*392e0*/  LDL.LU.64 R170, [R1+0x628] ;  /* 0x0006280001aa7983 */ /* 0x000ee80000300a00 */
[----:B------:R0:W-:Y:S02]  /*392f0*/  @P3 STG.E.U8 desc[UR32][R172.64], R0 ;  /* 0x00000000ac003986 */ /* 0x0001e4000c101120 */
[----:B0-----:R-:W-:-:S02]  /*39300*/  PRMT R0, R143, 0x7770, RZ ;  /* 0x000077708f007816 */ /* 0x001fc400000000ff */
[----:B------:R-:W3:Y:S04]  /*39310*/  LDL.LU.64 R172, [R1+0x620] ;  /* 0x0006200001ac7983 */ /* 0x000ee80000300a00 */
[----:B------:R0:W-:Y:S01]  /*39320*/  @P4 STG.E.U8 desc[UR32][R174.64], R0 ;  /* 0x00000000ae004986 */ /* 0x0001e2000c101120 */
[C---:B------:R-:W-:Y:S02]  /*39330*/  LOP3.LUT P4, RZ, R6.reuse, 0x800, RZ, 0xc0, !PT ;  /* 0x0000080006ff7812 */ /* 0x040fe4000788c0ff */
[----:B0-----:R-:W-:Y:S01]  /*39340*/  PRMT R0, R143, 0x7771, RZ ;  /* 0x000077718f007816 */ /* 0x001fe200000000ff */
[----:B------:R-:W3:Y:S10]  /*39350*/  LDL.LU.64 R174, [R1+0x618] ;  /* 0x0006180001ae7983 */ /* 0x000ef40000300a00 */
[----:B------:R0:W-:Y:S01]  /*39360*/  @P4 STG.E.U8 desc[UR32][R176.64], R0 ;  /* 0x00000000b0004986 */ /* 0x0001e2000c101120 */
[----:B------:R-:W-:-:S02]  /*39370*/  LOP3.LUT P4, RZ, R6, 0x400, RZ, 0xc0, !PT ;  /* 0x0000040006ff7812 */ /* 0x000fc4000788c0ff */
[----:B0-----:R-:W-:Y:S01]  /*39380*/  PRMT R0, R140, 0x7772, RZ ;  /* 0x000077728c007816 */ /* 0x001fe200000000ff */
[----:B------:R-:W3:Y:S10]  /*39390*/  LDL.LU.64 R176, [R1+0x610] ;  /* 0x0006100001b07983 */ /* 0x000ef40000300a00 */
[----:B------:R0:W-:Y:S01]  /*393a0*/  @P4 STG.E.U8 desc[UR32][R178.64], R0 ;  /* 0x00000000b2004986 */ /* 0x0001e2000c101120 */
[----:B------:R-:W-:-:S02]  /*393b0*/  LOP3.LUT P4, RZ, R6, 0x200, RZ, 0xc0, !PT ;  /* 0x0000020006ff7812 */ /* 0x000fc4000788c0ff */
[----:B------:R-:W-:Y:S02]  /*393c0*/  PRMT R140, R140, 0x7773, RZ ;  /* 0x000077738c8c7816 */ /* 0x000fe400000000ff */
[----:B0-----:R-:W-:Y:S01]  /*393d0*/  PRMT R0, R141, 0x7772, RZ ;  /* 0x000077728d007816 */ /* 0x001fe200000000ff */
[----:B------:R-:W3:Y:S08]  /*393e0*/  LDL.LU.64 R178, [R1+0x608] ;  /* 0x0006080001b27983 */ /* 0x000ef00000300a00 */
[----:B------:R-:W-:Y:S01]  /*393f0*/  @P4 STG.E.U8 desc[UR32][R160.64], R140 ;  /* 0x0000008ca0004986 */ /* 0x000fe2000c101120 */
[----:B------:R-:W-:-:S02]  /*39400*/  LOP3.LUT P4, RZ, R6, 0x100, RZ, 0xc0, !PT ;  /* 0x0000010006ff7812 */ /* 0x000fc4000788c0ff */
[----:B------:R-:W-:-:S11]  /*39410*/  PRMT R141, R141, 0x7773, RZ ;  /* 0x000077738d8d7816 */ /* 0x000fd600000000ff */
[----:B------:R0:W-:Y:S01]  /*39420*/  @P4 STG.E.U8 desc[UR32][R162.64], R0 ;  /* 0x00000000a2004986 */ /* 0x0001e2000c101120 */
[----:B------:R-:W-:-:S13]  /*39430*/  LOP3.LUT P4, RZ, R6, 0x80, RZ, 0xc0, !PT ;  /* 0x0000008006ff7812 */ /* 0x000fda000788c0ff */
[----:B------:R1:W-:Y:S01]  /*39440*/  @P4 STG.E.U8 desc[UR32][R136.64], R141 ;  /* 0x0000008d88004986 */ /* 0x0003e2000c101120 */
[----:B------:R-:W-:Y:S02]  /*39450*/  LOP3.LUT P4, RZ, R6, 0x40, RZ, 0xc0, !PT ;  /* 0x0000004006ff7812 */ /* 0x000fe4000788c0ff */
[----:B0-----:R-:W-:Y:S01]  /*39460*/  PRMT R0, R142, 0x7772, RZ ;  /* 0x000077728e007816 */ /* 0x001fe200000000ff */
[----:B-1----:R-:W3:Y:S10]  /*39470*/  LDL.LU.64 R136, [R1+0x10a8] ;  /* 0x0010a80001887983 */ /* 0x002ef40000300a00 */
[----:B------:R0:W-:Y:S01]  /*39480*/  @P4 STG.E.U8 desc[UR32][R164.64], R0 ;  /* 0x00000000a4004986 */ /* 0x0001e2000c101120 */
[----:B------:R-:W-:-:S02]  /*39490*/  LOP3.LUT P4, RZ, R6, 0x20, RZ, 0xc0, !PT ;  /* 0x0000002006ff7812 */ /* 0x000fc4000788c0ff */
[----:B------:R-:W-:Y:S02]  /*394a0*/  PRMT R142, R142, 0x7773, RZ ;  /* 0x000077738e8e7816 */ /* 0x000fe400000000ff */
[----:B0-----:R-:W-:-:S09]  /*394b0*/  PRMT R0, R143, 0x7772, RZ ;  /* 0x000077728f007816 */ /* 0x001fd200000000ff */
[----:B----4-:R-:W-:Y:S01]  /*394c0*/  @P4 STG.E.U8 desc[UR32][R166.64], R142 ;  /* 0x0000008ea6004986 */ /* 0x010fe2000c101120 */
[----:B------:R-:W-:-:S13]  /*394d0*/  LOP3.LUT P4, RZ, R6, 0x10, RZ, 0xc0, !PT ;  /* 0x0000001006ff7812 */ /* 0x000fda000788c0ff */
[----:B------:R0:W-:Y:S04]  /*394e0*/  @P4 STG.E.U8 desc[UR32][R138.64], R0 ;  /* 0x000000008a004986 */ /* 0x0001e8000c101120 */
[----:B0-----:R-:W4:Y:S01]  /*394f0*/  LDL.LU.64 R138, [R1+0x10a0] ;  /* 0x0010a000018a7983 */ /* 0x001f220000300a00 */
[C---:B------:R-:W-:Y:S02]  /*39500*/  LOP3.LUT P5, RZ, R2.reuse, 0x40, RZ, 0xc0, !PT ;  /* 0x0000004002ff7812 */ /* 0x040fe400078ac0ff */
[C---:B------:R-:W-:Y:S01]  /*39510*/  LOP3.LUT P6, RZ, R2.reuse, 0x80, RZ, 0xc0, !PT ;  /* 0x0000008002ff7812 */ /* 0x040fe200078cc0ff */
[----:B------:R-:W4:Y:S01]  /*39520*/  LDL.LU.64 R166, [R1+0x600] ;  /* 0x0006000001a67983 */ /* 0x000f220000300a00 */
[----:B------:R-:W-:Y:S02]  /*39530*/  LOP3.LUT P0, RZ, R2, 0x100, RZ, 0xc0, !PT ;  /* 0x0000010002ff7812 */ /* 0x000fe4000780c0ff */
[----:B------:R-:W-:-:S02]  /*39540*/  PRMT R143, R143, 0x7773, RZ ;  /* 0x000077738f8f7816 */ /* 0x000fc400000000ff */
[C---:B------:R-:W-:Y:S02]  /*39550*/  LOP3.LUT P1, RZ, R2.reuse, 0x200, RZ, 0xc0, !PT ;  /* 0x0000020002ff7812 */ /* 0x040fe4000782c0ff */
[C---:B------:R-:W-:Y:S02]  /*39560*/  LOP3.LUT P2, RZ, R2.reuse, 0x400, RZ, 0xc0, !PT ;  /* 0x0000040002ff7812 */ /* 0x040fe4000784c0ff */
[----:B------:R-:W-:Y:S01]  /*39570*/  LOP3.LUT P3, RZ, R2, 0x800, RZ, 0xc0, !PT ;  /* 0x0000080002ff7812 */ /* 0x000fe2000786c0ff */
[----:B--2---:R0:W-:Y:S04]  /*39580*/  @P5 STG.E.U8 desc[UR32][R168.64], R143 ;  /* 0x0000008fa8005986 */ /* 0x0041e8000c101120 */
[----:B0-----:R-:W2:Y:S01]  /*39590*/  LDL.LU.64 R168, [R1+0x5f8] ;  /* 0x0005f80001a87983 */ /* 0x001ea20000300a00 */
[----:B---3--:R-:W-:-:S05]  /*395a0*/  PRMT R0, R136, 0x7770, RZ ;  /* 0x0000777088007816 */ /* 0x008fca00000000ff */
[----:B------:R0:W-:Y:S02]  /*395b0*/  @P6 STG.E.U8 desc[UR32][R170.64], R0 ;  /* 0x00000000aa006986 */ /* 0x0001e4000c101120 */
[----:B0-----:R-:W-:Y:S02]  /*395c0*/  PRMT R0, R136, 0x7771, RZ ;  /* 0x0000777188007816 */ /* 0x001fe400000000ff */
[----:B------:R-:W3:Y:S04]  /*395d0*/  LDL.LU.64 R170, [R1+0x5f0] ;  /* 0x0005f00001aa7983 */ /* 0x000ee80000300a00 */
[----:B------:R0:W-:Y:S02]  /*395e0*/  @P0 STG.E.U8 desc[UR32][R172.64], R0 ;  /* 0x00000000ac000986 */ /* 0x0001e4000c101120 */
[----:B0-----:R-:W-:-:S02]  /*395f0*/  PRMT R0, R137, 0x7770, RZ ;  /* 0x0000777089007816 */ /* 0x001fc400000000ff */
[----:B------:R-:W3:Y:S04]  /*39600*/  LDL.LU.64 R172, [R1+0x5e8] ;  /* 0x0005e80001ac7983 */ /* 0x000ee80000300a00 */
[----:B------:R0:W-:Y:S04]  /*39610*/  @P1 STG.E.U8 desc[UR32][R174.64], R0 ;  /* 0x00000000ae001986 */ /* 0x0001e8000c101120 */
[----:B0-----:R-:W3:Y:S01]  /*39620*/  LDL.LU.64 R174, [R1+0x5e0] ;  /* 0x0005e00001ae7983 */ /* 0x001ee20000300a00 */
[----:B------:R-:W-:-:S05]  /*39630*/  PRMT R0, R137, 0x7771, RZ ;  /* 0x0000777189007816 */ /* 0x000fca00000000ff */
[----:B------:R0:W-:Y:S04]  /*39640*/  @P2 STG.E.U8 desc[UR32][R176.64], R0 ;  /* 0x00000000b0002986 */ /* 0x0001e8000c101120 */
[----:B0-----:R-:W3:Y:S01]  /*39650*/  LDL.LU.64 R176, [R1+0x5d8] ;  /* 0x0005d80001b07983 */ /* 0x001ee20000300a00 */
[----:B----4-:R-:W-:-:S05]  /*39660*/  PRMT R0, R138, 0x7770, RZ ;  /* 0x000077708a007816 */ /* 0x010fca00000000ff */
[----:B------:R0:W-:Y:S04]  /*39670*/  @P3 STG.E.U8 desc[UR32][R178.64], R0 ;  /* 0x00000000b2003986 */ /* 0x0001e8000c101120 */
[----:B0-----:R-:W4:Y:S04]  /*39680*/  LDL.LU.64 R178, [R1+0x5d0] ;  /* 0x0005d00001b27983 */ /* 0x001f280000300a00 */
        /* <DEDUP_REMOVED lines=22> */
[----:B------:R-:W-:Y:S02]  /*397f0*/  LOP3.LUT P0, RZ, R2, 0x1000, RZ, 0xc0, !PT ;  /* 0x0000100002ff7812 */ /* 0x000fe4000780c0ff */
[----:B------:R-:W-:Y:S02]  /*39800*/  LOP3.LUT R6, R6, 0xfffffffb, RZ, 0xc0, !PT ;  /* 0xfffffffb06067812 */ /* 0x000fe400078ec0ff */
[----:B------:R-:W-:Y:S02]  /*39810*/  LOP3.LUT P1, RZ, R2, 0x2000, RZ, 0xc0, !PT ;  /* 0x0000200002ff7812 */ /* 0x000fe4000782c0ff */
[----:B------:R-:W-:-:S05]  /*39820*/  PRMT R0, R138, 0x7771, RZ ;  /* 0x000077718a007816 */ /* 0x000fca00000000ff */
[----:B------:R-:W-:Y:S02]  /*39830*/  @P4 LOP3.LUT R6, R6, 0x4, RZ, 0xfc, !PT ;  /* 0x0000000406064812 */ /* 0x000fe400078efcff */
[C---:B------:R-:W-:Y:S01]  /*39840*/  LOP3.LUT P4, RZ, R2.reuse, 0x20000, RZ, 0xc0, !PT ;  /* 0x0002000002ff7812 */ /* 0x040fe2000788c0ff */
[----:B------:R0:W-:Y:S01]  /*39850*/  @P0 STG.E.U8 desc[UR32][R166.64], R0 ;  /* 0x00000000a6000986 */ /* 0x0001e2000c101120 */
[----:B------:R-:W-:Y:S02]  /*39860*/  LOP3.LUT P2, RZ, R2, 0x4000, RZ, 0xc0, !PT ;  /* 0x0000400002ff7812 */ /* 0x000fe4000784c0ff */
[----:B------:R-:W-:Y:S02]  /*39870*/  LOP3.LUT R6, R6, 0xfffffff7, RZ, 0xc0, !PT ;  /* 0xfffffff706067812 */ /* 0x000fe400078ec0ff */
[----:B------:R-:W-:Y:S02]  /*39880*/  LOP3.LUT P3, RZ, R2, 0x8000, RZ, 0xc0, !PT ;  /* 0x0000800002ff7812 */ /* 0x000fe4000786c0ff */
[----:B0-----:R-:W-:Y:S01]  /*39890*/  PRMT R0, R139, 0x7770, RZ ;  /* 0x000077708b007816 */ /* 0x001fe200000000ff */
[----:B------:R-:W4:Y:S04]  /*398a0*/  LDL.LU.64 R166, [R1+0x5a0] ;  /* 0x0005a00001a67983 */ /* 0x000f280000300a00 */
[----:B------:R-:W-:-:S02]  /*398b0*/  @P4 LOP3.LUT R6, R6, 0x8, RZ, 0xfc, !PT ;  /* 0x0000000806064812 */ /* 0x000fc400078efcff */
[----:B------:R-:W-:Y:S01]  /*398c0*/  LOP3.LUT P4, RZ, R2, 0x10000, RZ, 0xc0, !PT ;  /* 0x0001000002ff7812 */ /* 0x000fe2000788c0ff */
[----:B--2---:R0:W-:Y:S02]  /*398d0*/  @P1 STG.E.U8 desc[UR32][R168.64], R0 ;  /* 0x00000000a8001986 */ /* 0x0041e4000c101120 */
[----:B0-----:R-:W-:Y:S02]  /*398e0*/  PRMT R0, R139, 0x7771, RZ ;  /* 0x000077718b007816 */ /* 0x001fe400000000ff */
[----:B------:R-:W2:Y:S04]  /*398f0*/  LDL.LU.64 R168, [R1+0x598] ;  /* 0x0005980001a87983 */ /* 0x000ea80000300a00 */
[----:B---3--:R0:W-:Y:S02]  /*39900*/  @P2 STG.E.U8 desc[UR32][R170.64], R0 ;  /* 0x00000000aa002986 */ /* 0x0081e4000c101120 */
[----:B0-----:R-:W-:-:S02]  /*39910*/  PRMT R0, R136, 0x7772, RZ ;  /* 0x0000777288007816 */ /* 0x001fc400000000ff */
[----:B------:R-:W3:Y:S01]  /*39920*/  LDL.LU.64 R170, [R1+0x590] ;  /* 0x0005900001aa7983 */ /* 0x000ee20000300a00 */
[----:B------:R-:W-:-:S03]  /*39930*/  PRMT R136, R136, 0x7773, RZ ;  /* 0x0000777388887816 */ /* 0x000fc600000000ff */
[----:B------:R0:W-:Y:S02]  /*39940*/  @P3 STG.E.U8 desc[UR32][R172.64], R0 ;  /* 0x00000000ac003986 */ /* 0x0001e4000c101120 */
[C---:B0-----:R-:W-:Y:S02]  /*39950*/  PRMT R0, R137.reuse, 0x7772, RZ ;  /* 0x0000777289007816 */ /* 0x041fe400000000ff */
[----:B------:R-:W3:Y:S04]  /*39960*/  LDL.LU.64 R172, [R1+0x588] ;  /* 0x0005880001ac7983 */ /* 0x000ee80000300a00 */
[----:B------:R0:W-:Y:S01]  /*39970*/  @P4 STG.E.U8 desc[UR32][R174.64], R136 ;  /* 0x00000088ae004986 */ /* 0x0001e2000c101120 */
[C---:B------:R-:W-:Y:S02]  /*39980*/  LOP3.LUT P4, RZ, R6.reuse, 0x8, RZ, 0xc0, !PT ;  /* 0x0000000806ff7812 */ /* 0x040fe4000788c0ff */
[----:B------:R-:W-:Y:S01]  /*39990*/  PRMT R137, R137, 0x7773, RZ ;  /* 0x0000777389897816 */ /* 0x000fe200000000ff */
[----:B0-----:R-:W3:Y:S10]  /*399a0*/  LDL.LU.64 R174, [R1+0x580] ;  /* 0x0005800001ae7983 */ /* 0x001ef40000300a00 */
[----:B------:R0:W-:Y:S01]  /*399b0*/  @P4 STG.E.U8 desc[UR32][R176.64], R0 ;  /* 0x00000000b0004986 */ /* 0x0001e2000c101120 */
[----:B------:R-:W-:-:S02]  /*399c0*/  LOP3.LUT P4, RZ, R6, 0x4, RZ, 0xc0, !PT ;  /* 0x0000000406ff7812 */ /* 0x000fc4000788c0ff */
[----:B0-----:R-:W-:Y:S01]  /*399d0*/  PRMT R0, R138, 0x7772, RZ ;  /* 0x000077728a007816 */ /* 0x001fe200000000ff */
[----:B------:R-:W3:Y:S10]  /*399e0*/  LDL.LU.64 R176, [R1+0x578] ;  /* 0x0005780001b07983 */ /* 0x000ef40000300a00 */
[----:B----4-:R0:W-:Y:S01]  /*399f0*/  @P4 STG.E.U8 desc[UR32][R178.64], R137 ;  /* 0x00000089b2004986 */ /* 0x0101e2000c101120 */
[----:B------:R-:W-:-:S02]  /*39a00*/  LOP3.LUT P4, RZ, R6, 0x2, RZ, 0xc0, !PT ;  /* 0x0000000206ff7812 */ /* 0x000fc4000788c0ff */
[----:B------:R-:W-:Y:S01]  /*39a10*/  PRMT R138, R138, 0x7773, RZ ;  /* 0x000077738a8a7816 */ /* 0x000fe200000000ff */
[----:B0-----:R-:W4:Y:S10]  /*39a20*/  LDL.LU.64 R178, [R1+0x570] ;  /* 0x0005700001b27983 */ /* 0x001f340000300a00 */
[----:B------:R0:W-:Y:S01]  /*39a30*/  @P4 STG.E.U8 desc[UR32][R132.64], R0 ;  /* 0x0000000084004986 */ /* 0x0001e2000c101120 */
[----:B------:R-:W-:-:S03]  /*39a40*/  LOP3.LUT P4, RZ, R6, 0x1, RZ, 0xc0, !PT ;  /* 0x0000000106ff7812 */ /* 0x000fc6000788c0ff */
[----:B0-----:R-:W2:Y:S10]  /*39a50*/  LDL.LU.64 R132, [R1+0x1098] ;  /* 0x0010980001847983 */ /* 0x001eb40000300a00 */
[----:B------:R-:W-:Y:S01]  /*39a60*/  @P4 STG.E.U8 desc[UR32][R160.64], R138 ;  /* 0x0000008aa0004986 */ /* 0x000fe2000c101120 */
[----:B------:R-:W-:-:S02]  /*39a70*/  LOP3.LUT P4, RZ, R7, 0x80000000, RZ, 0xc0, !PT ;  /* 0x8000000007ff7812 */ /* 0x000fc4000788c0ff */
[C---:B------:R-:W-:Y:S02]  /*39a80*/  PRMT R0, R139.reuse, 0x7772, RZ ;  /* 0x000077728b007816 */ /* 0x040fe400000000ff */
[----:B------:R-:W-:-:S09]  /*39a90*/  PRMT R139, R139, 0x7773, RZ ;  /* 0x000077738b8b7816 */ /* 0x000fd200000000ff */
[----:B------:R-:W-:Y:S01]  /*39aa0*/  @P4 STG.E.U8 desc[UR32][R162.64], R0 ;  /* 0x00000000a2004986 */ /* 0x000fe2000c101120 */
[----:B------:R-:W-:-:S13]  /*39ab0*/  LOP3.LUT P4, RZ, R7, 0x40000000, RZ, 0xc0, !PT ;  /* 0x4000000007ff7812 */ /* 0x000fda000788c0ff */
[----:B------:R0:W-:Y:S04]  /*39ac0*/  @P4 STG.E.U8 desc[UR32][R134.64], R139 ;  /* 0x0000008b86004986 */ /* 0x0001e8000c101120 */
[----:B0-----:R-:W4:Y:S01]  /*39ad0*/  LDL.LU.64 R134, [R1+0x1090] ;  /* 0x0010900001867983 */ /* 0x001f220000300a00 */
[----:B------:R-:W-:Y:S02]  /*39ae0*/  LOP3.LUT P4, RZ, R7, 0x20000000, RZ, 0xc0, !PT ;  /* 0x2000000007ff7812 */ /* 0x000fe4000788c0ff */
[C---:B------:R-:W-:Y:S02]  /*39af0*/  LOP3.LUT P5, RZ, R5.reuse, 0x800, RZ, 0xc0, !PT ;  /* 0x0000080005ff7812 */ /* 0x040fe400078ac0ff */
[C---:B------:R-:W-:Y:S02]  /*39b00*/  LOP3.LUT P6, RZ, R5.reuse, 0x400, RZ, 0xc0, !PT ;  /* 0x0000040005ff7812 */ /* 0x040fe400078cc0ff */
[----:B------:R-:W-:-:S02]  /*39b10*/  LOP3.LUT P0, RZ, R5, 0x200, RZ, 0xc0, !PT ;  /* 0x0000020005ff7812 */ /* 0x000fc4000780c0ff */
        /* <DEDUP_REMOVED lines=9> */
[----:B0-----:R-:W-:Y:S02]  /*39bb0*/  PRMT R0, R133, 0x7771, RZ ;  /* 0x0000777185007816 */ /* 0x001fe400000000ff */
[----:B------:R-:W2:Y:S04]  /*39bc0*/  LDL.LU.64 R168, [R1+0x568] ;  /* 0x0005680001a87983 */ /* 0x000ea80000300a00 */
[----:B---3--:R4:W-:Y:S02]  /*39bd0*/  @P6 STG.E.U8 desc[UR32][R170.64], R0 ;  /* 0x00000000aa006986 */ /* 0x0089e4000c101120 */
[----:B----4-:R-:W-:-:S02]  /*39be0*/  PRMT R0, R134, 0x7770, RZ ;  /* 0x0000777086007816 */ /* 0x010fc400000000ff */
[----:B------:R-:W3:Y:S04]  /*39bf0*/  LDL.LU.64 R170, [R1+0x560] ;  /* 0x0005600001aa7983 */ /* 0x000ee80000300a00 */
[----:B------:R0:W-:Y:S02]  /*39c00*/  @P0 STG.E.U8 desc[UR32][R172.64], R0 ;  /* 0x00000000ac000986 */ /* 0x0001e4000c101120 */
[----:B0-----:R-:W-:Y:S02]  /*39c10*/  PRMT R0, R134, 0x7771, RZ ;  /* 0x0000777186007816 */ /* 0x001fe400000000ff */
[----:B------:R-:W4:Y:S04]  /*39c20*/  LDL.LU.64 R172, [R1+0x558] ;  /* 0x0005580001ac7983 */ /* 0x000f280000300a00 */
[----:B------:R0:W-:Y:S02]  /*39c30*/  @P1 STG.E.U8 desc[UR32][R174.64], R0 ;  /* 0x00000000ae001986 */ /* 0x0001e4000c101120 */
[----:B0-----:R-:W-:-:S02]  /*39c40*/  PRMT R0, R135, 0x7770, RZ ;  /* 0x0000777087007816 */ /* 0x001fc400000000ff */
[----:B------:R-:W4:Y:S04]  /*39c50*/  LDL.LU.64 R174, [R1+0x550] ;  /* 0x0005500001ae7983 */ /* 0x000f280000300a00 */
[----:B------:R0:W-:Y:S04]  /*39c60*/  @P2 STG.E.U8 desc[UR32][R176.64], R0 ;  /* 0x00000000b0002986 */ /* 0x0001e8000c101120 */
[----:B0-----:R-:W4:Y:S01]  /*39c70*/  LDL.LU.64 R176, [R1+0x548] ;  /* 0x0005480001b07983 */ /* 0x001f220000300a00 */
        /* <DEDUP_REMOVED lines=20> */
[C---:B------:R-:W-:Y:S02]  /*39dc0*/  LOP3.LUT P3, RZ, R5.reuse, 0x40, RZ, 0xc0, !PT ;  /* 0x0000004005ff7812 */ /* 0x040fe4000786c0ff */
[----:B------:R-:W-:Y:S02]  /*39dd0*/  LOP3.LUT P0, RZ, R5, 0x20, RZ, 0xc0, !PT ;  /* 0x0000002005ff7812 */ /* 0x000fe4000780c0ff */
[----:B------:R-:W-:-:S05]  /*39de0*/  PRMT R0, R135, 0x7771, RZ ;  /* 0x0000777187007816 */ /* 0x000fca00000000ff */
[----:B------:R-:W-:Y:S02]  /*39df0*/  @P4 LOP3.LUT R7, R7, 0x4000000, RZ, 0xfc, !PT ;  /* 0x0400000007074812 */ /* 0x000fe400078efcff */
[C---:B------:R-:W-:Y:S02]  /*39e00*/  LOP3.LUT P4, RZ, R5.reuse, 0x1, RZ, 0xc0, !PT ;  /* 0x0000000105ff7812 */ /* 0x040fe4000788c0ff */
[C---:B------:R-:W-:Y:S01]  /*39e10*/  LOP3.LUT P1, RZ, R5.reuse, 0x10, RZ, 0xc0, !PT ;  /* 0x0000001005ff7812 */ /* 0x040fe2000782c0ff */
[----:B------:R0:W-:Y:S01]  /*39e20*/  @P3 STG.E.U8 desc[UR32][R178.64], R0 ;  /* 0x00000000b2003986 */ /* 0x0001e2000c101120 */
[----:B------:R-:W-:Y:S02]  /*39e30*/  LOP3.LUT P2, RZ, R5, 0x8, RZ, 0xc0, !PT ;  /* 0x0000000805ff7812 */ /* 0x000fe4000784c0ff */
[----:B------:R-:W-:Y:S02]  /*39e40*/  LOP3.LUT R7, R7, 0xf7ffffff, RZ, 0xc0, !PT ;  /* 0xf7ffffff07077812 */ /* 0x000fe400078ec0ff */
[----:B------:R-:W-:-:S02]  /*39e50*/  LOP3.LUT P3, RZ, R5, 0x4, RZ, 0xc0, !PT ;  /* 0x0000000405ff7812 */ /* 0x000fc4000786c0ff */
[C---:B0-----:R-:W-:Y:S01]  /*39e60*/  PRMT R0, R132.reuse, 0x7772, RZ ;  /* 0x0000777284007816 */ /* 0x041fe200000000ff */
[----:B------:R-:W4:Y:S02]  /*39e70*/  LDL.LU.64 R178, [R1+0x538] ;  /* 0x0005380001b27983 */ /* 0x000f240000300a00 */
[----:B------:R-:W-:Y:S02]  /*39e80*/  @P4 LOP3.LUT R7, R7, 0x8000000, RZ, 0xfc, !PT ;  /* 0x0800000007074812 */ /* 0x000fe400078efcff */
[----:B------:R-:W-:Y:S01]  /*39e90*/  LOP3.LUT P4, RZ, R5, 0x2, RZ, 0xc0, !PT ;  /* 0x0000000205ff7812 */ /* 0x000fe2000788c0ff */
[----:B------:R-:W4:Y:S01]  /*39ea0*/  LDL.LU.64 R158, [R1+0x530] ;  /* 0x00053000019e7983 */ /* 0x000f220000300a00 */
[----:B------:R-:W-:-:S03]  /*39eb0*/  PRMT R132, R132, 0x7773, RZ ;  /* 0x0000777384847816 */ /* 0x000fc600000000ff */
[----:B------:R-:W4:Y:S04]  /*39ec0*/  LDL.LU.64 R160, [R1+0x520] ;  /* 0x0005200001a07983 */ /* 0x000f280000300a00 */
[----:B------:R-:W4:Y:S04]  /*39ed0*/  LDL.LU.64 R162, [R1+0x518] ;  /* 0x0005180001a27983 */ /* 0x000f280000300a00 */
[----:B------:R-:W4:Y:S04]  /*39ee0*/  LDL.LU.64 R164, [R1+0x510] ;  /* 0x0005100001a47983 */ /* 0x000f280000300a00 */
[----:B------:R-:W4:Y:S04]  /*39ef0*/  LDL.LU.64 R166, [R1+0x508] ;  /* 0x0005080001a67983 */ /* 0x000f280000300a00 */
[----:B--2---:R0:W-:Y:S02]  /*39f00*/  @P0 STG.E.U8 desc[UR32][R168.64], R0 ;  /* 0x00000000a8000986 */ /* 0x0041e4000c101120 */
[----:B0-----:R-:W-:-:S02]  /*39f10*/  PRMT R0, R133, 0x7772, RZ ;  /* 0x0000777285007816 */ /* 0x001fc400000000ff */
[----:B------:R-:W2:Y:S01]  /*39f20*/  LDL.LU.64 R168, [R1+0x500] ;  /* 0x0005000001a87983 */ /* 0x000ea20000300a00 */
[----:B------:R-:W-:-:S03]  /*39f30*/  PRMT R133, R133, 0x7773, RZ ;  /* 0x0000777385857816 */ /* 0x000fc600000000ff */
[----:B---3--:R0:W-:Y:S04]  /*39f40*/  @P1 STG.E.U8 desc[UR32][R170.64], R132 ;  /* 0x00000084aa001986 */ /* 0x0081e8000c101120 */
[----:B0-----:R-:W3:Y:S04]  /*39f50*/  LDL.LU.64 R170, [R1+0x4f8] ;  /* 0x0004f80001aa7983 */ /* 0x001ee80000300a00 */
[----:B----4-:R0:W-:Y:S02]  /*39f60*/  @P2 STG.E.U8 desc[UR32][R172.64], R0 ;  /* 0x00000000ac002986 */ /* 0x0101e4000c101120 */
[----:B0-----:R-:W-:-:S02]  /*39f70*/  PRMT R0, R134, 0x7772, RZ ;  /* 0x0000777286007816 */ /* 0x001fc400000000ff */
[----:B------:R-:W4:Y:S04]  /*39f80*/  LDL.LU.64 R172, [R1+0x4f0] ;  /* 0x0004f00001ac7983 */ /* 0x000f280000300a00 */
[----:B------:R-:W-:Y:S01]  /*39f90*/  @P3 STG.E.U8 desc[UR32][R174.64], R133 ;  /* 0x00000085ae003986 */ /* 0x000fe2000c101120 */
[----:B------:R-:W-:-:S03]  /*39fa0*/  PRMT R134, R134, 0x7773, RZ ;  /* 0x0000777386867816 */ /* 0x000fc600000000ff */
[----:B------:R-:W-:Y:S01]  /*39fb0*/  @P4 STG.E.U8 desc[UR32][R176.64], R0 ;  /* 0x00000000b0004986 */ /* 0x000fe2000c101120 */
[----:B------:R-:W-:-:S13]  /*39fc0*/  LOP3.LUT P4, RZ, R7, 0x8000000, RZ, 0xc0, !PT ;  /* 0x0800000007ff7812 */ /* 0x000fda000788c0ff */
[----:B------:R0:W-:Y:S04]  /*39fd0*/  @P4 STG.E.U8 desc[UR32][R128.64], R134 ;  /* 0x0000008680004986 */ /* 0x0001e8000c101120 */
[----:B0-----:R-:W2:Y:S01]  /*39fe0*/  LDL.LU.64 R128, [R1+0x1088] ;  /* 0x0010880001807983 */ /* 0x001ea20000300a00 */
[----:B------:R-:W-:Y:S02]  /*39ff0*/  LOP3.LUT P4, RZ, R7, 0x4000000, RZ, 0xc0, !PT ;  /* 0x0400000007ff7812 */ /* 0x000fe4000788c0ff */
[C---:B------:R-:W-:Y:S01]  /*3a000*/  PRMT R0, R135.reuse, 0x7772, RZ ;  /* 0x0000777287007816 */ /* 0x040fe200000000ff */
[----:B------:R-:W4:Y:S01]  /*3a010*/  LDL.LU.64 R174, [R1+0x4e8] ;  /* 0x0004e80001ae7983 */ /* 0x000f220000300a00 */
[----:B------:R-:W-:-:S03]  /*3a020*/  PRMT R135, R135, 0x7773, RZ ;  /* 0x0000777387877816 */ /* 0x000fc600000000ff */
[----:B------:R-:W4:Y:S06]  /*3a030*/  LDL.LU.64 R176, [R1+0x4e0] ;  /* 0x0004e00001b07983 */ /* 0x000f2c0000300a00 */
[----:B------:R0:W-:Y:S01]  /*3a040*/  @P4 STG.E.U8 desc[UR32][R178.64], R0 ;  /* 0x00000000b2004986 */ /* 0x0001e2000c101120 */
[----:B------:R-:W-:-:S03]  /*3a050*/  LOP3.LUT P4, RZ, R7, 0x2000000, RZ, 0xc0, !PT ;  /* 0x0200000007ff7812 */ /* 0x000fc6000788c0ff */
[----:B0-----:R-:W4:Y:S10]  /*3a060*/  LDL.LU.64 R178, [R1+0x4d8] ;  /* 0x0004d80001b27983 */ /* 0x001f340000300a00 */
[----:B------:R-:W-:Y:S01]  /*3a070*/  @P4 STG.E.U8 desc[UR32][R158.64], R135 ;  /* 0x000000879e004986 */ /* 0x000fe2000c101120 */
[----:B------:R-:W-:-:S02]  /*3a080*/  LOP3.LUT P4, RZ, R7, 0x1000000, RZ, 0xc0, !PT ;  /* 0x0100000007ff7812 */ /* 0x000fc4000788c0ff */
[----:B--2---:R-:W-:-:S11]  /*3a090*/  PRMT R0, R128, 0x7770, RZ ;  /* 0x0000777080007816 */ /* 0x004fd600000000ff */
[----:B------:R0:W-:Y:S04]  /*3a0a0*/  @P4 STG.E.U8 desc[UR32][R130.64], R0 ;  /* 0x0000000082004986 */ /* 0x0001e8000c101120 */
[----:B0-----:R-:W2:Y:S01]  /*3a0b0*/  LDL.LU.64 R130, [R1+0x1080] ;  /* 0x0010800001827983 */ /* 0x001ea20000300a00 */
[----:B------:R-:W-:Y:S02]  /*3a0c0*/  LOP3.LUT P4, RZ, R7, 0x800000, RZ, 0xc0, !PT ;  /* 0x0080000007ff7812 */ /* 0x000fe4000788c0ff */
[----:B------:R-:W-:-:S11]  /*3a0d0*/  PRMT R0, R128, 0x7771, RZ ;  /* 0x0000777180007816 */ /* 0x000fd600000000ff */
        /* <DEDUP_REMOVED lines=11> */
[----:B------:R-:W-:Y:S02]  /*3a190*/  LOP3.LUT P1, RZ, R4, 0x200000, RZ, 0xc0, !PT ;  /* 0x0020000004ff7812 */ /* 0x000fe4000782c0ff */
[----:B--2---:R-:W-:-:S05]  /*3a1a0*/  PRMT R0, R130, 0x7770, RZ ;  /* 0x0000777082007816 */ /* 0x004fca00000000ff */
[----:B------:R0:W-:Y:S02]  /*3a1b0*/  @P4 STG.E.U8 desc[UR32][R166.64], R0 ;  /* 0x00000000a6004986 */ /* 0x0001e4000c101120 */
[----:B0-----:R-:W-:-:S05]  /*3a1c0*/  PRMT R0, R130, 0x7771, RZ ;  /* 0x0000777182007816 */ /* 0x001fca00000000ff */
[----:B------:R0:W-:Y:S02]  /*3a1d0*/  @P5 STG.E.U8 desc[UR32][R168.64], R0 ;  /* 0x00000000a8005986 */ /* 0x0001e4000c101120 */
[----:B0-----:R-:W-:-:S05]  /*3a1e0*/  PRMT R0, R131, 0x7770, RZ ;  /* 0x0000777083007816 */ /* 0x001fca00000000ff */
[----:B---3--:R0:W-:Y:S02]  /*3a1f0*/  @P6 STG.E.U8 desc[UR32][R170.64], R0 ;  /* 0x00000000aa006986 */ /* 0x0081e4000c101120 */
[----:B0-----:R-:W-:-:S05]  /*3a200*/  PRMT R0, R131, 0x7771, RZ ;  /* 0x0000777183007816 */ /* 0x001fca00000000ff */
[----:B----4-:R0:W-:Y:S02]  /*3a210*/  @P0 STG.E.U8 desc[UR32][R172.64], R0 ;  /* 0x00000000ac000986 */ /* 0x0101e4000c101120 */
[----:B0-----:R-:W-:Y:S02]  /*3a220*/  PRMT R0, R128, 0x7772, RZ ;  /* 0x0000777280007816 */ /* 0x001fe400000000ff */
[----:B------:R-:W2:Y:S04]  /*3a230*/  LDL.LU.64 R172, [R1+0x4d0] ;  /* 0x0004d00001ac7983 */ /* 0x000ea80000300a00 */
[----:B------:R0:W-:Y:S04]  /*3a240*/  @P1 STG.E.U8 desc[UR32][R174.64], R0 ;  /* 0x00000000ae001986 */ /* 0x0001e8000c101120 */
[----:B0-----:R-:W3:Y:S01]  /*3a250*/  LDL.LU.64 R174, [R1+0x4c8] ;  /* 0x0004c80001ae7983 */ /* 0x001ee20000300a00 */
[----:B------:R-:W-:-:S02]  /*3a260*/  LOP3.LUT P2, RZ, R4, 0x100000, RZ, 0xc0, !PT ;  /* 0x0010000004ff7812 */ /* 0x000fc4000784c0ff */
[----:B------:R-:W-:Y:S02]  /*3a270*/  LOP3.LUT P3, RZ, R4, 0x80000, RZ, 0xc0, !PT ;  /* 0x0008000004ff7812 */ /* 0x000fe4000786c0ff */
[----:B------:R-:W-:Y:S02]  /*3a280*/  PRMT R128, R128, 0x7773, RZ ;  /* 0x0000777380807816 */ /* 0x000fe400000000ff */
[C---:B------:R-:W-:Y:S02]  /*3a290*/  LOP3.LUT P0, RZ, R4.reuse, 0x40000, RZ, 0xc0, !PT ;  /* 0x0004000004ff7812 */ /* 0x040fe4000780c0ff */
[----:B------:R-:W-:Y:S02]  /*3a2a0*/  PRMT R0, R129, 0x7772, RZ ;  /* 0x0000777281007816 */ /* 0x000fe400000000ff */
[----:B------:R-:W-:-:S03]  /*3a2b0*/  LOP3.LUT P1, RZ, R4, 0x20000, RZ, 0xc0, !PT ;  /* 0x0002000004ff7812 */ /* 0x000fc6000782c0ff */
[----:B------:R0:W-:Y:S01]  /*3a2c0*/  @P2 STG.E.U8 desc[UR32][R176.64], R128 ;  /* 0x00000080b0002986 */ /* 0x0001e2000c101120 */
[----:B------:R-:W-:-:S03]  /*3a2d0*/  LOP3.LUT P2, RZ, R4, 0x10000, RZ, 0xc0, !PT ;  /* 0x0001000004ff7812 */ /* 0x000fc6000784c0ff */
[----:B------:R1:W-:Y:S01]  /*3a2e0*/  @P3 STG.E.U8 desc[UR32][R178.64], R0 ;  /* 0x00000000b2003986 */ /* 0x0003e2000c101120 */
[----:B------:R-:W-:-:S03]  /*3a2f0*/  PRMT R129, R129, 0x7773, RZ ;  /* 0x0000777381817816 */ /* 0x000fc600000000ff */
[----:B0-----:R-:W4:Y:S04]  /*3a300*/  LDL.LU.64 R176, [R1+0x4b8] ;  /* 0x0004b80001b07983 */ /* 0x001f280000300a00 */
[----:B-1----:R-:W4:Y:S01]  /*3a310*/  LDL.LU.64 R178, [R1+0x4b0] ;  /* 0x0004b00001b27983 */ /* 0x002f220000300a00 */
[C---:B------:R-:W-:Y:S02]  /*3a320*/  PRMT R0, R130.reuse, 0x7772, RZ ;  /* 0x0000777282007816 */ /* 0x040fe400000000ff */
[----:B------:R-:W-:Y:S01]  /*3a330*/  PRMT R130, R130, 0x7773, RZ ;  /* 0x0000777382827816 */ /* 0x000fe200000000ff */
        /* <DEDUP_REMOVED lines=11> */
[----:B------:R-:W-:Y:S01]  /*3a3f0*/  LOP3.LUT P4, RZ, R4, 0x100, RZ, 0xc0, !PT ;  /* 0x0000010004ff7812 */ /* 0x000fe2000788c0ff */
[----:B--2---:R-:W-:Y:S04]  /*3a400*/  @P0 STG.E.U8 desc[UR32][R172.64], R129 ;  /* 0x00000081ac000986 */ /* 0x004fe8000c101120 */
[----:B---3--:R-:W-:Y:S04]  /*3a410*/  @P1 STG.E.U8 desc[UR32][R174.64], R0 ;  /* 0x00000000ae001986 */ /* 0x008fe8000c101120 */
[----:B------:R0:W-:Y:S04]  /*3a420*/  @P2 STG.E.U8 desc[UR32][R124.64], R130 ;  /* 0x000000827c002986 */ /* 0x0001e8000c101120 */
[----:B0-----:R-:W2:Y:S01]  /*3a430*/  LDL.LU.64 R124, [R1+0x1078] ;  /* 0x00107800017c7983 */ /* 0x001ea20000300a00 */
[----:B------:R-:W-:-:S02]  /*3a440*/  LOP3.LUT R7, R7, 0xffffbfff, RZ, 0xc0, !PT ;  /* 0xffffbfff07077812 */ /* 0x000fc400078ec0ff */
[C---:B------:R-:W-:Y:S01]  /*3a450*/  LOP3.LUT P3, RZ, R4.reuse, 0x8000, RZ, 0xc0, !PT ;  /* 0x0000800004ff7812 */ /* 0x040fe2000786c0ff */
[----:B------:R-:W3:Y:S01]  /*3a460*/  LDL.LU.64 R168, [R1+0x478] ;  /* 0x0004780001a87983 */ /* 0x000ee20000300a00 */
[----:B------:R-:W-:Y:S02]  /*3a470*/  @P4 LOP3.LUT R7, R7, 0x4000, RZ, 0xfc, !PT ;  /* 0x0000400007074812 */ /* 0x000fe400078efcff */
[----:B------:R-:W-:Y:S01]  /*3a480*/  LOP3.LUT P4, RZ, R4, 0x200, RZ, 0xc0, !PT ;  /* 0x0000020004ff7812 */ /* 0x000fe2000788c0ff */
[----:B------:R-:W3:Y:S01]  /*3a490*/  LDL.LU.64 R170, [R1+0x468] ;  /* 0x0004680001aa7983 */ /* 0x000ee20000300a00 */
[----:B------:R-:W-:Y:S02]  /*3a4a0*/  LOP3.LUT R7, R7, 0xffff7fff, RZ, 0xc0, !PT ;  /* 0xffff7fff07077812 */ /* 0x000fe400078ec0ff */
[----:B------:R-:W-:Y:S01]  /*3a4b0*/  PRMT R0, R131, 0x7772, RZ ;  /* 0x0000777283007816 */ /* 0x000fe200000000ff */
[----:B------:R-:W3:Y:S08]  /*3a4c0*/  LDL.LU.64 R172, [R1+0x460] ;  /* 0x0004600001ac7983 */ /* 0x000ef00000300a00 */
[----:B------:R-:W-:-:S02]  /*3a4d0*/  @P4 LOP3.LUT R7, R7, 0x8000, RZ, 0xfc, !PT ;  /* 0x0000800007074812 */ /* 0x000fc400078efcff */
[----:B------:R-:W-:Y:S01]  /*3a4e0*/  PRMT R131, R131, 0x7773, RZ ;  /* 0x0000777383837816 */ /* 0x000fe200000000ff */
[----:B----4-:R0:W-:Y:S01]  /*3a4f0*/  @P3 STG.E.U8 desc[UR32][R176.64], R0 ;  /* 0x00000000b0003986 */ /* 0x0101e2000c101120 */
[----:B------:R-:W-:Y:S02]  /*3a500*/  LOP3.LUT P4, RZ, R4, 0x400, RZ, 0xc0, !PT ;  /* 0x0000040004ff7812 */ /* 0x000fe4000788c0ff */
[----:B------:R-:W-:Y:S01]  /*3a510*/  LOP3.LUT R7, R7, 0xfffeffff, RZ, 0xc0, !PT ;  /* 0xfffeffff07077812 */ /* 0x000fe200078ec0ff */
[----:B------:R-:W4:Y:S04]  /*3a520*/  LDL.LU.64 R174, [R1+0x458] ;  /* 0x0004580001ae7983 */ /* 0x000f280000300a00 */
[----:B0-----:R-:W4:Y:S06]  /*3a530*/  LDL.LU.64 R176, [R1+0x450] ;  /* 0x0004500001b07983 */ /* 0x001f2c0000300a00 */
        /* <DEDUP_REMOVED lines=11> */
[----:B------:R-:W-:Y:S01]  /*3a5f0*/  @P4 STG.E.U8 desc[UR32][R178.64], R131 ;  /* 0x00000083b2004986 */ /* 0x000fe2000c101120 */
[----:B------:R-:W-:Y:S02]  /*3a600*/  LOP3.LUT P4, RZ, R7, 0x80000, RZ, 0xc0, !PT ;  /* 0x0008000007ff7812 */ /* 0x000fe4000788c0ff */
[----:B--2---:R-:W-:-:S11]  /*3a610*/  PRMT R0, R124, 0x7770, RZ ;  /* 0x000077707c007816 */ /* 0x004fd600000000ff */
[----:B------:R0:W-:Y:S04]  /*3a620*/  @P4 STG.E.U8 desc[UR32][R126.64], R0 ;  /* 0x000000007e004986 */ /* 0x0001e8000c101120 */
[----:B0-----:R-:W2:Y:S04]  /*3a630*/  LDL.LU.64 R126, [R1+0x1070] ;  /* 0x00107000017e7983 */ /* 0x001ea80000300a00 */
[----:B------:R-:W4:Y:S01]  /*3a640*/  LDL.LU.64 R178, [R1+0x448] ;  /* 0x0004480001b27983 */ /* 0x000f220000300a00 */
        /* <DEDUP_REMOVED lines=23> */
[----:B---3--:R0:W-:Y:S01]  /*3a7c0*/  @P4 STG.E.U8 desc[UR32][R168.64], R0 ;  /* 0x00000000a8004986 */ /* 0x0081e2000c101120 */
[----:B------:R-:W-:Y:S02]  /*3a7d0*/  LOP3.LUT P4, RZ, R7, 0x1000, RZ, 0xc0, !PT ;  /* 0x0000100007ff7812 */ /* 0x000fe4000788c0ff */
[----:B0-----:R-:W-:-:S11]  /*3a7e0*/  PRMT R0, R127, 0x7771, RZ ;  /* 0x000077717f007816 */ /* 0x001fd600000000ff */
[----:B------:R0:W-:Y:S02]  /*3a7f0*/  @P4 STG.E.U8 desc[UR32][R242.64], R0 ;  /* 0x00000000f2004986 */ /* 0x0001e4000c101120 */
[C---:B0-----:R-:W-:Y:S02]  /*3a800*/  PRMT R0, R124.reuse, 0x7772, RZ ;  /* 0x000077727c007816 */ /* 0x041fe400000000ff */
[----:B------:R-:W2:Y:S01]  /*3a810*/  LDL.LU.64 R242, [R1+0x1068] ;  /* 0x0010680001f27983 */ /* 0x000ea20000300a00 */
[----:B------:R-:W-:-:S03]  /*3a820*/  PRMT R124, R124, 0x7773, RZ ;  /* 0x000077737c7c7816 */ /* 0x000fc600000000ff */
[----:B------:R0:W-:Y:S04]  /*3a830*/  @P5 STG.E.U8 desc[UR32][R170.64], R0 ;  /* 0x00000000aa005986 */ /* 0x0001e8000c101120 */
[----:B------:R-:W-:Y:S01]  /*3a840*/  @P6 STG.E.U8 desc[UR32][R172.64], R124 ;  /* 0x0000007cac006986 */ /* 0x000fe2000c101120 */
        /* <DEDUP_REMOVED lines=8> */
[----:B0-----:R-:W3:Y:S04]  /*3a8d0*/  LDL.LU.64 R120, [R1+0x1060] ;  /* 0x0010600001787983 */ /* 0x001ee80000300a00 */
[----:B------:R-:W4:Y:S04]  /*3a8e0*/  LDL.LU.64 R168, [R1+0x438] ;  /* 0x0004380001a87983 */ /* 0x000f280000300a00 */
[----:B------:R-:W3:Y:S04]  /*3a8f0*/  LDL.LU.64 R170, [R1+0x430] ;  /* 0x0004300001aa7983 */ /* 0x000ee80000300a00 */
[----:B------:R-:W3:Y:S04]  /*3a900*/  LDL.LU.64 R172, [R1+0x428] ;  /* 0x0004280001ac7983 */ /* 0x000ee80000300a00 */
[----:B------:R-:W3:Y:S01]  /*3a910*/  LDL.LU.64 R174, [R1+0x418] ;  /* 0x0004180001ae7983 */ /* 0x000ee20000300a00 */
[----:B------:R-:W-:-:S02]  /*3a920*/  PRMT R0, R127, 0x7772, RZ ;  /* 0x000077727f007816 */ /* 0x000fc400000000ff */
[----:B------:R-:W-:Y:S01]  /*3a930*/  PRMT R127, R127, 0x7773, RZ ;  /* 0x000077737f7f7816 */ /* 0x000fe200000000ff */
[----:B------:R-:W3:Y:S04]  /*3a940*/  LDL.LU.64 R176, [R1+0x410] ;  /* 0x0004100001b07983 */ /* 0x000ee80000300a00 */
[----:B------:R-:W3:Y:S04]  /*3a950*/  LDL.LU.64 R178, [R1+0x408] ;  /* 0x0004080001b27983 */ /* 0x000ee80000300a00 */
[----:B------:R-:W3:Y:S04]  /*3a960*/  LDL.LU.64 R158, [R1+0x400] ;  /* 0x00040000019e7983 */ /* 0x000ee80000300a00 */
[----:B------:R-:W3:Y:S04]  /*3a970*/  LDL.LU.64 R160, [R1+0x3f8] ;  /* 0x0003f80001a07983 */ /* 0x000ee80000300a00 */
[----:B------:R-:W3:Y:S04]  /*3a980*/  LDL.LU.64 R162, [R1+0x3f0] ;  /* 0x0003f00001a27983 */ /* 0x000ee80000300a00 */
[----:B------:R-:W3:Y:S04]  /*3a990*/  LDL.LU.64 R164, [R1+0x3e8] ;  /* 0x0003e80001a47983 */ /* 0x000ee80000300a00 */
[----:B------:R-:W3:Y:S01]  /*3a9a0*/  LDL.LU.64 R166, [R1+0x3e0] ;  /* 0x0003e00001a67983 */ /* 0x000ee20000300a00 */
[----:B------:R-:W-:-:S02]  /*3a9b0*/  LOP3.LUT R7, R7, 0xffffffef, RZ, 0xc0, !PT ;  /* 0xffffffef07077812 */ /* 0x000fc400078ec0ff */
[C---:B--2---:R-:W-:Y:S02]  /*3a9c0*/  LOP3.LUT P0, RZ, R242.reuse, 0x80000000, RZ, 0xc0, !PT ;  /* 0x80000000f2ff7812 */ /* 0x044fe4000780c0ff */
[C---:B------:R-:W-:Y:S02]  /*3a9d0*/  LOP3.LUT P1, RZ, R242.reuse, 0x40000000, RZ, 0xc0, !PT ;  /* 0x40000000f2ff7812 */ /* 0x040fe4000782c0ff */
[C---:B------:R-:W-:Y:S02]  /*3a9e0*/  LOP3.LUT P2, RZ, R242.reuse, 0x20000000, RZ, 0xc0, !PT ;  /* 0x20000000f2ff7812 */ /* 0x040fe4000784c0ff */
[----:B------:R-:W-:-:S07]  /*3a9f0*/  LOP3.LUT P3, RZ, R242, 0x10000000, RZ, 0xc0, !PT ;  /* 0x10000000f2ff7812 */ /* 0x000fce000786c0ff */
[----:B----4-:R0:W-:Y:S04]  /*3aa00*/  @P0 STG.E.U8 desc[UR32][R168.64], R0 ;  /* 0x00000000a8000986 */ /* 0x0101e8000c101120 */
[----:B---3--:R-:W-:Y:S01]  /*3aa10*/  @P1 STG.E.U8 desc[UR32][R170.64], R127 ;  /* 0x0000007faa001986 */ /* 0x008fe2000c101120 */
[----:B0-----:R-:W-:-:S05]  /*3aa20*/  PRMT R0, R120, 0x7770, RZ ;  /* 0x0000777078007816 */ /* 0x001fca00000000ff */
[----:B------:R0:W-:Y:S02]  /*3aa30*/  @P2 STG.E.U8 desc[UR32][R172.64], R0 ;  /* 0x00000000ac002986 */ /* 0x0001e4000c101120 */
[----:B0-----:R-:W-:-:S05]  /*3aa40*/  PRMT R0, R120, 0x7771, RZ ;  /* 0x0000777178007816 */ /* 0x001fca00000000ff */
[----:B------:R0:W-:Y:S04]  /*3aa50*/  @P3 STG.E.U8 desc[UR32][R122.64], R0 ;  /* 0x000000007a003986 */ /* 0x0001e8000c101120 */
[----:B0-----:R-:W2:Y:S01]  /*3aa60*/  LDL.LU.64 R122, [R1+0x1058] ;  /* 0x00105800017a7983 */ /* 0x001ea20000300a00 */
[----:B------:R-:W-:Y:S02]  /*3aa70*/  LOP3.LUT P4, RZ, R242, 0x80000, RZ, 0xc0, !PT ;  /* 0x00080000f2ff7812 */ /* 0x000fe4000788c0ff */
[----:B------:R-:W-:Y:S01]  /*3aa80*/  PRMT R0, R121, 0x7770, RZ ;  /* 0x0000777079007816 */ /* 0x000fe200000000ff */
[----:B------:R-:W3:Y:S04]  /*3aa90*/  LDL.LU.64 R168, [R1+0x3d0] ;  /* 0x0003d00001a87983 */ /* 0x000ee80000300a00 */
[----:B------:R-:W4:Y:S04]  /*3aaa0*/  LDL.LU.64 R170, [R1+0x3c8] ;  /* 0x0003c80001aa7983 */ /* 0x000f280000300a00 */
[----:B------:R-:W4:Y:S02]  /*3aab0*/  LDL.LU.64 R172, [R1+0x3c0] ;  /* 0x0003c00001ac7983 */ /* 0x000f240000300a00 */
        /* <DEDUP_REMOVED lines=23> */
[----:B------:R0:W-:Y:S01]  /*3ac30*/  @P4 STG.E.U8 desc[UR32][R174.64], R0 ;  /* 0x00000000ae004986 */ /* 0x0001e2000c101120 */
[----:B------:R-:W-:Y:S02]  /*3ac40*/  LOP3.LUT P4, RZ, R7, 0x800, RZ, 0xc0, !PT ;  /* 0x0000080007ff7812 */ /* 0x000fe4000788c0ff */
[----:B0-----:R-:W-:Y:S01]  /*3ac50*/  PRMT R0, R121, 0x7771, RZ ;  /* 0x0000777179007816 */ /* 0x001fe200000000ff */
[----:B------:R-:W4:Y:S10]  /*3ac60*/  LDL.LU.64 R174, [R1+0x3b8] ;  /* 0x0003b80001ae7983 */ /* 0x000f340000300a00 */
[----:B------:R0:W-:Y:S01]  /*3ac70*/  @P4 STG.E.U8 desc[UR32][R176.64], R0 ;  /* 0x00000000b0004986 */ /* 0x0001e2000c101120 */
[----:B------:R-:W-:-:S03]  /*3ac80*/  LOP3.LUT P4, RZ, R7, 0x400, RZ, 0xc0, !PT ;  /* 0x0000040007ff7812 */ /* 0x000fc6000788c0ff */
[----:B0-----:R-:W4:Y:S01]  /*3ac90*/  LDL.LU.64 R176, [R1+0x3b0] ;  /* 0x0003b00001b07983 */ /* 0x001f220000300a00 */
[----:B--2---:R-:W-:-:S09]  /*3aca0*/  PRMT R0, R122, 0x7770, RZ ;  /* 0x000077707a007816 */ /* 0x004fd200000000ff */
[----:B------:R0:W-:Y:S01]  /*3acb0*/  @P4 STG.E.U8 desc[UR32][R178.64], R0 ;  /* 0x00000000b2004986 */ /* 0x0001e2000c101120 */
[C---:B------:R-:W-:Y:S02]  /*3acc0*/  LOP3.LUT P4, RZ, R7.reuse, 0x200, RZ, 0xc0, !PT ;  /* 0x0000020007ff7812 */ /* 0x040fe4000788c0ff */
[----:B0-----:R-:W-:Y:S01]  /*3acd0*/  PRMT R0, R122, 0x7771, RZ ;  /* 0x000077717a007816 */ /* 0x001fe200000000ff */
[----:B------:R-:W2:Y:S10]  /*3ace0*/  LDL.LU.64 R178, [R1+0x3a8] ;  /* 0x0003a80001b27983 */ /* 0x000eb40000300a00 */
[----:B------:R0:W-:Y:S01]  /*3acf0*/  @P4 STG.E.U8 desc[UR32][R158.64], R0 ;  /* 0x000000009e004986 */ /* 0x0001e2000c101120 */
[----:B------:R-:W-:-:S02]  /*3ad00*/  LOP3.LUT P4, RZ, R7, 0x100, RZ, 0xc0, !PT ;  /* 0x0000010007ff7812 */ /* 0x000fc4000788c0ff */
        /* <DEDUP_REMOVED lines=15> */
[C---:B------:R-:W-:Y:S02]  /*3ae00*/  LOP3.LUT P5, RZ, R242.reuse, 0x40000, RZ, 0xc0, !PT ;  /* 0x00040000f2ff7812 */ /* 0x040fe400078ac0ff */
[C---:B------:R-:W-:Y:S02]  /*3ae10*/  LOP3.LUT P6, RZ, R242.reuse, 0x20000, RZ, 0xc0, !PT ;  /* 0x00020000f2ff7812 */ /* 0x040fe400078cc0ff */
[C---:B------:R-:W-:Y:S02]  /*3ae20*/  LOP3.LUT P0, RZ, R242.reuse, 0x10000, RZ, 0xc0, !PT ;  /* 0x00010000f2ff7812 */ /* 0x040fe4000780c0ff */
[----:B------:R-:W-:-:S02]  /*3ae30*/  LOP3.LUT P1, RZ, R242, 0x8000, RZ, 0xc0, !PT ;  /* 0x00008000f2ff7812 */ /* 0x000fc4000782c0ff */
[----:B------:R-:W-:Y:S02]  /*3ae40*/  PRMT R121, R121, 0x7773, RZ ;  /* 0x0000777379797816 */ /* 0x000fe400000000ff */
[----:B------:R-:W-:Y:S02]  /*3ae50*/  PRMT R0, R122, 0x7772, RZ ;  /* 0x000077727a007816 */ /* 0x000fe400000000ff */
[C---:B------:R-:W-:Y:S01]  /*3ae60*/  LOP3.LUT P2, RZ, R242.reuse, 0x4000, RZ, 0xc0, !PT ;  /* 0x00004000f2ff7812 */ /* 0x040fe2000784c0ff */
[----:B---3--:R-:W-:Y:S01]  /*3ae70*/  @P5 STG.E.U8 desc[UR32][R168.64], R121 ;  /* 0x00000079a8005986 */ /* 0x008fe2000c101120 */
[----:B------:R-:W-:Y:S02]  /*3ae80*/  LOP3.LUT P3, RZ, R242, 0x2000, RZ, 0xc0, !PT ;  /* 0x00002000f2ff7812 */ /* 0x000fe4000786c0ff */
[----:B------:R-:W-:Y:S01]  /*3ae90*/  PRMT R122, R122, 0x7773, RZ ;  /* 0x000077737a7a7816 */ /* 0x000fe200000000ff */
[----:B----4-:R0:W-:Y:S04]  /*3aea0*/  @P6 STG.E.U8 desc[UR32][R170.64], R0 ;  /* 0x00000000aa006986 */ /* 0x0101e8000c101120 */
[----:B------:R1:W-:Y:S01]  /*3aeb0*/  @P0 STG.E.U8 desc[UR32][R172.64], R122 ;  /* 0x0000007aac000986 */ /* 0x0003e2000c101120 */
[----:B------:R-:W-:-:S02]  /*3aec0*/  LOP3.LUT P0, RZ, R242, 0x1000, RZ, 0xc0, !PT ;  /* 0x00001000f2ff7812 */ /* 0x000fc4000780c0ff */
[C---:B0-----:R-:W-:Y:S01]  /*3aed0*/  PRMT R0, R123.reuse, 0x7772, RZ ;  /* 0x000077727b007816 */ /* 0x041fe200000000ff */
[----:B------:R-:W3:Y:S01]  /*3aee0*/  LDL.LU.64 R170, [R1+0x398] ;  /* 0x0003980001aa7983 */ /* 0x000ee20000300a00 */
[----:B------:R-:W-:-:S03]  /*3aef0*/  PRMT R123, R123, 0x7773, RZ ;  /* 0x000077737b7b7816 */ /* 0x000fc600000000ff */
[----:B------:R0:W-:Y:S04]  /*3af00*/  @P1 STG.E.U8 desc[UR32][R174.64], R0 ;  /* 0x00000000ae001986 */ /* 0x0001e8000c101120 */
[----:B-1----:R-:W4:Y:S04]  /*3af10*/  LDL.LU.64 R172, [R1+0x390] ;  /* 0x0003900001ac7983 */ /* 0x002f280000300a00 */
[----:B0-----:R-:W4:Y:S04]  /*3af20*/  LDL.LU.64 R174, [R1+0x388] ;  /* 0x0003880001ae7983 */ /* 0x001f280000300a00 */
[----:B------:R0:W-:Y:S04]  /*3af30*/  @P2 STG.E.U8 desc[UR32][R176.64], R123 ;  /* 0x0000007bb0002986 */ /* 0x0001e8000c101120 */
[----:B0-----:R-:W4:Y:S01]  /*3af40*/  LDL.LU.64 R176, [R1+0x380] ;  /* 0x0003800001b07983 */ /* 0x001f220000300a00 */
[----:B------:R-:W-:-:S02]  /*3af50*/  LOP3.LUT P4, RZ, R242, 0x1, RZ, 0xc0, !PT ;  /* 0x00000001f2ff7812 */ /* 0x000fc4000788c0ff */
[----:B------:R-:W-:-:S11]  /*3af60*/  LOP3.LUT R4, R4, 0xefffffff, RZ, 0xc0, !PT ;  /* 0xefffffff04047812 */ /* 0x000fd600078ec0ff */
[----:B------:R-:W-:Y:S02]  /*3af70*/  @P4 LOP3.LUT R4, R4, 0x10000000, RZ, 0xfc, !PT ;  /* 0x1000000004044812 */ /* 0x000fe400078efcff */
[----:B------:R-:W-:Y:S02]  /*3af80*/  LOP3.LUT P4, RZ, R242, 0x2, RZ, 0xc0, !PT ;  /* 0x00000002f2ff7812 */ /* 0x000fe4000788c0ff */
[----:B--2---:R-:W-:-:S05]  /*3af90*/  PRMT R0, R116, 0x7770, RZ ;  /* 0x0000777074007816 */ /* 0x004fca00000000ff */
[----:B------:R0:W-:Y:S02]  /*3afa0*/  @P3 STG.E.U8 desc[UR32][R178.64], R0 ;  /* 0x00000000b2003986 */ /* 0x0001e4000c101120 */
[----:B0-----:R-:W-:Y:S02]  /*3afb0*/  PRMT R0, R116, 0x7771, RZ ;  /* 0x0000777174007816 */ /* 0x001fe400000000ff */
[----:B------:R-:W2:Y:S04]  /*3afc0*/  LDL.LU.64 R178, [R1+0x378] ;  /* 0x0003780001b27983 */ /* 0x000ea80000300a00 */
[----:B------:R-:W2:Y:S04]  /*3afd0*/  LDL.LU.64 R158, [R1+0x370] ;  /* 0x00037000019e7983 */ /* 0x000ea80000300a00 */
[----:B------:R0:W-:Y:S04]  /*3afe0*/  @P0 STG.E.U8 desc[UR32][R118.64], R0 ;  /* 0x0000000076000986 */ /* 0x0001e8000c101120 */
[----:B0-----:R-:W2:Y:S04]  /*3aff0*/  LDL.LU.64 R118, [R1+0x1048] ;  /* 0x0010480001767983 */ /* 0x001ea80000300a00 */
[----:B------:R-:W2:Y:S04]  /*3b000*/  LDL.LU.64 R160, [R1+0x368] ;  /* 0x0003680001a07983 */ /* 0x000ea80000300a00 */
[----:B------:R-:W2:Y:S04]  /*3b010*/  LDL.LU.64 R162, [R1+0x360] ;  /* 0x0003600001a27983 */ /* 0x000ea80000300a00 */
[----:B------:R-:W2:Y:S01]  /*3b020*/  LDL.LU.64 R164, [R1+0x358] ;  /* 0x0003580001a47983 */ /* 0x000ea20000300a00 */
[----:B------:R-:W-:-:S02]  /*3b030*/  LOP3.LUT R4, R4, 0xdfffffff, RZ, 0xc0, !PT ;  /* 0xdfffffff04047812 */ /* 0x000fc400078ec0ff */
[----:B------:R-:W-:Y:S01]  /*3b040*/  LOP3.LUT R7, R7, 0xfffffffe, RZ, 0xc0, !PT ;  /* 0xfffffffe07077812 */ /* 0x000fe200078ec0ff */
[----:B------:R-:W2:Y:S01]  /*3b050*/  LDL.LU.64 R166, [R1+0x348] ;  /* 0x0003480001a67983 */ /* 0x000ea20000300a00 */
[----:B------:R-:W-:Y:S02]  /*3b060*/  @P4 LOP3.LUT R4, R4, 0x20000000, RZ, 0xfc, !PT ;  /* 0x2000000004044812 */ /* 0x000fe400078efcff */
[----:B------:R-:W-:Y:S01]  /*3b070*/  LOP3.LUT P4, RZ, R242, 0x4, RZ, 0xc0, !PT ;  /* 0x00000004f2ff7812 */ /* 0x000fe2000788c0ff */
[----:B------:R-:W2:Y:S01]  /*3b080*/  LDL.LU.64 R168, [R1+0x340] ;  /* 0x0003400001a87983 */ /* 0x000ea20000300a00 */
        /* <DEDUP_REMOVED lines=10> */
[C---:B------:R-:W-:Y:S02]  /*3b130*/  LOP3.LUT P4, RZ, R242.reuse, 0x40, RZ, 0xc0, !PT ;  /* 0x00000040f2ff7812 */ /* 0x040fe4000788c0ff */
[----:B------:R-:W-:Y:S02]  /*3b140*/  LOP3.LUT R7, R7, 0xfffffffb, RZ, 0xc0, !PT ;  /* 0xfffffffb07077812 */ /* 0x000fe400078ec0ff */
[C---:B------:R-:W-:Y:S02]  /*3b150*/  LOP3.LUT P1, RZ, R242.reuse, 0x800, RZ, 0xc0, !PT ;  /* 0x00000800f2ff7812 */ /* 0x040fe4000782c0ff */
[----:B------:R-:W-:Y:S02]  /*3b160*/  LOP3.LUT P2, RZ, R242, 0x400, RZ, 0xc0, !PT ;  /* 0x00000400f2ff7812 */ /* 0x000fe4000784c0ff */
[----:B------:R-:W-:-:S05]  /*3b170*/  PRMT R0, R117, 0x7770, RZ ;  /* 0x0000777075007816 */ /* 0x000fca00000000ff */
[----:B------:R-:W-:Y:S02]  /*3b180*/  @P4 LOP3.LUT R7, R7, 0x4, RZ, 0xfc, !PT ;  /* 0x0000000407074812 */ /* 0x000fe400078efcff */
[C---:B------:R-:W-:Y:S02]  /*3b190*/  LOP3.LUT P4, RZ, R242.reuse, 0x80, RZ, 0xc0, !PT ;  /* 0x00000080f2ff7812 */ /* 0x040fe4000788c0ff */
[----:B------:R-:W-:Y:S01]  /*3b1a0*/  LOP3.LUT P3, RZ, R242, 0x200, RZ, 0xc0, !PT ;  /* 0x00000200f2ff7812 */ /* 0x000fe2000786c0ff */
[----:B---3--:R0:W-:Y:S01]  /*3b1b0*/  @P1 STG.E.U8 desc[UR32][R170.64], R0 ;  /* 0x00000000aa001986 */ /* 0x0081e2000c101120 */
[----:B------:R-:W-:Y:S02]  /*3b1c0*/  LOP3.LUT R7, R7, 0xfffffff7, RZ, 0xc0, !PT ;  /* 0xfffffff707077812 */ /* 0x000fe400078ec0ff */
[----:B0-----:R-:W-:Y:S01]  /*3b1d0*/  PRMT R0, R117, 0x7771, RZ ;  /* 0x0000777175007816 */ /* 0x001fe200000000ff */
[----:B------:R-:W3:Y:S06]  /*3b1e0*/  LDL.LU.64 R170, [R1+0x338] ;  /* 0x0003380001aa7983 */ /* 0x000eec0000300a00 */
[----:B------:R-:W-:-:S02]  /*3b1f0*/  @P4 LOP3.LUT R7, R7, 0x8, RZ, 0xfc, !PT ;  /* 0x0000000807074812 */ /* 0x000fc400078efcff */
[----:B------:R-:W-:Y:S01]  /*3b200*/  LOP3.LUT P4, RZ, R242, 0x100, RZ, 0xc0, !PT ;  /* 0x00000100f2ff7812 */ /* 0x000fe2000788c0ff */
[----:B----4-:R0:W-:Y:S04]  /*3b210*/  @P2 STG.E.U8 desc[UR32][R172.64], R0 ;  /* 0x00000000ac002986 */ /* 0x0101e8000c101120 */
[----:B0-----:R-:W4:Y:S01]  /*3b220*/  LDL.LU.64 R172, [R1+0x330] ;  /* 0x0003300001ac7983 */ /* 0x001f220000300a00 */
[----:B--2---:R-:W-:-:S05]  /*3b230*/  PRMT R0, R118, 0x7770, RZ ;  /* 0x0000777076007816 */ /* 0x004fca00000000ff */
[----:B------:R0:W-:Y:S02]  /*3b240*/  @P3 STG.E.U8 desc[UR32][R174.64], R0 ;  /* 0x00000000ae003986 */ /* 0x0001e4000c101120 */
[----:B0-----:R-:W-:Y:S02]  /*3b250*/  PRMT R0, R118, 0x7771, RZ ;  /* 0x0000777176007816 */ /* 0x001fe400000000ff */
[----:B------:R-:W2:Y:S04]  /*3b260*/  LDL.LU.64 R174, [R1+0x328] ;  /* 0x0003280001ae7983 */ /* 0x000ea80000300a00 */
        /* <DEDUP_REMOVED lines=10> */
[----:B0-----:R-:W-:-:S11]  /*3b310*/  PRMT R0, R116, 0x7772, RZ ;  /* 0x0000777274007816 */ /* 0x001fd600000000ff */
[----:B------:R0:W-:Y:S01]  /*3b320*/  @P4 STG.E.U8 desc[UR32][R160.64], R0 ;  /* 0x00000000a0004986 */ /* 0x0001e2000c101120 */
[----:B------:R-:W-:Y:S02]  /*3b330*/  LOP3.LUT P4, RZ, R7, 0x1, RZ, 0xc0, !PT ;  /* 0x0000000107ff7812 */ /* 0x000fe4000788c0ff */
[----:B------:R-:W-:-:S11]  /*3b340*/  PRMT R116, R116, 0x7773, RZ ;  /* 0x0000777374747816 */ /* 0x000fd600000000ff */
[----:B------:R-:W-:Y:S01]  /*3b350*/  @P4 STG.E.U8 desc[UR32][R162.64], R116 ;  /* 0x00000074a2004986 */ /* 0x000fe2000c101120 */
[----:B------:R-:W-:Y:S02]  /*3b360*/  LOP3.LUT P4, RZ, R4, 0x80000000, RZ, 0xc0, !PT ;  /* 0x8000000004ff7812 */ /* 0x000fe4000788c0ff */
[C---:B0-----:R-:W-:Y:S02]  /*3b370*/  PRMT R0, R117.reuse, 0x7772, RZ ;  /* 0x0000777275007816 */ /* 0x041fe400000000ff */
[----:B------:R-:W-:-:S09]  /*3b380*/  PRMT R117, R117, 0x7773, RZ ;  /* 0x0000777375757816 */ /* 0x000fd200000000ff */
[----:B------:R-:W-:Y:S01]  /*3b390*/  @P4 STG.E.U8 desc[UR32][R164.64], R0 ;  /* 0x00000000a4004986 */ /* 0x000fe2000c101120 */
[----:B------:R-:W-:-:S13]  /*3b3a0*/  LOP3.LUT P4, RZ, R4, 0x40000000, RZ, 0xc0, !PT ;  /* 0x4000000004ff7812 */ /* 0x000fda000788c0ff */
[----:B------:R0:W-:Y:S04]  /*3b3b0*/  @P4 STG.E.U8 desc[UR32][R112.64], R117 ;  /* 0x0000007570004986 */ /* 0x0001e8000c101120 */
[----:B0-----:R-:W2:Y:S01]  /*3b3c0*/  LDL.LU.64 R112, [R1+0x1040] ;  /* 0x0010400001707983 */ /* 0x001ea20000300a00 */
[----:B------:R-:W-:Y:S02]  /*3b3d0*/  LOP3.LUT P4, RZ, R4, 0x20000000, RZ, 0xc0, !PT ;  /* 0x2000000004ff7812 */ /* 0x000fe4000788c0ff */
[----:B------:R-:W-:Y:S02]  /*3b3e0*/  PRMT R0, R118, 0x7772, RZ ;  /* 0x0000777276007816 */ /* 0x000fe400000000ff */
[C---:B------:R-:W-:Y:S02]  /*3b3f0*/  LOP3.LUT P5, RZ, R243.reuse, 0x80000000, RZ, 0xc0, !PT ;  /* 0x80000000f3ff7812 */ /* 0x040fe400078ac0ff */
[----:B------:R-:W-:-:S07]  /*3b400*/  LOP3.LUT P6, RZ, R243, 0x40000000, RZ, 0xc0, !PT ;  /* 0x40000000f3ff7812 */ /* 0x000fce00078cc0ff */
[----:B------:R0:W-:Y:S01]  /*3b410*/  @P4 STG.E.U8 desc[UR32][R166.64], R0 ;  /* 0x00000000a6004986 */ /* 0x0001e2000c101120 */
[----:B------:R-:W-:Y:S02]  /*3b420*/  LOP3.LUT P4, RZ, R4, 0x10000000, RZ, 0xc0, !PT ;  /* 0x1000000004ff7812 */ /* 0x000fe4000788c0ff */
[C---:B------:R-:W-:Y:S02]  /*3b430*/  LOP3.LUT P0, RZ, R243.reuse, 0x20000000, RZ, 0xc0, !PT ;  /* 0x20000000f3ff7812 */ /* 0x040fe4000780c0ff */
[----:B------:R-:W-:Y:S02]  /*3b440*/  PRMT R118, R118, 0x7773, RZ ;  /* 0x0000777376767816 */ /* 0x000fe400000000ff */
[----:B------:R-:W-:Y:S02]  /*3b450*/  LOP3.LUT P1, RZ, R243, 0x10000000, RZ, 0xc0, !PT ;  /* 0x10000000f3ff7812 */ /* 0x000fe4000782c0ff */
[----:B0-----:R-:W-:-:S05]  /*3b460*/  PRMT R0, R119, 0x7772, RZ ;  /* 0x0000777277007816 */ /* 0x001fca00000000ff */
[----:B------:R-:W-:Y:S01]  /*3b470*/  @P4 STG.E.U8 desc[UR32][R168.64], R118 ;  /* 0x00000076a8004986 */ /* 0x000fe2000c101120 */
[----:B------:R-:W-:-:S03]  /*3b480*/  PRMT R119, R119, 0x7773, RZ ;  /* 0x0000777377777816 */ /* 0x000fc600000000ff */
[----:B---3--:R2:W-:Y:S01]  /*3b490*/  @P5 STG.E.U8 desc[UR32][R170.64], R0 ;  /* 0x00000000aa005986 */ /* 0x0085e2000c101120 */
[----:B------:R-:W-:-:S03]  /*3b4a0*/  LOP3.LUT P2, RZ, R243, 0x8000000, RZ, 0xc0, !PT ;  /* 0x08000000f3ff7812 */ /* 0x000fc6000784c0ff */
[----:B----4-:R-:W-:Y:S01]  /*3b4b0*/  @P6 STG.E.U8 desc[UR32][R172.64], R119 ;  /* 0x00000077ac006986 */ /* 0x010fe2000c101120 */
[C---:B------:R-:W-:Y:S02]  /*3b4c0*/  LOP3.LUT P3, RZ, R243.reuse, 0x4000000, RZ, 0xc0, !PT ;  /* 0x04000000f3ff7812 */ /* 0x040fe4000786c0ff */
[----:B------:R-:W-:Y:S02]  /*3b4d0*/  LOP3.LUT P4, RZ, R243, 0x2000, RZ, 0xc0, !PT ;  /* 0x00002000f3ff7812 */ /* 0x000fe4000788c0ff */
[----:B------:R-:W-:-:S11]  /*3b4e0*/  LOP3.LUT R4, R4, 0xffefffff, RZ, 0xc0, !PT ;  /* 0xffefffff04047812 */ /* 0x000fd600078ec0ff */
[----:B------:R-:W-:Y:S02]  /*3b4f0*/  @P4 LOP3.LUT R4, R4, 0x100000, RZ, 0xfc, !PT ;  /* 0x0010000004044812 */ /* 0x000fe400078efcff */
[----:B------:R-:W-:Y:S02]  /*3b500*/  LOP3.LUT P4, RZ, R243, 0x4000, RZ, 0xc0, !PT ;  /* 0x00004000f3ff7812 */ /* 0x000fe4000788c0ff */
[----:B--2---:R-:W-:-:S05]  /*3b510*/  PRMT R0, R112, 0x7770, RZ ;  /* 0x0000777070007816 */ /* 0x004fca00000000ff */
[----:B------:R0:W-:Y:S02]  /*3b520*/  @P0 STG.E.U8 desc[UR32][R174.64], R0 ;  /* 0x00000000ae000986 */ /* 0x0001e4000c101120 */
[----:B0-----:R-:W-:-:S05]  /*3b530*/  PRMT R0, R112, 0x7771, RZ ;  /* 0x0000777170007816 */ /* 0x001fca00000000ff */
[----:B------:R0:W-:Y:S02]  /*3b540*/  @P1 STG.E.U8 desc[UR32][R176.64], R0 ;  /* 0x00000000b0001986 */ /* 0x0001e4000c101120 */
        /* <DEDUP_REMOVED lines=14> */
[----:B------:R-:W-:-:S02]  /*3b630*/  LOP3.LUT R4, R4, 0xffdfffff, RZ, 0xc0, !PT ;  /* 0xffdfffff04047812 */ /* 0x000fc400078ec0ff */
[C---:B------:R-:W-:Y:S01]  /*3b640*/  LOP3.LUT P0, RZ, R243.reuse, 0x2000000, RZ, 0xc0, !PT ;  /* 0x02000000f3ff7812 */ /* 0x040fe2000780c0ff */
[----:B------:R-:W4:Y:S01]  /*3b650*/  LDL.LU.64 R166, [R1+0x2b0] ;  /* 0x0002b00001a67983 */ /* 0x000f220000300a00 */
        /* <DEDUP_REMOVED lines=19> */
[----:B------:R-:W-:Y:S02]  /*3b790*/  LOP3.LUT P3, RZ, R243, 0x400000, RZ, 0xc0, !PT ;  /* 0x00400000f3ff7812 */ /* 0x000fe4000786c0ff */
[----:B------:R-:W-:-:S09]  /*3b7a0*/  LOP3.LUT R4, R4, 0xf7ffffff, RZ, 0xc0, !PT ;  /* 0xf7ffffff04047812 */ /* 0x000fd200078ec0ff */
[----:B------:R-:W-:Y:S02]  /*3b7b0*/  @P4 LOP3.LUT R4, R4, 0x8000000, RZ, 0xfc, !PT ;  /* 0x0800000004044812 */ /* 0x000fe400078efcff */
[----:B------:R-:W-:Y:S02]  /*3b7c0*/  LOP3.LUT P4, RZ, R243, 0x200000, RZ, 0xc0, !PT ;  /* 0x00200000f3ff7812 */ /* 0x000fe4000788c0ff */
[----:B--2---:R-:W-:-:S05]  /*3b7d0*/  PRMT R0, R114, 0x7770, RZ ;  /* 0x0000777072007816 */ /* 0x004fca00000000ff */
[----:B---3--:R0:W-:Y:S02]  /*3b7e0*/  @P0 STG.E.U8 desc[UR32][R168.64], R0 ;  /* 0x00000000a8000986 */ /* 0x0081e4000c101120 */
[----:B0-----:R-:W-:Y:S02]  /*3b7f0*/  PRMT R0, R114, 0x7771, RZ ;  /* 0x0000777172007816 */ /* 0x001fe400000000ff */
[----:B------:R-:W2:Y:S04]  /*3b800*/  LDL.LU.64 R168, [R1+0x2a8] ;  /* 0x0002a80001a87983 */ /* 0x000ea80000300a00 */
[----:B----4-:R0:W-:Y:S02]  /*3b810*/  @P1 STG.E.U8 desc[UR32][R170.64], R0 ;  /* 0x00000000aa001986 */ /* 0x0101e4000c101120 */
[----:B0-----:R-:W-:-:S02]  /*3b820*/  PRMT R0, R115, 0x7770, RZ ;  /* 0x0000777073007816 */ /* 0x001fc400000000ff */
[----:B------:R-:W3:Y:S04]  /*3b830*/  LDL.LU.64 R170, [R1+0x2a0] ;  /* 0x0002a00001aa7983 */ /* 0x000ee80000300a00 */
[----:B------:R0:W-:Y:S02]  /*3b840*/  @P2 STG.E.U8 desc[UR32][R172.64], R0 ;  /* 0x00000000ac002986 */ /* 0x0001e4000c101120 */
[----:B0-----:R-:W-:Y:S02]  /*3b850*/  PRMT R0, R115, 0x7771, RZ ;  /* 0x0000777173007816 */ /* 0x001fe400000000ff */
[----:B------:R-:W4:Y:S04]  /*3b860*/  LDL.LU.64 R172, [R1+0x298] ;  /* 0x0002980001ac7983 */ /* 0x000f280000300a00 */
[----:B------:R0:W-:Y:S02]  /*3b870*/  @P3 STG.E.U8 desc[UR32][R174.64], R0 ;  /* 0x00000000ae003986 */ /* 0x0001e4000c101120 */
[----:B0-----:R-:W-:-:S02]  /*3b880*/  PRMT R0, R112, 0x7772, RZ ;  /* 0x0000777270007816 */ /* 0x001fc400000000ff */
[----:B------:R-:W4:Y:S04]  /*3b890*/  LDL.LU.64 R174, [R1+0x290] ;  /* 0x0002900001ae7983 */ /* 0x000f280000300a00 */
[----:B------:R0:W-:Y:S01]  /*3b8a0*/  @P4 STG.E.U8 desc[UR32][R176.64], R0 ;  /* 0x00000000b0004986 */ /* 0x0001e2000c101120 */
[----:B------:R-:W-:Y:S02]  /*3b8b0*/  LOP3.LUT P4, RZ, R4, 0x8000000, RZ, 0xc0, !PT ;  /* 0x0800000004ff7812 */ /* 0x000fe4000788c0ff */
[----:B------:R-:W-:Y:S02]  /*3b8c0*/  PRMT R112, R112, 0x7773, RZ ;  /* 0x0000777370707816 */ /* 0x000fe400000000ff */
[----:B0-----:R-:W-:Y:S01]  /*3b8d0*/  PRMT R0, R113, 0x7772, RZ ;  /* 0x0000777271007816 */ /* 0x001fe200000000ff */
[----:B------:R-:W4:Y:S08]  /*3b8e0*/  LDL.LU.64 R176, [R1+0x288] ;  /* 0x0002880001b07983 */ /* 0x000f300000300a00 */
[----:B------:R-:W-:Y:S01]  /*3b8f0*/  @P4 STG.E.U8 desc[UR32][R160.64], R112 ;  /* 0x00000070a0004986 */ /* 0x000fe2000c101120 */
[----:B------:R-:W-:-:S02]  /*3b900*/  LOP3.LUT P4, RZ, R4, 0x4000000, RZ, 0xc0, !PT ;  /* 0x0400000004ff7812 */ /* 0x000fc4000788c0ff */
[----:B------:R-:W-:-:S11]  /*3b910*/  PRMT R113, R113, 0x7773, RZ ;  /* 0x0000777371717816 */ /* 0x000fd600000000ff */
[----:B------:R0:W-:Y:S01]  /*3b920*/  @P4 STG.E.U8 desc[UR32][R178.64], R0 ;  /* 0x00000000b2004986 */ /* 0x0001e2000c101120 */
[----:B------:R-:W-:Y:S02]  /*3b930*/  LOP3.LUT P4, RZ, R4, 0x2000000, RZ, 0xc0, !PT ;  /* 0x0200000004ff7812 */ /* 0x000fe4000788c0ff */
[----:B0-----:R-:W-:Y:S01]  /*3b940*/  PRMT R0, R114, 0x7772, RZ ;  /* 0x0000777272007816 */ /* 0x001fe200000000ff */
[----:B------:R-:W4:Y:S10]  /*3b950*/  LDL.LU.64 R178, [R1+0x278] ;  /* 0x0002780001b27983 */ /* 0x000f340000300a00 */
[----:B------:R-:W-:Y:S01]  /*3b960*/  @P4 STG.E.U8 desc[UR32][R162.64], R113 ;  /* 0x00000071a2004986 */ /* 0x000fe2000c101120 */
[----:B------:R-:W-:-:S02]  /*3b970*/  LOP3.LUT P4, RZ, R4, 0x1000000, RZ, 0xc0, !PT ;  /* 0x0100000004ff7812 */ /* 0x000fc4000788c0ff */
[----:B------:R-:W-:-:S11]  /*3b980*/  PRMT R114, R114, 0x7773, RZ ;  /* 0x0000777372727816 */ /* 0x000fd600000000ff */
[----:B------:R0:W-:Y:S01]  /*3b990*/  @P4 STG.E.U8 desc[UR32][R108.64], R0 ;  /* 0x000000006c004986 */ /* 0x0001e2000c101120 */
[----:B------:R-:W-:-:S03]  /*3b9a0*/  LOP3.LUT P4, RZ, R4, 0x800000, RZ, 0xc0, !PT ;  /* 0x0080000004ff7812 */ /* 0x000fc6000788c0ff */
[----:B0-----:R-:W2:Y:S10]  /*3b9b0*/  LDL.LU.64 R108, [R1+0x1030] ;  /* 0x00103000016c7983 */ /* 0x001eb40000300a00 */
[----:B------:R-:W-:Y:S01]  /*3b9c0*/  @P4 STG.E.U8 desc[UR32][R164.64], R114 ;  /* 0x00000072a4004986 */ /* 0x000fe2000c101120 */
[----:B------:R-:W-:-:S02]  /*3b9d0*/  LOP3.LUT P4, RZ, R4, 0x400000, RZ, 0xc0, !PT ;  /* 0x0040000004ff7812 */ /* 0x000fc4000788c0ff */
[----:B------:R-:W-:-:S11]  /*3b9e0*/  PRMT R0, R115, 0x7772, RZ ;  /* 0x0000777273007816 */ /* 0x000fd600000000ff */
[----:B------:R0:W-:Y:S04]  /*3b9f0*/  @P4 STG.E.U8 desc[UR32][R110.64], R0 ;  /* 0x000000006e004986 */ /* 0x0001e8000c101120 */
[----:B0-----:R-:W4:Y:S01]  /*3ba00*/  LDL.LU.64 R110, [R1+0x1028] ;  /* 0x00102800016e7983 */ /* 0x001f220000300a00 */
[----:B------:R-:W-:Y:S02]  /*3ba10*/  LOP3.LUT P4, RZ, R4, 0x200000, RZ, 0xc0, !PT ;  /* 0x0020000004ff7812 */ /* 0x000fe4000788c0ff */
[----:B------:R-:W-:Y:S02]  /*3ba20*/  PRMT R115, R115, 0x7773, RZ ;  /* 0x0000777373737816 */ /* 0x000fe400000000ff */
[----:B------:R-:W-:-:S09]  /*3ba30*/  LOP3.LUT P5, RZ, R243, 0x1000, RZ, 0xc0, !PT ;  /* 0x00001000f3ff7812 */ /* 0x000fd200078ac0ff */
[----:B------:R-:W-:Y:S01]  /*3ba40*/  @P4 STG.E.U8 desc[UR32][R166.64], R115 ;  /* 0x00000073a6004986 */ /* 0x000fe2000c101120 */
[----:B------:R-:W-:Y:S02]  /*3ba50*/  LOP3.LUT P4, RZ, R4, 0x100000, RZ, 0xc0, !PT ;  /* 0x0010000004ff7812 */ /* 0x000fe4000788c0ff */
[C---:B------:R-:W-:Y:S02]  /*3ba60*/  LOP3.LUT P6, RZ, R243.reuse, 0x800, RZ, 0xc0, !PT ;  /* 0x00000800f3ff7812 */ /* 0x040fe400078cc0ff */
[C---:B------:R-:W-:Y:S02]  /*3ba70*/  LOP3.LUT P0, RZ, R243.reuse, 0x400, RZ, 0xc0, !PT ;  /* 0x00000400f3ff7812 */ /* 0x040fe4000780c0ff */
[C---:B------:R-:W-:Y:S02]  /*3ba80*/  LOP3.LUT P1, RZ, R243.reuse, 0x200, RZ, 0xc0, !PT ;  /* 0x00000200f3ff7812 */ /* 0x040fe4000782c0ff */
[C---:B------:R-:W-:Y:S02]  /*3ba90*/  LOP3.LUT P2, RZ, R243.reuse, 0x100, RZ, 0xc0, !PT ;  /* 0x00000100f3ff7812 */ /* 0x040fe4000784c0ff */
[----:B------:R-:W-:-:S02]  /*3baa0*/  LOP3.LUT P3, RZ, R243, 0x80, RZ, 0xc0, !PT ;  /* 0x00000080f3ff7812 */ /* 0x000fc4000786c0ff */
[----:B--2---:R-:W-:-:S05]  /*3bab0*/  PRMT R0, R108, 0x7770, RZ ;  /* 0x000077706c007816 */ /* 0x004fca00000000ff */
[----:B------:R0:W-:Y:S02]  /*3bac0*/  @P4 STG.E.U8 desc[UR32][R168.64], R0 ;  /* 0x00000000a8004986 */ /* 0x0001e4000c101120 */
[----:B0-----:R-:W-:-:S05]  /*3bad0*/  PRMT R0, R108, 0x7771, RZ ;  /* 0x000077716c007816 */ /* 0x001fca00000000ff */
[----:B---3--:R0:W-:Y:S02]  /*3bae0*/  @P5 STG.E.U8 desc[UR32][R170.64], R0 ;  /* 0x00000000aa005986 */ /* 0x0081e4000c101120 */
[----:B0-----:R-:W-:-:S05]  /*3baf0*/  PRMT R0, R109, 0x7770, RZ ;  /* 0x000077706d007816 */ /* 0x001fca00000000ff */
[----:B----4-:R0:W-:Y:S02]  /*3bb00*/  @P6 STG.E.U8 desc[UR32][R172.64], R0 ;  /* 0x00000000ac006986 */ /* 0x0101e4000c101120 */
        /* <DEDUP_REMOVED lines=11> */
[----:B------:R-:W4:Y:S01]  /*3bbc0*/  LDL.LU.64 R176, [R1+0x250] ;  /* 0x0002500001b07983 */ /* 0x000f220000300a00 */
[----:B------:R-:W-:-:S05]  /*3bbd0*/  PRMT R0, R111, 0x7770, RZ ;  /* 0x000077706f007816 */ /* 0x000fca00000000ff */
[----:B------:R0:W-:Y:S04]  /*3bbe0*/  @P3 STG.E.U8 desc[UR32][R178.64], R0 ;  /* 0x00000000b2003986 */ /* 0x0001e8000c101120 */
[----:B0-----:R-:W4:Y:S04]  /*3bbf0*/  LDL.LU.64 R178, [R1+0x240] ;  /* 0x0002400001b27983 */ /* 0x001f280000300a00 */
[----:B------:R-:W4:Y:S01]  /*3bc00*/  LDL.LU.64 R158, [R1+0x238] ;  /* 0x00023800019e7983 */ /* 0x000f220000300a00 */
[----:B------:R-:W-:Y:S02]  /*3bc10*/  LOP3.LUT R4, R4, 0xffffefff, RZ, 0xc0, !PT ;  /* 0xffffefff04047812 */ /* 0x000fe400078ec0ff */
[C---:B------:R-:W-:Y:S01]  /*3bc20*/  LOP3.LUT P0, RZ, R243.reuse, 0x40, RZ, 0xc0, !PT ;  /* 0x00000040f3ff7812 */ /* 0x040fe2000780c0ff */
[----:B------:R-:W4:Y:S01]  /*3bc30*/  LDL.LU.64 R160, [R1+0x228] ;  /* 0x0002280001a07983 */ /* 0x000f220000300a00 */
[----:B------:R-:W-:-:S02]  /*3bc40*/  LOP3.LUT P1, RZ, R243, 0x20, RZ, 0xc0, !PT ;  /* 0x00000020f3ff7812 */ /* 0x000fc4000782c0ff */
[----:B------:R-:W-:Y:S01]  /*3bc50*/  PRMT R0, R111, 0x7771, RZ ;  /* 0x000077716f007816 */ /* 0x000fe200000000ff */
[----:B------:R-:W4:Y:S01]  /*3bc60*/  LDL.LU.64 R162, [R1+0x220] ;  /* 0x0002200001a27983 */ /* 0x000f220000300a00 */
[C---:B------:R-:W-:Y:S02]  /*3bc70*/  LOP3.LUT P2, RZ, R243.reuse, 0x10, RZ, 0xc0, !PT ;  /* 0x00000010f3ff7812 */ /* 0x040fe4000784c0ff */
[----:B------:R-:W-:Y:S01]  /*3bc80*/  LOP3.LUT P3, RZ, R243, 0x8, RZ, 0xc0, !PT ;  /* 0x00000008f3ff7812 */ /* 0x000fe2000786c0ff */
[----:B------:R-:W4:Y:S04]  /*3bc90*/  LDL.LU.64 R164, [R1+0x218] ;  /* 0x0002180001a47983 */ /* 0x000f280000300a00 */
[----:B------:R-:W4:Y:S01]  /*3bca0*/  LDL.LU.64 R166, [R1+0x210] ;  /* 0x0002100001a67983 */ /* 0x000f220000300a00 */
        /* <DEDUP_REMOVED lines=22> */
[----:B---3--:R0:W-:Y:S10]  /*3be10*/  @P0 STG.E.U8 desc[UR32][R168.64], R0 ;  /* 0x00000000a8000986 */ /* 0x0081f4000c101120 */
[----:B------:R-:W-:-:S02]  /*3be20*/  @P4 LOP3.LUT R4, R4, 0x80000, RZ, 0xfc, !PT ;  /* 0x0008000004044812 */ /* 0x000fc400078efcff */
[----:B------:R-:W-:Y:S01]  /*3be30*/  LOP3.LUT P4, RZ, R243, 0x4, RZ, 0xc0, !PT ;  /* 0x00000004f3ff7812 */ /* 0x000fe2000788c0ff */
[----:B0-----:R-:W2:Y:S01]  /*3be40*/  LDL.LU.64 R168, [R1+0x208] ;  /* 0x0002080001a87983 */ /* 0x001ea20000300a00 */
[C---:B------:R-:W-:Y:S02]  /*3be50*/  PRMT R0, R108.reuse, 0x7772, RZ ;  /* 0x000077726c007816 */ /* 0x040fe400000000ff */
[----:B------:R-:W-:-:S03]  /*3be60*/  PRMT R108, R108, 0x7773, RZ ;  /* 0x000077736c6c7816 */ /* 0x000fc600000000ff */
[----:B----4-:R0:W-:Y:S04]  /*3be70*/  @P1 STG.E.U8 desc[UR32][R170.64], R0 ;  /* 0x00000000aa001986 */ /* 0x0101e8000c101120 */
[----:B------:R1:W-:Y:S01]  /*3be80*/  @P2 STG.E.U8 desc[UR32][R172.64], R108 ;  /* 0x0000006cac002986 */ /* 0x0003e2000c101120 */
[----:B0-----:R-:W-:-:S03]  /*3be90*/  PRMT R0, R109, 0x7772, RZ ;  /* 0x000077726d007816 */ /* 0x001fc600000000ff */
[----:B------:R-:W3:Y:S01]  /*3bea0*/  LDL.LU.64 R170, [R1+0x200] ;  /* 0x0002000001aa7983 */ /* 0x000ee20000300a00 */
[----:B------:R-:W-:-:S03]  /*3beb0*/  PRMT R109, R109, 0x7773, RZ ;  /* 0x000077736d6d7816 */ /* 0x000fc600000000ff */
[----:B------:R0:W-:Y:S04]  /*3bec0*/  @P3 STG.E.U8 desc[UR32][R174.64], R0 ;  /* 0x00000000ae003986 */ /* 0x0001e8000c101120 */
[----:B------:R-:W-:Y:S01]  /*3bed0*/  @P4 STG.E.U8 desc[UR32][R176.64], R109 ;  /* 0x0000006db0004986 */ /* 0x000fe2000c101120 */
[----:B------:R-:W-:-:S03]  /*3bee0*/  LOP3.LUT P4, RZ, R4, 0x80000, RZ, 0xc0, !PT ;  /* 0x0008000004ff7812 */ /* 0x000fc6000788c0ff */
[----:B-1----:R-:W4:Y:S01]  /*3bef0*/  LDL.LU.64 R172, [R1+0x1f8] ;  /* 0x0001f80001ac7983 */ /* 0x002f220000300a00 */
[----:B0-----:R-:W-:-:S09]  /*3bf00*/  PRMT R0, R110, 0x7772, RZ ;  /* 0x000077726e007816 */ /* 0x001fd200000000ff */
[----:B------:R0:W-:Y:S01]  /*3bf10*/  @P4 STG.E.U8 desc[UR32][R104.64], R0 ;  /* 0x0000000068004986 */ /* 0x0001e2000c101120 */
[----:B------:R-:W-:-:S03]  /*3bf20*/  LOP3.LUT P4, RZ, R4, 0x40000, RZ, 0xc0, !PT ;  /* 0x0004000004ff7812 */ /* 0x000fc6000788c0ff */
[----:B0-----:R-:W2:Y:S01]  /*3bf30*/  LDL.LU.64 R104, [R1+0x1018] ;  /* 0x0010180001687983 */ /* 0x001ea20000300a00 */
[----:B------:R-:W-:Y:S02]  /*3bf40*/  PRMT R110, R110, 0x7773, RZ ;  /* 0x000077736e6e7816 */ /* 0x000fe400000000ff */
[----:B------:R-:W-:Y:S01]  /*3bf50*/  PRMT R0, R111, 0x7772, RZ ;  /* 0x000077726f007816 */ /* 0x000fe200000000ff */
[----:B------:R-:W4:Y:S06]  /*3bf60*/  LDL.LU.64 R174, [R1+0x1f0] ;  /* 0x0001f00001ae7983 */ /* 0x000f2c0000300a00 */
[----:B------:R0:W-:Y:S01]  /*3bf70*/  @P4 STG.E.U8 desc[UR32][R178.64], R110 ;  /* 0x0000006eb2004986 */ /* 0x0001e2000c101120 */
[----:B------:R-:W-:-:S02]  /*3bf80*/  LOP3.LUT P4, RZ, R4, 0x20000, RZ, 0xc0, !PT ;  /* 0x0002000004ff7812 */ /* 0x000fc4000788c0ff */
[----:B------:R-:W-:Y:S01]  /*3bf90*/  PRMT R111, R111, 0x7773, RZ ;  /* 0x000077736f6f7816 */ /* 0x000fe200000000ff */
[----:B------:R-:W4:Y:S04]  /*3bfa0*/  LDL.LU.64 R176, [R1+0x1e8] ;  /* 0x0001e80001b07983 */ /* 0x000f280000300a00 */
[----:B0-----:R-:W4:Y:S06]  /*3bfb0*/  LDL.LU.64 R178, [R1+0x1e0] ;  /* 0x0001e00001b27983 */ /* 0x001f2c0000300a00 */
[----:B------:R-:W-:Y:S01]  /*3bfc0*/  @P4 STG.E.U8 desc[UR32][R158.64], R0 ;  /* 0x000000009e004986 */ /* 0x000fe2000c101120 */
[----:B------:R-:W-:-:S13]  /*3bfd0*/  LOP3.LUT P4, RZ, R4, 0x10000, RZ, 0xc0, !PT ;  /* 0x0001000004ff7812 */ /* 0x000fda000788c0ff */
[----:B------:R0:W-:Y:S04]  /*3bfe0*/  @P4 STG.E.U8 desc[UR32][R106.64], R111 ;  /* 0x0000006f6a004986 */ /* 0x0001e8000c101120 */
[----:B0-----:R-:W3:Y:S01]  /*3bff0*/  LDL.LU.64 R106, [R1+0x1010] ;  /* 0x00101000016a7983 */ /* 0x001ee20000300a00 */
[----:B------:R-:W-:Y:S02]  /*3c000*/  LOP3.LUT P4, RZ, R4, 0x8000, RZ, 0xc0, !PT ;  /* 0x0000800004ff7812 */ /* 0x000fe4000788c0ff */
        /* <DEDUP_REMOVED lines=14> */
[----:B------:R3:W-:Y:S02]  /*3c0f0*/  @P4 STG.E.U8 desc[UR32][R166.64], R0 ;  /* 0x00000000a6004986 */ /* 0x0007e4000c101120 */
[----:B---3--:R-:W-:-:S05]  /*3c100*/  PRMT R0, R106, 0x7770, RZ ;  /* 0x000077706a007816 */ /* 0x008fca00000000ff */
[----:B------:R0:W-:Y:S02]  /*3c110*/  @P5 STG.E.U8 desc[UR32][R168.64], R0 ;  /* 0x00000000a8005986 */ /* 0x0001e4000c101120 */
[----:B0-----:R-:W-:-:S05]  /*3c120*/  PRMT R0, R106, 0x7771, RZ ;  /* 0x000077716a007816 */ /* 0x001fca00000000ff */
[----:B------:R0:W-:Y:S02]  /*3c130*/  @P6 STG.E.U8 desc[UR32][R170.64], R0 ;  /* 0x00000000aa006986 */ /* 0x0001e4000c101120 */
[C---:B0-----:R-:W-:Y:S02]  /*3c140*/  PRMT R0, R107.reuse, 0x7770, RZ ;  /* 0x000077706b007816 */ /* 0x041fe400000000ff */
[----:B------:R-:W2:Y:S04]  /*3c150*/  LDL.LU.64 R170, [R1+0x1d8] ;  /* 0x0001d80001aa7983 */ /* 0x000ea80000300a00 */
[----:B----4-:R0:W-:Y:S02]  /*3c160*/  @P0 STG.E.U8 desc[UR32][R172.64], R0 ;  /* 0x00000000ac000986 */ /* 0x0101e4000c101120 */
[----:B0-----:R-:W-:-:S02]  /*3c170*/  PRMT R0, R107, 0x7771, RZ ;  /* 0x000077716b007816 */ /* 0x001fc400000000ff */
[----:B------:R-:W3:Y:S04]  /*3c180*/  LDL.LU.64 R172, [R1+0x1d0] ;  /* 0x0001d00001ac7983 */ /* 0x000ee80000300a00 */
[----:B------:R0:W-:Y:S04]  /*3c190*/  @P1 STG.E.U8 desc[UR32][R174.64], R0 ;  /* 0x00000000ae001986 */ /* 0x0001e8000c101120 */
[----:B0-----:R-:W4:Y:S01]  /*3c1a0*/  LDL.LU.64 R174, [R1+0x1c8] ;  /* 0x0001c80001ae7983 */ /* 0x001f220000300a00 */
[----:B------:R-:W-:Y:S02]  /*3c1b0*/  LOP3.LUT P2, RZ, R244, 0x200000, RZ, 0xc0, !PT ;  /* 0x00200000f4ff7812 */ /* 0x000fe4000784c0ff */
[----:B------:R-:W-:-:S02]  /*3c1c0*/  PRMT R0, R104, 0x7772, RZ ;  /* 0x0000777268007816 */ /* 0x000fc400000000ff */
[C---:B------:R-:W-:Y:S02]  /*3c1d0*/  LOP3.LUT P3, RZ, R244.reuse, 0x100000, RZ, 0xc0, !PT ;  /* 0x00100000f4ff7812 */ /* 0x040fe4000786c0ff */
[----:B------:R-:W-:Y:S02]  /*3c1e0*/  LOP3.LUT P0, RZ, R244, 0x80000, RZ, 0xc0, !PT ;  /* 0x00080000f4ff7812 */ /* 0x000fe4000780c0ff */
[----:B------:R-:W-:-:S05]  /*3c1f0*/  PRMT R104, R104, 0x7773, RZ ;  /* 0x0000777368687816 */ /* 0x000fca00000000ff */
[----:B------:R0:W-:Y:S01]  /*3c200*/  @P2 STG.E.U8 desc[UR32][R176.64], R0 ;  /* 0x00000000b0002986 */ /* 0x0001e2000c101120 */
[C---:B------:R-:W-:Y:S02]  /*3c210*/  LOP3.LUT P1, RZ, R244.reuse, 0x40000, RZ, 0xc0, !PT ;  /* 0x00040000f4ff7812 */ /* 0x040fe4000782c0ff */
[C---:B------:R-:W-:Y:S01]  /*3c220*/  LOP3.LUT P2, RZ, R244.reuse, 0x20000, RZ, 0xc0, !PT ;  /* 0x00020000f4ff7812 */ /* 0x040fe2000784c0ff */
[----:B------:R1:W-:Y:S04]  /*3c230*/  @P3 STG.E.U8 desc[UR32][R178.64], R104 ;  /* 0x00000068b2003986 */ /* 0x0003e8000c101120 */
[----:B0-----:R-:W4:Y:S01]  /*3c240*/  LDL.LU.64 R176, [R1+0x1b8] ;  /* 0x0001b80001b07983 */ /* 0x001f220000300a00 */
[----:B------:R-:W-:Y:S02]  /*3c250*/  LOP3.LUT P3, RZ, R244, 0x10000, RZ, 0xc0, !PT ;  /* 0x00010000f4ff7812 */ /* 0x000fe4000786c0ff */
[C---:B------:R-:W-:Y:S01]  /*3c260*/  PRMT R0, R105.reuse, 0x7772, RZ ;  /* 0x0000777269007816 */ /* 0x040fe200000000ff */
[----:B-1----:R-:W4:Y:S01]  /*3c270*/  LDL.LU.64 R178, [R1+0x1b0] ;  /* 0x0001b00001b27983 */ /* 0x002f220000300a00 */
[----:B------:R-:W-:-:S03]  /*3c280*/  PRMT R105, R105, 0x7773, RZ ;  /* 0x0000777369697816 */ /* 0x000fc600000000ff */
        /* <DEDUP_REMOVED lines=11> */
[----:B--2---:R0:W-:Y:S02]  /*3c340*/  @P0 STG.E.U8 desc[UR32][R170.64], R0 ;  /* 0x00000000aa000986 */ /* 0x0041e4000c101120 */
[C---:B0-----:R-:W-:Y:S02]  /*3c350*/  PRMT R0, R106.reuse, 0x7772, RZ ;  /* 0x000077726a007816 */ /* 0x041fe400000000ff */
[----:B------:R-:W-:Y:S01]  /*3c360*/  PRMT R106, R106, 0x7773, RZ ;  /* 0x000077736a6a7816 */ /* 0x000fe200000000ff */
[----:B---3--:R-:W-:Y:S04]  /*3c370*/  @P1 STG.E.U8 desc[UR32][R172.64], R105 ;  /* 0x00000069ac001986 */ /* 0x008fe8000c101120 */
[----:B----4-:R-:W-:Y:S04]  /*3c380*/  @P2 STG.E.U8 desc[UR32][R174.64], R0 ;  /* 0x00000000ae002986 */ /* 0x010fe8000c101120 */
[----:B------:R0:W-:Y:S04]  /*3c390*/  @P3 STG.E.U8 desc[UR32][R100.64], R106 ;  /* 0x0000006a64003986 */ /* 0x0001e8000c101120 */
[----:B0-----:R-:W2:Y:S01]  /*3c3a0*/  LDL.LU.64 R100, [R1+0x1008] ;  /* 0x0010080001647983 */ /* 0x001ea20000300a00 */
[----:B------:R-:W-:-:S02]  /*3c3b0*/  LOP3.LUT R4, R4, 0xffffffbf, RZ, 0xc0, !PT ;  /* 0xffffffbf04047812 */ /* 0x000fc400078ec0ff */
[C---:B------:R-:W-:Y:S01]  /*3c3c0*/  PRMT R0, R107.reuse, 0x7772, RZ ;  /* 0x000077726b007816 */ /* 0x040fe200000000ff */
[----:B------:R-:W3:Y:S01]  /*3c3d0*/  LDL.LU.64 R164, [R1+0x180] ;  /* 0x0001800001a47983 */ /* 0x000ee20000300a00 */
[----:B------:R-:W-:Y:S02]  /*3c3e0*/  @P4 LOP3.LUT R4, R4, 0x40, RZ, 0xfc, !PT ;  /* 0x0000004004044812 */ /* 0x000fe400078efcff */
[----:B------:R-:W-:Y:S01]  /*3c3f0*/  LOP3.LUT P4, RZ, R244, 0x400, RZ, 0xc0, !PT ;  /* 0x00000400f4ff7812 */ /* 0x000fe2000788c0ff */
[----:B------:R-:W4:Y:S01]  /*3c400*/  LDL.LU.64 R166, [R1+0x178] ;  /* 0x0001780001a67983 */ /* 0x000f220000300a00 */
[----:B------:R-:W-:Y:S02]  /*3c410*/  LOP3.LUT R4, R4, 0xffffff7f, RZ, 0xc0, !PT ;  /* 0xffffff7f04047812 */ /* 0x000fe400078ec0ff */
[----:B------:R-:W-:Y:S01]  /*3c420*/  PRMT R107, R107, 0x7773, RZ ;  /* 0x000077736b6b7816 */ /* 0x000fe200000000ff */
[----:B------:R-:W4:Y:S04]  /*3c430*/  LDL.LU.64 R168, [R1+0x170] ;  /* 0x0001700001a87983 */ /* 0x000f280000300a00 */
[----:B------:R-:W4:Y:S04]  /*3c440*/  LDL.LU.64 R170, [R1+0x168] ;  /* 0x0001680001aa7983 */ /* 0x000f280000300a00 */
[----:B------:R-:W-:Y:S01]  /*3c450*/  @P4 LOP3.LUT R4, R4, 0x80, RZ, 0xfc, !PT ;  /* 0x0000008004044812 */ /* 0x000fe200078efcff */
        /* <DEDUP_REMOVED lines=16> */
[----:B------:R-:W-:-:S03]  /*3c560*/  LOP3.LUT P4, RZ, R4, 0x800, RZ, 0xc0, !PT ;  /* 0x0000080004ff7812 */ /* 0x000fc6000788c0ff */
[----:B0-----:R-:W4:Y:S10]  /*3c570*/  LDL.LU.64 R176, [R1+0xb08] ;  /* 0x000b080001b07983 */ /* 0x001f340000300a00 */
[----:B------:R-:W-:Y:S01]  /*3c580*/  @P4 STG.E.U8 desc[UR32][R178.64], R107 ;  /* 0x0000006bb2004986 */ /* 0x000fe2000c101120 */
[----:B------:R-:W-:-:S02]  /*3c590*/  LOP3.LUT P4, RZ, R4, 0x400, RZ, 0xc0, !PT ;  /* 0x0000040004ff7812 */ /* 0x000fc4000788c0ff */
        /* <DEDUP_REMOVED lines=24> */
[----:B---3--:R0:W-:Y:S01]  /*3c720*/  @P4 STG.E.U8 desc[UR32][R164.64], R0 ;  /* 0x00000000a4004986 */ /* 0x0081e2000c101120 */
[----:B------:R-:W-:Y:S02]  /*3c730*/  LOP3.LUT P4, RZ, R4, 0x10, RZ, 0xc0, !PT ;  /* 0x0000001004ff7812 */ /* 0x000fe4000788c0ff */
[----:B0-----:R-:W-:-:S11]  /*3c740*/  PRMT R0, R103, 0x7770, RZ ;  /* 0x0000777067007816 */ /* 0x001fd600000000ff */
[----:B----4-:R0:W-:Y:S02]  /*3c750*/  @P4 STG.E.U8 desc[UR32][R166.64], R0 ;  /* 0x00000000a6004986 */ /* 0x0101e4000c101120 */
[----:B0-----:R-:W-:-:S05]  /*3c760*/  PRMT R0, R103, 0x7771, RZ ;  /* 0x0000777167007816 */ /* 0x001fca00000000ff */
[----:B------:R0:W-:Y:S02]  /*3c770*/  @P5 STG.E.U8 desc[UR32][R168.64], R0 ;  /* 0x00000000a8005986 */ /* 0x0001e4000c101120 */
[C---:B0-----:R-:W-:Y:S02]  /*3c780*/  PRMT R0, R100.reuse, 0x7772, RZ ;  /* 0x0000777264007816 */ /* 0x041fe400000000ff */
[----:B------:R-:W-:-:S03]  /*3c790*/  PRMT R100, R100, 0x7773, RZ ;  /* 0x0000777364647816 */ /* 0x000fc600000000ff */
[----:B------:R0:W-:Y:S04]  /*3c7a0*/  @P6 STG.E.U8 desc[UR32][R170.64], R0 ;  /* 0x00000000aa006986 */ /* 0x0001e8000c101120 */
[----:B------:R-:W-:Y:S01]  /*3c7b0*/  @P0 STG.E.U8 desc[UR32][R172.64], R100 ;  /* 0x00000064ac000986 */ /* 0x000fe2000c101120 */
[----:B------:R-:W-:Y:S02]  /*3c7c0*/  LOP3.LUT P0, RZ, R244, 0x1, RZ, 0xc0, !PT ;  /* 0x00000001f4ff7812 */ /* 0x000fe4000780c0ff */
[C---:B0-----:R-:W-:Y:S02]  /*3c7d0*/  PRMT R0, R101.reuse, 0x7772, RZ ;  /* 0x0000777265007816 */ /* 0x041fe400000000ff */
[----:B------:R-:W-:-:S03]  /*3c7e0*/  PRMT R101, R101, 0x7773, RZ ;  /* 0x0000777365657816 */ /* 0x000fc600000000ff */
[----:B------:R0:W-:Y:S04]  /*3c7f0*/  @P1 STG.E.U8 desc[UR32][R174.64], R0 ;  /* 0x00000000ae001986 */ /* 0x0001e8000c101120 */
[----:B------:R1:W-:Y:S01]  /*3c800*/  @P2 STG.E.U8 desc[UR32][R176.64], R101 ;  /* 0x00000065b0002986 */ /* 0x0003e2000c101120 */
[----:B0-----:R-:W-:-:S03]  /*3c810*/  PRMT R0, R102, 0x7772, RZ ;  /* 0x0000777266007816 */ /* 0x001fc600000000ff */
[----:B------:R-:W2:Y:S01]  /*3c820*/  LDL.LU.64 R174, [R1+0xb28] ;  /* 0x000b280001ae7983 */ /* 0x000ea20000300a00 */
[----:B------:R-:W-:-:S03]  /*3c830*/  PRMT R102, R102, 0x7773, RZ ;  /* 0x0000777366667816 */ /* 0x000fc600000000ff */
[----:B------:R0:W-:Y:S04]  /*3c840*/  @P3 STG.E.U8 desc[UR32][R178.64], R0 ;  /* 0x00000000b2003986 */ /* 0x0001e8000c101120 */
[----:B-1----:R-:W3:Y:S04]  /*3c850*/  LDL.LU.64 R176, [R1+0xb30] ;  /* 0x000b300001b07983 */ /* 0x002ee80000300a00 */
[----:B------:R1:W-:Y:S04]  /*3c860*/  @P0 STG.E.U8 desc[UR32][R96.64], R102 ;  /* 0x0000006660000986 */ /* 0x0003e8000c101120 */
[----:B0-----:R-:W4:Y:S04]  /*3c870*/  LDL.LU.64 R178, [R1+0xb40] ;  /* 0x000b400001b27983 */ /* 0x001f280000300a00 */
[----:B------:R-:W4:Y:S04]  /*3c880*/  LDL.LU.64 R156, [R1+0xb48] ;  /* 0x000b4800019c7983 */ /* 0x000f280000300a00 */
[----:B------:R-:W4:Y:S04]  /*3c890*/  LDL.LU.64 R158, [R1+0xb50] ;  /* 0x000b5000019e7983 */ /* 0x000f280000300a00 */
[----:B-1----:R-:W4:Y:S01]  /*3c8a0*/  LDL.LU.64 R96, [R1+0xff8] ;  /* 0x000ff80001607983 */ /* 0x002f220000300a00 */
[----:B------:R-:W-:-:S02]  /*3c8b0*/  LOP3.LUT P4, RZ, R245, 0x100000, RZ, 0xc0, !PT ;  /* 0x00100000f5ff7812 */ /* 0x000fc4000788c0ff */
[----:B------:R-:W-:Y:S01]  /*3c8c0*/  LOP3.LUT R5, R5, 0xefffffff, RZ, 0xc0, !PT ;  /* 0xefffffff05057812 */ /* 0x000fe200078ec0ff */
[----:B------:R-:W4:Y:S01]  /*3c8d0*/  LDL.LU.64 R160, [R1+0xb60] ;  /* 0x000b600001a07983 */ /* 0x000f220000300a00 */
[C---:B------:R-:W-:Y:S02]  /*3c8e0*/  LOP3.LUT P1, RZ, R245.reuse, 0x80000000, RZ, 0xc0, !PT ;  /* 0x80000000f5ff7812 */ /* 0x040fe4000782c0ff */
[C---:B------:R-:W-:Y:S01]  /*3c8f0*/  LOP3.LUT P2, RZ, R245.reuse, 0x40000000, RZ, 0xc0, !PT ;  /* 0x40000000f5ff7812 */ /* 0x040fe2000784c0ff */
[----:B------:R-:W4:Y:S01]  /*3c900*/  LDL.LU.64 R162, [R1+0xb68] ;  /* 0x000b680001a27983 */ /* 0x000f220000300a00 */
[----:B------:R-:W-:Y:S02]  /*3c910*/  LOP3.LUT P3, RZ, R245, 0x20000000, RZ, 0xc0, !PT ;  /* 0x20000000f5ff7812 */ /* 0x000fe4000786c0ff */
[----:B------:R-:W-:Y:S01]  /*3c920*/  PRMT R0, R103, 0x7772, RZ ;  /* 0x0000777267007816 */ /* 0x000fe200000000ff */
[----:B------:R-:W4:Y:S02]  /*3c930*/  LDL.LU.64 R164, [R1+0xb70] ;  /* 0x000b700001a47983 */ /* 0x000f240000300a00 */
[----:B------:R-:W-:-:S02]  /*3c940*/  @P4 LOP3.LUT R5, R5, 0x10000000, RZ, 0xfc, !PT ;  /* 0x1000000005054812 */ /* 0x000fc400078efcff */
[----:B------:R-:W-:Y:S01]  /*3c950*/  LOP3.LUT P4, RZ, R245, 0x200000, RZ, 0xc0, !PT ;  /* 0x00200000f5ff7812 */ /* 0x000fe2000788c0ff */
[----:B------:R-:W4:Y:S01]  /*3c960*/  LDL.LU.64 R166, [R1+0xb78] ;  /* 0x000b780001a67983 */ /* 0x000f220000300a00 */
[----:B------:R-:W-:Y:S02]  /*3c970*/  LOP3.LUT R5, R5, 0xdfffffff, RZ, 0xc0, !PT ;  /* 0xdfffffff05057812 */ /* 0x000fe400078ec0ff */
[----:B------:R-:W-:Y:S01]  /*3c980*/  PRMT R103, R103, 0x7773, RZ ;  /* 0x0000777367677816 */ /* 0x000fe200000000ff */
[----:B------:R-:W4:Y:S08]  /*3c990*/  LDL.LU.64 R168, [R1+0xb80] ;  /* 0x000b800001a87983 */ /* 0x000f300000300a00 */
        /* <DEDUP_REMOVED lines=20> */
[----:B--2---:R4:W-:Y:S04]  /*3cae0*/  @P1 STG.E.U8 desc[UR32][R174.64], R0 ;  /* 0x00000000ae001986 */ /* 0x0049e8000c101120 */
[----:B---3--:R-:W-:Y:S01]  /*3caf0*/  @P2 STG.E.U8 desc[UR32][R176.64], R103 ;  /* 0x00000067b0002986 */ /* 0x008fe2000c101120 */
[----:B----4-:R-:W-:-:S05]  /*3cb00*/  PRMT R0, R96, 0x7770, RZ ;  /* 0x0000777060007816 */ /* 0x010fca00000000ff */
[----:B------:R0:W-:Y:S04]  /*3cb10*/  @P3 STG.E.U8 desc[UR32][R98.64], R0 ;  /* 0x0000000062003986 */ /* 0x0001e8000c101120 */
[----:B0-----:R-:W2:Y:S04]  /*3cb20*/  LDL.LU.64 R98, [R1+0xff0] ;  /* 0x000ff00001627983 */ /* 0x001ea80000300a00 */
[----:B------:R-:W3:Y:S04]  /*3cb30*/  LDL.LU.64 R170, [R1+0xb88] ;  /* 0x000b880001aa7983 */ /* 0x000ee80000300a00 */
[----:B------:R-:W4:Y:S01]  /*3cb40*/  LDL.LU.64 R172, [R1+0xb98] ;  /* 0x000b980001ac7983 */ /* 0x000f220000300a00 */
[----:B------:R-:W-:-:S03]  /*3cb50*/  PRMT R0, R96, 0x7771, RZ ;  /* 0x0000777160007816 */ /* 0x000fc600000000ff */
[----:B------:R-:W4:Y:S04]  /*3cb60*/  LDL.LU.64 R174, [R1+0xba0] ;  /* 0x000ba00001ae7983 */ /* 0x000f280000300a00 */
[----:B------:R-:W4:Y:S04]  /*3cb70*/  LDL.LU.64 R176, [R1+0xba8] ;  /* 0x000ba80001b07983 */ /* 0x000f280000300a00 */
[----:B------:R0:W-:Y:S04]  /*3cb80*/  @P4 STG.E.U8 desc[UR32][R178.64], R0 ;  /* 0x00000000b2004986 */ /* 0x0001e8000c101120 */
[----:B0-----:R-:W4:Y:S01]  /*3cb90*/  LDL.LU.64 R178, [R1+0xbb0] ;  /* 0x000bb00001b27983 */ /* 0x001f220000300a00 */
        /* <DEDUP_REMOVED lines=28> */
[----:B------:R-:W-:Y:S02]  /*3cd60*/  PRMT R96, R96, 0x7773, RZ ;  /* 0x0000777360607816 */ /* 0x000fe400000000ff */
[----:B0-----:R-:W-:-:S09]  /*3cd70*/  PRMT R0, R97, 0x7772, RZ ;  /* 0x0000777261007816 */ /* 0x001fd200000000ff */
[----:B---3--:R-:W-:Y:S01]  /*3cd80*/  @P4 STG.E.U8 desc[UR32][R170.64], R96 ;  /* 0x00000060aa004986 */ /* 0x008fe2000c101120 */
[----:B------:R-:W-:-:S03]  /*3cd90*/  PRMT R97, R97, 0x7773, RZ ;  /* 0x0000777361617816 */ /* 0x000fc600000000ff */
        /* <DEDUP_REMOVED lines=9> */
[----:B------:R1:W-:Y:S04]  /*3ce30*/  @P3 STG.E.U8 desc[UR32][R246.64], R99 ;  /* 0x00000063f6003986 */ /* 0x0003e8000c101120 */
[----:B0-----:R-:W2:Y:S04]  /*3ce40*/  LDL.LU.64 R92, [R1+0xfe8] ;  /* 0x000fe800015c7983 */ /* 0x001ea80000300a00 */
[----:B-1----:R-:W3:Y:S04]  /*3ce50*/  LDL.LU.64 R246, [R1+0xfe0] ;  /* 0x000fe00001f67983 */ /* 0x002ee80000300a00 */
[----:B------:R-:W4:Y:S01]  /*3ce60*/  LDL.LU.64 R170, [R1+0xbd0] ;  /* 0x000bd00001aa7983 */ /* 0x000f220000300a00 */
[----:B------:R-:W-:-:S02]  /*3ce70*/  LOP3.LUT P0, RZ, R245, 0x2000, RZ, 0xc0, !PT ;  /* 0x00002000f5ff7812 */ /* 0x000fc4000780c0ff */
[C---:B------:R-:W-:Y:S01]  /*3ce80*/  LOP3.LUT P1, RZ, R245.reuse, 0x1000, RZ, 0xc0, !PT ;  /* 0x00001000f5ff7812 */ /* 0x040fe2000782c0ff */
[----:B------:R-:W3:Y:S04]  /*3ce90*/  LDL.LU.64 R172, [R1+0xbe0] ;  /* 0x000be00001ac7983 */ /* 0x000ee80000300a00 */
[----:B------:R-:W3:Y:S04]  /*3cea0*/  LDL.LU.64 R174, [R1+0xbe8] ;  /* 0x000be80001ae7983 */ /* 0x000ee80000300a00 */
[----:B------:R-:W3:Y:S04]  /*3ceb0*/  LDL.LU.64 R176, [R1+0xbf0] ;  /* 0x000bf00001b07983 */ /* 0x000ee80000300a00 */
[----:B------:R-:W3:Y:S04]  /*3cec0*/  LDL.LU.64 R178, [R1+0xbf8] ;  /* 0x000bf80001b27983 */ /* 0x000ee80000300a00 */
[----:B------:R-:W3:Y:S04]  /*3ced0*/  LDL.LU.64 R158, [R1+0xc00] ;  /* 0x000c0000019e7983 */ /* 0x000ee80000300a00 */
[----:B------:R-:W3:Y:S04]  /*3cee0*/  LDL.LU.64 R160, [R1+0xc08] ;  /* 0x000c080001a07983 */ /* 0x000ee80000300a00 */
[----:B------:R-:W3:Y:S01]  /*3cef0*/  LDL.LU.64 R162, [R1+0xc18] ;  /* 0x000c180001a27983 */ /* 0x000ee20000300a00 */
        /* <DEDUP_REMOVED lines=9> */
[----:B----4-:R0:W-:Y:S02]  /*3cf90*/  @P0 STG.E.U8 desc[UR32][R170.64], R0 ;  /* 0x00000000aa000986 */ /* 0x0101e4000c101120 */
[----:B0-----:R-:W-:-:S05]  /*3cfa0*/  PRMT R0, R92, 0x7771, RZ ;  /* 0x000077715c007816 */ /* 0x001fca00000000ff */
[----:B------:R0:W-:Y:S04]  /*3cfb0*/  @P1 STG.E.U8 desc[UR32][R94.64], R0 ;  /* 0x000000005e001986 */ /* 0x0001e8000c101120 */
[----:B0-----:R-:W2:Y:S04]  /*3cfc0*/  LDL.LU.64 R94, [R1+0xfd8] ;  /* 0x000fd800015e7983 */ /* 0x001ea80000300a00 */
[----:B------:R-:W4:Y:S01]  /*3cfd0*/  LDL.LU.64 R164, [R1+0xc20] ;  /* 0x000c200001a47983 */ /* 0x000f220000300a00 */
[----:B------:R-:W-:Y:S02]  /*3cfe0*/  @P4 LOP3.LUT R5, R5, 0x400000, RZ, 0xfc, !PT ;  /* 0x0040000005054812 */ /* 0x000fe400078efcff */
[----:B------:R-:W-:Y:S01]  /*3cff0*/  LOP3.LUT P4, RZ, R245, 0x10, RZ, 0xc0, !PT ;  /* 0x00000010f5ff7812 */ /* 0x000fe2000788c0ff */
[----:B------:R-:W4:Y:S01]  /*3d000*/  LDL.LU.64 R166, [R1+0xc30] ;  /* 0x000c300001a67983 */ /* 0x000f220000300a00 */
[----:B------:R-:W-:-:S02]  /*3d010*/  LOP3.LUT R5, R5, 0xff7fffff, RZ, 0xc0, !PT ;  /* 0xff7fffff05057812 */ /* 0x000fc400078ec0ff */
[C---:B------:R-:W-:Y:S01]  /*3d020*/  LOP3.LUT P2, RZ, R245.reuse, 0x800, RZ, 0xc0, !PT ;  /* 0x00000800f5ff7812 */ /* 0x040fe2000784c0ff */
[----:B------:R-:W4:Y:S01]  /*3d030*/  LDL.LU.64 R168, [R1+0xc40] ;  /* 0x000c400001a87983 */ /* 0x000f220000300a00 */
[----:B------:R-:W-:Y:S02]  /*3d040*/  LOP3.LUT P3, RZ, R245, 0x400, RZ, 0xc0, !PT ;  /* 0x00000400f5ff7812 */ /* 0x000fe4000786c0ff */
[----:B------:R-:W-:Y:S01]  /*3d050*/  PRMT R0, R93, 0x7770, RZ ;  /* 0x000077705d007816 */ /* 0x000fe200000000ff */
[----:B------:R-:W4:Y:S04]  /*3d060*/  LDL.LU.64 R170, [R1+0xc48] ;  /* 0x000c480001aa7983 */ /* 0x000f280000300a00 */
        /* <DEDUP_REMOVED lines=15> */
[----:B0-----:R-:W3:Y:S01]  /*3d160*/  LDL.LU.64 R172, [R1+0xc50] ;  /* 0x000c500001ac7983 */ /* 0x001ee20000300a00 */
[----:B------:R-:W-:-:S05]  /*3d170*/  PRMT R0, R93, 0x7771, RZ ;  /* 0x000077715d007816 */ /* 0x000fca00000000ff */
[----:B------:R0:W-:Y:S04]  /*3d180*/  @P3 STG.E.U8 desc[UR32][R174.64], R0 ;  /* 0x00000000ae003986 */ /* 0x0001e8000c101120 */
[----:B0-----:R-:W3:Y:S01]  /*3d190*/  LDL.LU.64 R174, [R1+0xc58] ;  /* 0x000c580001ae7983 */ /* 0x001ee20000300a00 */
[----:B--2---:R-:W-:-:S05]  /*3d1a0*/  PRMT R0, R94, 0x7770, RZ ;  /* 0x000077705e007816 */ /* 0x004fca00000000ff */
[----:B------:R0:W-:Y:S01]  /*3d1b0*/  @P4 STG.E.U8 desc[UR32][R176.64], R0 ;  /* 0x00000000b0004986 */ /* 0x0001e2000c101120 */
[C---:B------:R-:W-:Y:S02]  /*3d1c0*/  LOP3.LUT P4, RZ, R5.reuse, 0x8000000, RZ, 0xc0, !PT ;  /* 0x0800000005ff7812 */ /* 0x040fe4000788c0ff */
        /* <DEDUP_REMOVED lines=14> */
[----:B------:R-:W-:-:S11]  /*3d2b0*/  PRMT R92, R92, 0x7773, RZ ;  /* 0x000077735c5c7816 */ /* 0x000fd600000000ff */
[----:B----4-:R-:W-:Y:S01]  /*3d2c0*/  @P4 STG.E.U8 desc[UR32][R164.64], R92 ;  /* 0x0000005ca4004986 */ /* 0x010fe2000c101120 */
[----:B------:R-:W-:Y:S02]  /*3d2d0*/  LOP3.LUT P4, RZ, R5, 0x400000, RZ, 0xc0, !PT ;  /* 0x0040000005ff7812 */ /* 0x000fe4000788c0ff */
[----:B0-----:R-:W-:-:S11]  /*3d2e0*/  PRMT R0, R93, 0x7772, RZ ;  /* 0x000077725d007816 */ /* 0x001fd600000000ff */
[----:B------:R0:W-:Y:S04]  /*3d2f0*/  @P4 STG.E.U8 desc[UR32][R88.64], R0 ;  /* 0x0000000058004986 */ /* 0x0001e8000c101120 */
[----:B0-----:R-:W4:Y:S01]  /*3d300*/  LDL.LU.64 R88, [R1+0xfd0] ;  /* 0x000fd00001587983 */ /* 0x001f220000300a00 */
[----:B------:R-:W-:Y:S02]  /*3d310*/  LOP3.LUT P4, RZ, R5, 0x200000, RZ, 0xc0, !PT ;  /* 0x0020000005ff7812 */ /* 0x000fe4000788c0ff */
[----:B------:R-:W-:Y:S02]  /*3d320*/  PRMT R93, R93, 0x7773, RZ ;  /* 0x000077735d5d7816 */ /* 0x000fe400000000ff */
[----:B------:R-:W-:Y:S02]  /*3d330*/  LOP3.LUT P5, RZ, R245, 0x1, RZ, 0xc0, !PT ;  /* 0x00000001f5ff7812 */ /* 0x000fe400078ac0ff */
[----:B------:R-:W-:-:S07]  /*3d340*/  LOP3.LUT P6, RZ, R246, 0x80000000, RZ, 0xc0, !PT ;  /* 0x80000000f6ff7812 */ /* 0x000fce00078cc0ff */
[----:B------:R-:W-:Y:S01]  /*3d350*/  @P4 STG.E.U8 desc[UR32][R166.64], R93 ;  /* 0x0000005da6004986 */ /* 0x000fe2000c101120 */
[----:B------:R-:W-:Y:S02]  /*3d360*/  LOP3.LUT P4, RZ, R5, 0x100000, RZ, 0xc0, !PT ;  /* 0x0010000005ff7812 */ /* 0x000fe4000788c0ff */
[----:B------:R-:W-:Y:S02]  /*3d370*/  PRMT R0, R94, 0x7772, RZ ;  /* 0x000077725e007816 */ /* 0x000fe400000000ff */
[C---:B------:R-:W-:Y:S02]  /*3d380*/  LOP3.LUT P0, RZ, R246.reuse, 0x40000000, RZ, 0xc0, !PT ;  /* 0x40000000f6ff7812 */ /* 0x040fe4000780c0ff */
[----:B------:R-:W-:Y:S02]  /*3d390*/  LOP3.LUT P1, RZ, R246, 0x20000000, RZ, 0xc0, !PT ;  /* 0x20000000f6ff7812 */ /* 0x000fe4000782c0ff */
[----:B------:R-:W-:-:S05]  /*3d3a0*/  PRMT R94, R94, 0x7773, RZ ;  /* 0x000077735e5e7816 */ /* 0x000fca00000000ff */
[----:B------:R0:W-:Y:S01]  /*3d3b0*/  @P4 STG.E.U8 desc[UR32][R168.64], R0 ;  /* 0x00000000a8004986 */ /* 0x0001e2000c101120 */
[----:B------:R-:W-:-:S03]  /*3d3c0*/  LOP3.LUT P2, RZ, R246, 0x10000000, RZ, 0xc0, !PT ;  /* 0x10000000f6ff7812 */ /* 0x000fc6000784c0ff */
[----:B------:R-:W-:Y:S01]  /*3d3d0*/  @P5 STG.E.U8 desc[UR32][R170.64], R94 ;  /* 0x0000005eaa005986 */ /* 0x000fe2000c101120 */
[C---:B0-----:R-:W-:Y:S02]  /*3d3e0*/  PRMT R0, R95.reuse, 0x7772, RZ ;  /* 0x000077725f007816 */ /* 0x041fe400000000ff */
[----:B------:R-:W-:-:S03]  /*3d3f0*/  PRMT R95, R95, 0x7773, RZ ;  /* 0x000077735f5f7816 */ /* 0x000fc600000000ff */
[----:B---3--:R4:W-:Y:S01]  /*3d400*/  @P6 STG.E.U8 desc[UR32][R172.64], R0 ;  /* 0x00000000ac006986 */ /* 0x0089e2000c101120 */
[----:B------:R-:W-:-:S03]  /*3d410*/  LOP3.LUT P3, RZ, R246, 0x8000000, RZ, 0xc0, !PT ;  /* 0x08000000f6ff7812 */ /* 0x000fc6000786c0ff */
[----:B------:R-:W-:Y:S01]  /*3d420*/  @P0 STG.E.U8 desc[UR32][R174.64], R95 ;  /* 0x0000005fae000986 */ /* 0x000fe2000c101120 */
[----:B------:R-:W-:Y:S02]  /*3d430*/  LOP3.LUT P4, RZ, R246, 0x4000, RZ, 0xc0, !PT ;  /* 0x00004000f6ff7812 */ /* 0x000fe4000788c0ff */
[----:B------:R-:W-:-:S11]  /*3d440*/  LOP3.LUT R5, R5, 0xffffefff, RZ, 0xc0, !PT ;  /* 0xffffefff05057812 */ /* 0x000fd600078ec0ff */
[----:B------:R-:W-:Y:S02]  /*3d450*/  @P4 LOP3.LUT R5, R5, 0x1000, RZ, 0xfc, !PT ;  /* 0x0000100005054812 */ /* 0x000fe400078efcff */
[----:B------:R-:W-:Y:S02]  /*3d460*/  LOP3.LUT P4, RZ, R246, 0x8000, RZ, 0xc0, !PT ;  /* 0x00008000f6ff7812 */ /* 0x000fe4000788c0ff */
[----:B----4-:R-:W-:-:S05]  /*3d470*/  PRMT R0, R88, 0x7770, RZ ;  /* 0x0000777058007816 */ /* 0x010fca00000000ff */
        /* <DEDUP_REMOVED lines=16> */
[----:B------:R-:W-:-:S04]  /*3d580*/  LOP3.LUT R5, R5, 0xffffdfff, RZ, 0xc0, !PT ;  /* 0xffffdfff05057812 */ /* 0x000fc800078ec0ff */
        /* <DEDUP_REMOVED lines=12> */
[----:B------:R-:W-:-:S09]  /*3d650*/  LOP3.LUT P0, RZ, R246, 0x4000000, RZ, 0xc0, !PT ;  /* 0x04000000f6ff7812 */ /* 0x000fd2000780c0ff */
[----:B------:R-:W-:Y:S02]  /*3d660*/  @P4 LOP3.LUT R5, R5, 0x20000, RZ, 0xfc, !PT ;  /* 0x0002000005054812 */ /* 0x000fe400078efcff */
[C---:B------:R-:W-:Y:S02]  /*3d670*/  LOP3.LUT P4, RZ, R246.reuse, 0x100000, RZ, 0xc0, !PT ;  /* 0x00100000f6ff7812 */ /* 0x040fe4000788c0ff */
[----:B------:R-:W-:Y:S02]  /*3d680*/  LOP3.LUT R5, R5, 0xfffbffff, RZ, 0xc0, !PT ;  /* 0xfffbffff05057812 */ /* 0x000fe400078ec0ff */
[C---:B------:R-:W-:Y:S02]  /*3d690*/  LOP3.LUT P1, RZ, R246.reuse, 0x2000000, RZ, 0xc0, !PT ;  /* 0x02000000f6ff7812 */ /* 0x040fe4000782c0ff */
[----:B------:R-:W-:Y:S02]  /*3d6a0*/  PRMT R0, R89, 0x7771, RZ ;  /* 0x0000777159007816 */ /* 0x000fe400000000ff */
[----:B------:R-:W-:-:S05]  /*3d6b0*/  LOP3.LUT P2, RZ, R246, 0x1000000, RZ, 0xc0, !PT ;  /* 0x01000000f6ff7812 */ /* 0x000fca000784c0ff */
[----:B------:R-:W-:Y:S02]  /*3d6c0*/  @P4 LOP3.LUT R5, R5, 0x40000, RZ, 0xfc, !PT ;  /* 0x0004000005054812 */ /* 0x000fe400078efcff */
[C---:B------:R-:W-:Y:S02]  /*3d6d0*/  LOP3.LUT P4, RZ, R246.reuse, 0x200000, RZ, 0xc0, !PT ;  /* 0x00200000f6ff7812 */ /* 0x040fe4000788c0ff */
[----:B------:R-:W-:Y:S02]  /*3d6e0*/  LOP3.LUT P3, RZ, R246, 0x800000, RZ, 0xc0, !PT ;  /* 0x00800000f6ff7812 */ /* 0x000fe4000786c0ff */
[----:B------:R-:W-:-:S09]  /*3d6f0*/  LOP3.LUT R5, R5, 0xfff7ffff, RZ, 0xc0, !PT ;  /* 0xfff7ffff05057812 */ /* 0x000fd200078ec0ff */
[----:B------:R-:W-:Y:S02]  /*3d700*/  @P4 LOP3.LUT R5, R5, 0x80000, RZ, 0xfc, !PT ;  /* 0x0008000005054812 */ /* 0x000fe400078efcff */
[----:B------:R-:W-:Y:S01]  /*3d710*/  LOP3.LUT P4, RZ, R246, 0x400000, RZ, 0xc0, !PT ;  /* 0x00400000f6ff7812 */ /* 0x000fe2000788c0ff */
[----:B---3--:R2:W-:Y:S02]  /*3d720*/  @P0 STG.E.U8 desc[UR32][R166.64], R0 ;  /* 0x00000000a6000986 */ /* 0x0085e4000c101120 */
[C---:B--2---:R-:W-:Y:S02]  /*3d730*/  PRMT R0, R90.reuse, 0x7770, RZ ;  /* 0x000077705a007816 */ /* 0x044fe400000000ff */
[----:B------:R-:W2:Y:S04]  /*3d740*/  LDL.LU.64 R166, [R1+0xce8] ;  /* 0x000ce80001a67983 */ /* 0x000ea80000300a00 */
[----:B----4-:R0:W-:Y:S02]  /*3d750*/  @P1 STG.E.U8 desc[UR32][R168.64], R0 ;  /* 0x00000000a8001986 */ /* 0x0101e4000c101120 */
[----:B0-----:R-:W-:-:S02]  /*3d760*/  PRMT R0, R90, 0x7771, RZ ;  /* 0x000077715a007816 */ /* 0x001fc400000000ff */
[----:B------:R-:W3:Y:S04]  /*3d770*/  LDL.LU.64 R168, [R1+0xcf0] ;  /* 0x000cf00001a87983 */ /* 0x000ee80000300a00 */
[----:B------:R0:W-:Y:S02]  /*3d780*/  @P2 STG.E.U8 desc[UR32][R170.64], R0 ;  /* 0x00000000aa002986 */ /* 0x0001e4000c101120 */
[C---:B0-----:R-:W-:Y:S02]  /*3d790*/  PRMT R0, R91.reuse, 0x7770, RZ ;  /* 0x000077705b007816 */ /* 0x041fe400000000ff */
[----:B------:R-:W4:Y:S04]  /*3d7a0*/  LDL.LU.64 R170, [R1+0xcf8] ;  /* 0x000cf80001aa7983 */ /* 0x000f280000300a00 */
[----:B------:R0:W-:Y:S02]  /*3d7b0*/  @P3 STG.E.U8 desc[UR32][R172.64], R0 ;  /* 0x00000000ac003986 */ /* 0x0001e4000c101120 */
[----:B0-----:R-:W-:-:S02]  /*3d7c0*/  PRMT R0, R91, 0x7771, RZ ;  /* 0x000077715b007816 */ /* 0x001fc400000000ff */
[----:B------:R-:W4:Y:S04]  /*3d7d0*/  LDL.LU.64 R172, [R1+0xd00] ;  /* 0x000d000001ac7983 */ /* 0x000f280000300a00 */
[----:B------:R0:W-:Y:S01]  /*3d7e0*/  @P4 STG.E.U8 desc[UR32][R174.64], R0 ;  /* 0x00000000ae004986 */ /* 0x0001e2000c101120 */
[C---:B------:R-:W-:Y:S02]  /*3d7f0*/  LOP3.LUT P4, RZ, R5.reuse, 0x80000, RZ, 0xc0, !PT ;  /* 0x0008000005ff7812 */ /* 0x040fe4000788c0ff */
[----:B0-----:R-:W-:Y:S01]  /*3d800*/  PRMT R0, R88, 0x7772, RZ ;  /* 0x0000777258007816 */ /* 0x001fe200000000ff */
[----:B------:R-:W4:Y:S10]  /*3d810*/  LDL.LU.64 R174, [R1+0xd08] ;  /* 0x000d080001ae7983 */ /* 0x000f340000300a00 */
[----:B------:R0:W-:Y:S01]  /*3d820*/  @P4 STG.E.U8 desc[UR32][R176.64], R0 ;  /* 0x00000000b0004986 */ /* 0x0001e2000c101120 */
[----:B------:R-:W-:-:S02]  /*3d830*/  LOP3.LUT P4, RZ, R5, 0x40000, RZ, 0xc0, !PT ;  /* 0x0004000005ff7812 */ /* 0x000fc4000788c0ff */
[----:B------:R-:W-:Y:S02]  /*3d840*/  PRMT R88, R88, 0x7773, RZ ;  /* 0x0000777358587816 */ /* 0x000fe400000000ff */
[----:B0-----:R-:W-:Y:S01]  /*3d850*/  PRMT R0, R89, 0x7772, RZ ;  /* 0x0000777259007816 */ /* 0x001fe200000000ff */
[----:B------:R-:W4:Y:S08]  /*3d860*/  LDL.LU.64 R176, [R1+0xd10] ;  /* 0x000d100001b07983 */ /* 0x000f300000300a00 */
[----:B------:R0:W-:Y:S01]  /*3d870*/  @P4 STG.E.U8 desc[UR32][R178.64], R88 ;  /* 0x00000058b2004986 */ /* 0x0001e2000c101120 */
[----:B------:R-:W-:-:S02]  /*3d880*/  LOP3.LUT P4, RZ, R5, 0x20000, RZ, 0xc0, !PT ;  /* 0x0002000005ff7812 */ /* 0x000fc4000788c0ff */
[----:B------:R-:W-:Y:S01]  /*3d890*/  PRMT R89, R89, 0x7773, RZ ;  /* 0x0000777359597816 */ /* 0x000fe200000000ff */
[----:B0-----:R-:W4:Y:S10]  /*3d8a0*/  LDL.LU.64 R178, [R1+0xd20] ;  /* 0x000d200001b27983 */ /* 0x001f340000300a00 */
[----:B------:R0:W-:Y:S01]  /*3d8b0*/  @P4 STG.E.U8 desc[UR32][R160.64], R0 ;  /* 0x00000000a0004986 */ /* 0x0001e2000c101120 */
[----:B------:R-:W-:-:S13]  /*3d8c0*/  LOP3.LUT P4, RZ, R5, 0x10000, RZ, 0xc0, !PT ;  /* 0x0001000005ff7812 */ /* 0x000fda000788c0ff */
[----:B------:R-:W-:Y:S01]  /*3d8d0*/  @P4 STG.E.U8 desc[UR32][R162.64], R89 ;  /* 0x00000059a2004986 */ /* 0x000fe2000c101120 */
[----:B------:R-:W-:Y:S02]  /*3d8e0*/  LOP3.LUT P4, RZ, R5, 0x8000, RZ, 0xc0, !PT ;  /* 0x0000800005ff7812 */ /* 0x000fe4000788c0ff */
[C---:B0-----:R-:W-:Y:S02]  /*3d8f0*/  PRMT R0, R90.reuse, 0x7772, RZ ;  /* 0x000077725a007816 */ /* 0x041fe400000000ff */
[----:B------:R-:W-:-:S09]  /*3d900*/  PRMT R90, R90, 0x7773, RZ ;  /* 0x000077735a5a7816 */ /* 0x000fd200000000ff */
[----:B------:R0:W-:Y:S01]  /*3d910*/  @P4 STG.E.U8 desc[UR32][R84.64], R0 ;  /* 0x0000000054004986 */ /* 0x0001e2000c101120 */
[----:B------:R-:W-:-:S03]  /*3d920*/  LOP3.LUT P4, RZ, R5, 0x4000, RZ, 0xc0, !PT ;  /* 0x0000400005ff7812 */ /* 0x000fc6000788c0ff */
[----:B0-----:R-:W3:Y:S10]  /*3d930*/  LDL.LU.64 R84, [R1+0xfc0] ;  /* 0x000fc00001547983 */ /* 0x001ef40000300a00 */
[----:B------:R-:W-:Y:S01]  /*3d940*/  @P4 STG.E.U8 desc[UR32][R164.64], R90 ;  /* 0x0000005aa4004986 */ /* 0x000fe2000c101120 */
[----:B------:R-:W-:-:S02]  /*3d950*/  LOP3.LUT P4, RZ, R5, 0x2000, RZ, 0xc0, !PT ;  /* 0x0000200005ff7812 */ /* 0x000fc4000788c0ff */
[----:B------:R-:W-:-:S11]  /*3d960*/  PRMT R0, R91, 0x7772, RZ ;  /* 0x000077725b007816 */ /* 0x000fd600000000ff */
[----:B------:R0:W-:Y:S04]  /*3d970*/  @P4 STG.E.U8 desc[UR32][R86.64], R0 ;  /* 0x0000000056004986 */ /* 0x0001e8000c101120 */
[----:B0-----:R-:W4:Y:S01]  /*3d980*/  LDL.LU.64 R86, [R1+0xfb8] ;  /* 0x000fb80001567983 */ /* 0x001f220000300a00 */
[----:B------:R-:W-:Y:S02]  /*3d990*/  LOP3.LUT P4, RZ, R5, 0x1000, RZ, 0xc0, !PT ;  /* 0x0000100005ff7812 */ /* 0x000fe4000788c0ff */
[C---:B------:R-:W-:Y:S02]  /*3d9a0*/  LOP3.LUT P5, RZ, R246.reuse, 0x2000, RZ, 0xc0, !PT ;  /* 0x00002000f6ff7812 */ /* 0x040fe400078ac0ff */
[----:B------:R-:W-:Y:S02]  /*3d9b0*/  LOP3.LUT P6, RZ, R246, 0x1000, RZ, 0xc0, !PT ;  /* 0x00001000f6ff7812 */ /* 0x000fe400078cc0ff */
[----:B------:R-:W-:-:S02]  /*3d9c0*/  PRMT R91, R91, 0x7773, RZ ;  /* 0x000077735b5b7816 */ /* 0x000fc400000000ff */
[C---:B------:R-:W-:Y:S02]  /*3d9d0*/  LOP3.LUT P0, RZ, R246.reuse, 0x800, RZ, 0xc0, !PT ;  /* 0x00000800f6ff7812 */ /* 0x040fe4000780c0ff */
[C---:B------:R-:W-:Y:S02]  /*3d9e0*/  LOP3.LUT P1, RZ, R246.reuse, 0x400, RZ, 0xc0, !PT ;  /* 0x00000400f6ff7812 */ /* 0x040fe4000782c0ff */
[C---:B------:R-:W-:Y:S02]  /*3d9f0*/  LOP3.LUT P2, RZ, R246.reuse, 0x200, RZ, 0xc0, !PT ;  /* 0x00000200f6ff7812 */ /* 0x040fe4000784c0ff */
[----:B------:R-:W-:Y:S01]  /*3da00*/  LOP3.LUT P3, RZ, R246, 0x100, RZ, 0xc0, !PT ;  /* 0x00000100f6ff7812 */ /* 0x000fe2000786c0ff */
[----:B--2---:R-:W-:Y:S01]  /*3da10*/  @P4 STG.E.U8 desc[UR32][R166.64], R91 ;  /* 0x0000005ba6004986 */ /* 0x004fe2000c101120 */
[----:B---3--:R-:W-:-:S05]  /*3da20*/  PRMT R0, R84, 0x7770, RZ ;  /* 0x0000777054007816 */ /* 0x008fca00000000ff */
[----:B------:R0:W-:Y:S02]  /*3da30*/  @P5 STG.E.U8 desc[UR32][R168.64], R0 ;  /* 0x00000000a8005986 */ /* 0x0001e4000c101120 */
[----:B0-----:R-:W-:-:S05]  /*3da40*/  PRMT R0, R84, 0x7771, RZ ;  /* 0x0000777154007816 */ /* 0x001fca00000000ff */
[----:B----4-:R0:W-:Y:S02]  /*3da50*/  @P6 STG.E.U8 desc[UR32][R170.64], R0 ;  /* 0x00000000aa006986 */ /* 0x0101e4000c101120 */
[----:B0-----:R-:W-:-:S05]  /*3da60*/  PRMT R0, R85, 0x7770, RZ ;  /* 0x0000777055007816 */ /* 0x001fca00000000ff */
        /* <DEDUP_REMOVED lines=13> */
[----:B------:R-:W-:-:S02]  /*3db40*/  LOP3.LUT P6, RZ, R246, 0x80, RZ, 0xc0, !PT ;  /* 0x00000080f6ff7812 */ /* 0x000fc400078cc0ff */
        /* <DEDUP_REMOVED lines=12> */
[----:B------:R-:W-:Y:S01]  /*3dc10*/  @P4 LOP3.LUT R5, R5, 0x100, RZ, 0xfc, !PT ;  /* 0x0000010005054812 */ /* 0x000fe200078efcff */
[----:B--2---:R0:W-:Y:S04]  /*3dc20*/  @P6 STG.E.U8 desc[UR32][R178.64], R0 ;  /* 0x00000000b2006986 */ /* 0x0041e8000c101120 */
[----:B0-----:R-:W2:Y:S04]  /*3dc30*/  LDL.LU.64 R178, [R1+0xd68] ;  /* 0x000d680001b27983 */ /* 0x001ea80000300a00 */
[----:B------:R-:W2:Y:S01]  /*3dc40*/  LDL.LU.64 R160, [R1+0xd78] ;  /* 0x000d780001a07983 */ /* 0x000ea20000300a00 */
[----:B------:R-:W-:-:S02]  /*3dc50*/  LOP3.LUT P4, RZ, R247, 0x80000000, RZ, 0xc0, !PT ;  /* 0x80000000f7ff7812 */ /* 0x000fc4000788c0ff */
[----:B------:R-:W-:Y:S01]  /*3dc60*/  LOP3.LUT R5, R5, 0xfffffdff, RZ, 0xc0, !PT ;  /* 0xfffffdff05057812 */ /* 0x000fe200078ec0ff */
[----:B------:R-:W2:Y:S01]  /*3dc70*/  LDL.LU.64 R162, [R1+0xd88] ;  /* 0x000d880001a27983 */ /* 0x000ea20000300a00 */
[C---:B------:R-:W-:Y:S02]  /*3dc80*/  LOP3.LUT P2, RZ, R246.reuse, 0x40, RZ, 0xc0, !PT ;  /* 0x00000040f6ff7812 */ /* 0x040fe4000784c0ff */
[C---:B------:R-:W-:Y:S01]  /*3dc90*/  LOP3.LUT P3, RZ, R246.reuse, 0x20, RZ, 0xc0, !PT ;  /* 0x00000020f6ff7812 */ /* 0x040fe2000786c0ff */
[----:B------:R-:W2:Y:S01]  /*3dca0*/  LDL.LU.64 R164, [R1+0xd90] ;  /* 0x000d900001a47983 */ /* 0x000ea20000300a00 */
[----:B------:R-:W-:Y:S02]  /*3dcb0*/  PRMT R0, R87, 0x7771, RZ ;  /* 0x0000777157007816 */ /* 0x000fe400000000ff */
[----:B------:R-:W-:Y:S01]  /*3dcc0*/  LOP3.LUT P0, RZ, R246, 0x10, RZ, 0xc0, !PT ;  /* 0x00000010f6ff7812 */ /* 0x000fe2000780c0ff */
[----:B------:R-:W2:Y:S02]  /*3dcd0*/  LDL.LU.64 R166, [R1+0xd98] ;  /* 0x000d980001a67983 */ /* 0x000ea40000300a00 */
[----:B------:R-:W-:-:S02]  /*3dce0*/  @P4 LOP3.LUT R5, R5, 0x200, RZ, 0xfc, !PT ;  /* 0x0000020005054812 */ /* 0x000fc400078efcff */
[----:B------:R-:W-:Y:S02]  /*3dcf0*/  LOP3.LUT P4, RZ, R246, 0x1, RZ, 0xc0, !PT ;  /* 0x00000001f6ff7812 */ /* 0x000fe4000788c0ff */
[----:B------:R-:W-:-:S11]  /*3dd00*/  LOP3.LUT R5, R5, 0xfffffbff, RZ, 0xc0, !PT ;  /* 0xfffffbff05057812 */ /* 0x000fd600078ec0ff */
[----:B------:R-:W-:Y:S02]  /*3dd10*/  @P4 LOP3.LUT R5, R5, 0x400, RZ, 0xfc, !PT ;  /* 0x0000040005054812 */ /* 0x000fe400078efcff */
[C---:B------:R-:W-:Y:S02]  /*3dd20*/  LOP3.LUT P4, RZ, R246.reuse, 0x2, RZ, 0xc0, !PT ;  /* 0x00000002f6ff7812 */ /* 0x040fe4000788c0ff */
[----:B------:R-:W-:Y:S01]  /*3dd30*/  LOP3.LUT R5, R5, 0xfffff7ff, RZ, 0xc0, !PT ;  /* 0xfffff7ff05057812 */ /* 0x000fe200078ec0ff */
[----:B---3--:R0:W-:Y:S01]  /*3dd40*/  @P2 STG.E.U8 desc[UR32][R168.64], R0 ;  /* 0x00000000a8002986 */ /* 0x0081e2000c101120 */
[----:B------:R-:W-:-:S09]  /*3dd50*/  LOP3.LUT P1, RZ, R246, 0x8, RZ, 0xc0, !PT ;  /* 0x00000008f6ff7812 */ /* 0x000fd2000782c0ff */
[----:B------:R-:W-:Y:S02]  /*3dd60*/  @P4 LOP3.LUT R5, R5, 0x800, RZ, 0xfc, !PT ;  /* 0x0000080005054812 */ /* 0x000fe400078efcff */
[----:B------:R-:W-:Y:S01]  /*3dd70*/  LOP3.LUT P4, RZ, R246, 0x4, RZ, 0xc0, !PT ;  /* 0x00000004f6ff7812 */ /* 0x000fe2000788c0ff */
[----:B0-----:R-:W3:Y:S01]  /*3dd80*/  LDL.LU.64 R168, [R1+0xda0] ;  /* 0x000da00001a87983 */ /* 0x001ee20000300a00 */
[C---:B------:R-:W-:Y:S02]  /*3dd90*/  PRMT R0, R84.reuse, 0x7772, RZ ;  /* 0x0000777254007816 */ /* 0x040fe400000000ff */
[----:B------:R-:W-:-:S03]  /*3dda0*/  PRMT R84, R84, 0x7773, RZ ;  /* 0x0000777354547816 */ /* 0x000fc600000000ff */
[----:B----4-:R0:W-:Y:S04]  /*3ddb0*/  @P3 STG.E.U8 desc[UR32][R170.64], R0 ;  /* 0x00000000aa003986 */ /* 0x0101e8000c101120 */
[----:B------:R1:W-:Y:S01]  /*3ddc0*/  @P0 STG.E.U8 desc[UR32][R172.64], R84 ;  /* 0x00000054ac000986 */ /* 0x0003e2000c101120 */
[----:B0-----:R-:W-:-:S03]  /*3ddd0*/  PRMT R0, R85, 0x7772, RZ ;  /* 0x0000777255007816 */ /* 0x001fc600000000ff */
[----:B------:R-:W4:Y:S01]  /*3dde0*/  LDL.LU.64 R170, [R1+0xda8] ;  /* 0x000da80001aa7983 */ /* 0x000f220000300a00 */
[----:B------:R-:W-:-:S03]  /*3ddf0*/  PRMT R85, R85, 0x7773, RZ ;  /* 0x0000777355557816 */ /* 0x000fc600000000ff */
[----:B------:R0:W-:Y:S04]  /*3de00*/  @P1 STG.E.U8 desc[UR32][R174.64], R0 ;  /* 0x00000000ae001986 */ /* 0x0001e8000c101120 */
[----:B------:R-:W-:Y:S01]  /*3de10*/  @P4 STG.E.U8 desc[UR32][R176.64], R85 ;  /* 0x00000055b0004986 */ /* 0x000fe2000c101120 */
[----:B------:R-:W-:-:S03]  /*3de20*/  LOP3.LUT P4, RZ, R5, 0x800, RZ, 0xc0, !PT ;  /* 0x0000080005ff7812 */ /* 0x000fc6000788c0ff */
[----:B-1----:R-:W4:Y:S01]  /*3de30*/  LDL.LU.64 R172, [R1+0xdb0] ;  /* 0x000db00001ac7983 */ /* 0x002f220000300a00 */
[----:B0-----:R-:W-:-:S03]  /*3de40*/  PRMT R0, R86, 0x7772, RZ ;  /* 0x0000777256007816 */ /* 0x001fc600000000ff */
[----:B------:R-:W4:Y:S06]  /*3de50*/  LDL.LU.64 R174, [R1+0xdb8] ;  /* 0x000db80001ae7983 */ /* 0x000f2c0000300a00 */
[----:B------:R0:W-:Y:S01]  /*3de60*/  @P4 STG.E.U8 desc[UR32][R80.64], R0 ;  /* 0x0000000050004986 */ /* 0x0001e2000c101120 */
[----:B------:R-:W-:Y:S02]  /*3de70*/  LOP3.LUT P4, RZ, R5, 0x400, RZ, 0xc0, !PT ;  /* 0x0000040005ff7812 */ /* 0x000fe4000788c0ff */
[----:B------:R-:W-:Y:S01]  /*3de80*/  PRMT R86, R86, 0x7773, RZ ;  /* 0x0000777356567816 */ /* 0x000fe200000000ff */
[----:B0-----:R-:W3:Y:S01]  /*3de90*/  LDL.LU.64 R80, [R1+0xfb0] ;  /* 0x000fb00001507983 */ /* 0x001ee20000300a00 */
[----:B------:R-:W-:-:S02]  /*3dea0*/  PRMT R0, R87, 0x7772, RZ ;  /* 0x0000777257007816 */ /* 0x000fc400000000ff */
[----:B------:R-:W-:Y:S01]  /*3deb0*/  PRMT R87, R87, 0x7773, RZ ;  /* 0x0000777357577816 */ /* 0x000fe200000000ff */
[----:B------:R-:W4:Y:S06]  /*3dec0*/  LDL.LU.64 R176, [R1+0xdc0] ;  /* 0x000dc00001b07983 */ /* 0x000f2c0000300a00 */
[----:B--2---:R0:W-:Y:S01]  /*3ded0*/  @P4 STG.E.U8 desc[UR32][R178.64], R86 ;  /* 0x00000056b2004986 */ /* 0x0041e2000c101120 */
[----:B------:R-:W-:-:S03]  /*3dee0*/  LOP3.LUT P4, RZ, R5, 0x200, RZ, 0xc0, !PT ;  /* 0x0000020005ff7812 */ /* 0x000fc6000788c0ff */
[----:B0-----:R-:W2:Y:S10]  /*3def0*/  LDL.LU.64 R178, [R1+0xdc8] ;  /* 0x000dc80001b27983 */ /* 0x001eb40000300a00 */
        /* <DEDUP_REMOVED lines=10> */
[----:B---3--:R-:W-:-:S05]  /*3dfa0*/  PRMT R0, R80, 0x7770, RZ ;  /* 0x0000777050007816 */ /* 0x008fca00000000ff */
[----:B------:R0:W-:Y:S01]  /*3dfb0*/  @P4 STG.E.U8 desc[UR32][R162.64], R0 ;  /* 0x00000000a2004986 */ /* 0x0001e2000c101120 */
[----:B------:R-:W-:Y:S02]  /*3dfc0*/  LOP3.LUT P4, RZ, R5, 0x40, RZ, 0xc0, !PT ;  /* 0x0000004005ff7812 */ /* 0x000fe4000788c0ff */
[----:B0-----:R-:W-:-:S11]  /*3dfd0*/  PRMT R0, R80, 0x7771, RZ ;  /* 0x0000777150007816 */ /* 0x001fd600000000ff */
[----:B------:R0:W-:Y:S01]  /*3dfe0*/  @P4 STG.E.U8 desc[UR32][R164.64], R0 ;  /* 0x00000000a4004986 */ /* 0x0001e2000c101120 */
[----:B------:R-:W-:Y:S02]  /*3dff0*/  LOP3.LUT P4, RZ, R5, 0x20, RZ, 0xc0, !PT ;  /* 0x0000002005ff7812 */ /* 0x000fe4000788c0ff */
[----:B0-----:R-:W-:-:S11]  /*3e000*/  PRMT R0, R81, 0x7770, RZ ;  /* 0x0000777051007816 */ /* 0x001fd600000000ff */
[----:B------:R0:W-:Y:S02]  /*3e010*/  @P4 STG.E.U8 desc[UR32][R166.64], R0 ;  /* 0x00000000a6004986 */ /* 0x0001e4000c101120 */
[----:B0-----:R-:W-:-:S05]  /*3e020*/  PRMT R0, R81, 0x7771, RZ ;  /* 0x0000777151007816 */ /* 0x001fca00000000ff */
[----:B------:R4:W-:Y:S02]  /*3e030*/  @P5 STG.E.U8 desc[UR32][R168.64], R0 ;  /* 0x00000000a8005986 */ /* 0x0009e4000c101120 */
[----:B----4-:R-:W-:-:S05]  /*3e040*/  PRMT R0, R82, 0x7770, RZ ;  /* 0x0000777052007816 */ /* 0x010fca00000000ff */
[----:B------:R0:W-:Y:S02]  /*3e050*/  @P6 STG.E.U8 desc[UR32][R170.64], R0 ;  /* 0x00000000aa006986 */ /* 0x0001e4000c101120 */
[----:B0-----:R-:W-:-:S05]  /*3e060*/  PRMT R0, R82, 0x7771, RZ ;  /* 0x0000777152007816 */ /* 0x001fca00000000ff */
[----:B------:R0:W-:Y:S02]  /*3e070*/  @P2 STG.E.U8 desc[UR32][R172.64], R0 ;  /* 0x00000000ac002986 */ /* 0x0001e4000c101120 */
[----:B0-----:R-:W-:-:S05]  /*3e080*/  PRMT R0, R83, 0x7770, RZ ;  /* 0x0000777053007816 */ /* 0x001fca00000000ff */
[----:B------:R0:W-:Y:S02]  /*3e090*/  @P3 STG.E.U8 desc[UR32][R174.64], R0 ;  /* 0x00000000ae003986 */ /* 0x0001e4000c101120 */
[----:B0-----:R-:W-:Y:S02]  /*3e0a0*/  PRMT R0, R83, 0x7771, RZ ;  /* 0x0000777153007816 */ /* 0x001fe400000000ff */
[----:B------:R-:W3:Y:S04]  /*3e0b0*/  LDL.LU.64 R174, [R1+0xdd0] ;  /* 0x000dd00001ae7983 */ /* 0x000ee80000300a00 */
[----:B------:R0:W-:Y:S04]  /*3e0c0*/  @P0 STG.E.U8 desc[UR32][R176.64], R0 ;  /* 0x00000000b0000986 */ /* 0x0001e8000c101120 */
[----:B0-----:R-:W4:Y:S04]  /*3e0d0*/  LDL.LU.64 R176, [R1+0xde0] ;  /* 0x000de00001b07983 */ /* 0x001f280000300a00 */
[----:B------:R-:W4:Y:S04]  /*3e0e0*/  LDL.LU.64 R168, [R1+0xde8] ;  /* 0x000de80001a87983 */ /* 0x000f280000300a00 */
[----:B------:R-:W4:Y:S01]  /*3e0f0*/  LDL.LU.64 R170, [R1+0xdf0] ;  /* 0x000df00001aa7983 */ /* 0x000f220000300a00 */
[----:B------:R-:W-:-:S02]  /*3e100*/  LOP3.LUT P1, RZ, R247, 0x200000, RZ, 0xc0, !PT ;  /* 0x00200000f7ff7812 */ /* 0x000fc4000782c0ff */
[----:B------:R-:W-:-:S11]  /*3e110*/  PRMT R0, R80, 0x7772, RZ ;  /* 0x0000777250007816 */ /* 0x000fd600000000ff */
[----:B--2---:R0:W-:Y:S01]  /*3e120*/  @P1 STG.E.U8 desc[UR32][R178.64], R0 ;  /* 0x00000000b2001986 */ /* 0x0041e2000c101120 */
[----:B------:R-:W-:Y:S02]  /*3e130*/  LOP3.LUT P1, RZ, R247, 0x2000, RZ, 0xc0, !PT ;  /* 0x00002000f7ff7812 */ /* 0x000fe4000782c0ff */
[----:B------:R-:W-:Y:S02]  /*3e140*/  LOP3.LUT R5, R5, 0xfffffffb, RZ, 0xc0, !PT ;  /* 0xfffffffb05057812 */ /* 0x000fe400078ec0ff */
[C---:B------:R-:W-:Y:S02]  /*3e150*/  LOP3.LUT P2, RZ, R247.reuse, 0x100000, RZ, 0xc0, !PT ;  /* 0x00100000f7ff7812 */ /* 0x040fe4000784c0ff */
[----:B------:R-:W-:Y:S01]  /*3e160*/  LOP3.LUT P3, RZ, R247, 0x80000, RZ, 0xc0, !PT ;  /* 0x00080000f7ff7812 */ /* 0x000fe2000786c0ff */
[----:B0-----:R-:W2:Y:S06]  /*3e170*/  LDL.LU.64 R178, [R1+0xe08] ;  /* 0x000e080001b27983 */ /* 0x001eac0000300a00 */
[----:B------:R-:W-:-:S02]  /*3e180*/  @P1 LOP3.LUT R5, R5, 0x4, RZ, 0xfc, !PT ;  /* 0x0000000405051812 */ /* 0x000fc400078efcff */
[----:B------:R-:W-:Y:S01]  /*3e190*/  LOP3.LUT P1, RZ, R247, 0x4000, RZ, 0xc0, !PT ;  /* 0x00004000f7ff7812 */ /* 0x000fe2000782c0ff */
[----:B------:R-:W2:Y:S01]  /*3e1a0*/  LDL.LU.64 R172, [R1+0xe10] ;  /* 0x000e100001ac7983 */ /* 0x000ea20000300a00 */
[----:B------:R-:W-:Y:S02]  /*3e1b0*/  LOP3.LUT R5, R5, 0xfffffff7, RZ, 0xc0, !PT ;  /* 0xfffffff705057812 */ /* 0x000fe400078ec0ff */
[----:B------:R-:W-:Y:S01]  /*3e1c0*/  LOP3.LUT P5, RZ, R247, 0x40000, RZ, 0xc0, !PT ;  /* 0x00040000f7ff7812 */ /* 0x000fe200078ac0ff */
[----:B------:R-:W2:Y:S08]  /*3e1d0*/  LDL.LU.64 R164, [R1+0xe20] ;  /* 0x000e200001a47983 */ /* 0x000eb00000300a00 */
[----:B------:R-:W-:-:S02]  /*3e1e0*/  @P1 LOP3.LUT R5, R5, 0x8, RZ, 0xfc, !PT ;  /* 0x0000000805051812 */ /* 0x000fc400078efcff */
[----:B------:R-:W-:Y:S02]  /*3e1f0*/  LOP3.LUT P1, RZ, R247, 0x8000, RZ, 0xc0, !PT ;  /* 0x00008000f7ff7812 */ /* 0x000fe4000782c0ff */
[----:B------:R-:W-:Y:S02]  /*3e200*/  LOP3.LUT R5, R5, 0xffffffef, RZ, 0xc0, !PT ;  /* 0xffffffef05057812 */ /* 0x000fe400078ec0ff */
[----:B------:R-:W-:Y:S02]  /*3e210*/  LOP3.LUT P4, RZ, R247, 0x20000, RZ, 0xc0, !PT ;  /* 0x00020000f7ff7812 */ /* 0x000fe4000788c0ff */
[----:B------:R-:W-:Y:S02]  /*3e220*/  PRMT R80, R80, 0x7773, RZ ;  /* 0x0000777350507816 */ /* 0x000fe400000000ff */
[----:B------:R-:W-:-:S05]  /*3e230*/  PRMT R0, R81, 0x7772, RZ ;  /* 0x0000777251007816 */ /* 0x000fca00000000ff */
[----:B------:R-:W-:Y:S02]  /*3e240*/  @P1 LOP3.LUT R5, R5, 0x10, RZ, 0xfc, !PT ;  /* 0x0000001005051812 */ /* 0x000fe400078efcff */
[----:B------:R-:W-:Y:S02]  /*3e250*/  LOP3.LUT P1, RZ, R247, 0x10000, RZ, 0xc0, !PT ;  /* 0x00010000f7ff7812 */ /* 0x000fe4000782c0ff */
[----:B------:R-:W-:Y:S01]  /*3e260*/  PRMT R81, R81, 0x7773, RZ ;  /* 0x0000777351517816 */ /* 0x000fe200000000ff */
[----:B---3--:R0:W-:Y:S04]  /*3e270*/  @P2 STG.E.U8 desc[UR32][R174.64], R80 ;  /* 0x00000050ae002986 */ /* 0x0081e8000c101120 */
[----:B0-----:R-:W3:Y:S04]  /*3e280*/  LDL.LU.64 R174, [R1+0xe00] ;  /* 0x000e000001ae7983 */ /* 0x001ee80000300a00 */
[----:B----4-:R0:W-:Y:S04]  /*3e290*/  @P3 STG.E.U8 desc[UR32][R176.64], R0 ;  /* 0x00000000b0003986 */ /* 0x0101e8000c101120 */
[----:B------:R-:W-:Y:S01]  /*3e2a0*/  @P5 STG.E.U8 desc[UR32][R168.64], R81 ;  /* 0x00000051a8005986 */ /* 0x000fe2000c101120 */
[----:B0-----:R-:W-:-:S03]  /*3e2b0*/  PRMT R0, R82, 0x7772, RZ ;  /* 0x0000777252007816 */ /* 0x001fc600000000ff */
[----:B------:R-:W4:Y:S01]  /*3e2c0*/  LDL.LU.64 R176, [R1+0xdd8] ;  /* 0x000dd80001b07983 */ /* 0x000f220000300a00 */
[----:B------:R-:W-:-:S03]  /*3e2d0*/  PRMT R82, R82, 0x7773, RZ ;  /* 0x0000777352527816 */ /* 0x000fc600000000ff */
[----:B------:R-:W-:Y:S04]  /*3e2e0*/  @P4 STG.E.U8 desc[UR32][R170.64], R0 ;  /* 0x00000000aa004986 */ /* 0x000fe8000c101120 */
[----:B------:R-:W4:Y:S04]  /*3e2f0*/  LDL.LU.64 R166, [R1+0xd48] ;  /* 0x000d480001a67983 */ /* 0x000f280000300a00 */
[----:B------:R0:W-:Y:S04]  /*3e300*/  @P1 STG.E.U8 desc[UR32][R76.64], R82 ;  /* 0x000000524c001986 */ /* 0x0001e8000c101120 */
[----:B0-----:R-:W3:Y:S01]  /*3e310*/  LDL.LU.64 R76, [R1+0xfa0] ;  /* 0x000fa000014c7983 */ /* 0x001ee20000300a00 */
        /* <DEDUP_REMOVED lines=9> */
[----:B------:R-:W-:-:S04]  /*3e3b0*/  @P0 LOP3.LUT R5, R5, 0x2, RZ, 0xfc, !PT ;  /* 0x0000000205050812 */ /* 0x000fc800078efcff */
[----:B------:R-:W-:Y:S02]  /*3e3c0*/  LOP3.LUT P1, RZ, R5, 0x10, RZ, 0xc0, !PT ;  /* 0x0000001005ff7812 */ /* 0x000fe4000782c0ff */
[C---:B------:R-:W-:Y:S02]  /*3e3d0*/  PRMT R0, R83.reuse, 0x7772, RZ ;  /* 0x0000777253007816 */ /* 0x040fe400000000ff */
[----:B------:R-:W-:-:S09]  /*3e3e0*/  PRMT R83, R83, 0x7773, RZ ;  /* 0x0000777353537816 */ /* 0x000fd200000000ff */
[----:B--2---:R0:W-:Y:S01]  /*3e3f0*/  @P1 STG.E.U8 desc[UR32][R178.64], R0 ;  /* 0x00000000b2001986 */ /* 0x0041e2000c101120 */
[----:B------:R-:W-:-:S03]  /*3e400*/  LOP3.LUT P1, RZ, R5, 0x8, RZ, 0xc0, !PT ;  /* 0x0000000805ff7812 */ /* 0x000fc6000782c0ff */
[----:B0-----:R-:W2:Y:S10]  /*3e410*/  LDL.LU.64 R178, [R1+0xcc8] ;  /* 0x000cc80001b27983 */ /* 0x001eb40000300a00 */
[----:B------:R0:W-:Y:S01]  /*3e420*/  @P1 STG.E.U8 desc[UR32][R172.64], R83 ;  /* 0x00000053ac001986 */ /* 0x0001e2000c101120 */
[----:B------:R-:W-:-:S03]  /*3e430*/  LOP3.LUT P1, RZ, R5, 0x4, RZ, 0xc0, !PT ;  /* 0x0000000405ff7812 */ /* 0x000fc6000782c0ff */
[----:B------:R-:W2:Y:S04]  /*3e440*/  LDL.LU.64 R170, [R1+0xca0] ;  /* 0x000ca00001aa7983 */ /* 0x000ea80000300a00 */
[----:B0-----:R-:W2:Y:S01]  /*3e450*/  LDL.LU.64 R172, [R1+0xc38] ;  /* 0x000c380001ac7983 */ /* 0x001ea20000300a00 */
[----:B---3--:R-:W-:-:S05]  /*3e460*/  PRMT R0, R76, 0x7770, RZ ;  /* 0x000077704c007816 */ /* 0x008fca00000000ff */
[----:B------:R0:W-:Y:S04]  /*3e470*/  @P1 STG.E.U8 desc[UR32][R78.64], R0 ;  /* 0x000000004e001986 */ /* 0x0001e8000c101120 */
[----:B0-----:R-:W3:Y:S01]  /*3e480*/  LDL.LU.64 R78, [R1+0xf98] ;  /* 0x000f9800014e7983 */ /* 0x001ee20000300a00 */
[C---:B------:R-:W-:Y:S02]  /*3e490*/  LOP3.LUT P6, RZ, R247.reuse, 0x1000, RZ, 0xc0, !PT ;  /* 0x00001000f7ff7812 */ /* 0x040fe400078cc0ff */
[----:B------:R-:W-:Y:S02]  /*3e4a0*/  LOP3.LUT P0, RZ, R247, 0x800, RZ, 0xc0, !PT ;  /* 0x00000800f7ff7812 */ /* 0x000fe4000780c0ff */
[----:B------:R-:W-:Y:S02]  /*3e4b0*/  PRMT R0, R76, 0x7771, RZ ;  /* 0x000077714c007816 */ /* 0x000fe400000000ff */
[----:B------:R-:W-:-:S07]  /*3e4c0*/  PRMT R4, R77, 0x7770, RZ ;  /* 0x000077704d047816 */ /* 0x000fce00000000ff */
[----:B------:R-:W-:Y:S04]  /*3e4d0*/  @P6 STG.E.U8 desc[UR32][R164.64], R0 ;  /* 0x00000000a4006986 */ /* 0x000fe8000c101120 */
[----:B------:R0:W-:Y:S01]  /*3e4e0*/  @P0 STG.E.U8 desc[UR32][R174.64], R4 ;  /* 0x00000004ae000986 */ /* 0x0001e2000c101120 */
[----:B------:R-:W-:Y:S02]  /*3e4f0*/  LOP3.LUT P0, RZ, R5, 0x2, RZ, 0xc0, !PT ;  /* 0x0000000205ff7812 */ /* 0x000fe4000780c0ff */
[----:B------:R-:W-:Y:S02]  /*3e500*/  PRMT R6, R77, 0x7771, RZ ;  /* 0x000077714d067816 */ /* 0x000fe400000000ff */
[C---:B------:R-:W-:Y:S02]  /*3e510*/  LOP3.LUT P2, RZ, R247.reuse, 0x80, RZ, 0xc0, !PT ;  /* 0x00000080f7ff7812 */ /* 0x040fe4000784c0ff */
[----:B------:R-:W-:Y:S01]  /*3e520*/  LOP3.LUT P3, RZ, R247, 0x40, RZ, 0xc0, !PT ;  /* 0x00000040f7ff7812 */ /* 0x000fe2000786c0ff */
[----:B0-----:R-:W2:Y:S06]  /*3e530*/  LDL.LU.64 R174, [R1+0xc10] ;  /* 0x000c100001ae7983 */ /* 0x001eac0000300a00 */
[----:B----4-:R0:W-:Y:S01]  /*3e540*/  @P0 STG.E.U8 desc[UR32][R176.64], R6 ;  /* 0x00000006b0000986 */ /* 0x0101e2000c101120 */
[----:B------:R-:W-:-:S03]  /*3e550*/  LOP3.LUT P0, RZ, R5, 0x1, RZ, 0xc0, !PT ;  /* 0x0000000105ff7812 */ /* 0x000fc6000780c0ff */
[----:B0-----:R-:W4:Y:S01]  /*3e560*/  LDL.LU.64 R176, [R1+0xbb8] ;  /* 0x000bb80001b07983 */ /* 0x001f220000300a00 */
[----:B---3--:R-:W-:-:S09]  /*3e570*/  PRMT R5, R78, 0x7770, RZ ;  /* 0x000077704e057816 */ /* 0x008fd200000000ff */
[----:B------:R0:W-:Y:S01]  /*3e580*/  @P0 STG.E.U8 desc[UR32][R248.64], R5 ;  /* 0x00000005f8000986 */ /* 0x0001e2000c101120 */
[----:B------:R-:W-:Y:S02]  /*3e590*/  LOP3.LUT P0, RZ, R2, 0x80000000, RZ, 0xc0, !PT ;  /* 0x8000000002ff7812 */ /* 0x000fe4000780c0ff */
[----:B------:R-:W-:Y:S02]  /*3e5a0*/  PRMT R7, R78, 0x7771, RZ ;  /* 0x000077714e077816 */ /* 0x000fe400000000ff */
[C---:B------:R-:W-:Y:S02]  /*3e5b0*/  PRMT R8, R79.reuse, 0x7770, RZ ;  /* 0x000077704f087816 */ /* 0x040fe400000000ff */
[----:B------:R-:W-:Y:S01]  /*3e5c0*/  PRMT R0, R79, 0x7771, RZ ;  /* 0x000077714f007816 */ /* 0x000fe200000000ff */
[----:B0-----:R-:W3:Y:S06]  /*3e5d0*/  LDL.LU.64 R248, [R1+0xf90] ;  /* 0x000f900001f87983 */ /* 0x001eec0000300a00 */
[----:B------:R-:W-:Y:S04]  /*3e5e0*/  @P0 STG.E.U8 desc[UR32][R166.64], R7 ;  /* 0x00000007a6000986 */ /* 0x000fe8000c101120 */
[----:B------:R-:W-:Y:S04]  /*3e5f0*/  @P2 STG.E.U8 desc[UR32][R168.64], R8 ;  /* 0x00000008a8002986 */ /* 0x000fe8000c101120 */
[----:B--2---:R0:W-:Y:S04]  /*3e600*/  @P3 STG.E.U8 desc[UR32][R178.64], R0 ;  /* 0x00000000b2003986 */ /* 0x0041e8000c101120 */
[----:B0-----:R-:W2:Y:S01]  /*3e610*/  LDL.LU.64 R178, [R1+0xb90] ;  /* 0x000b900001b27983 */ /* 0x001ea20000300a00 */
[----:B------:R-:W-:-:S02]  /*3e620*/  LOP3.LUT P5, RZ, R247, 0x20, RZ, 0xc0, !PT ;  /* 0x00000020f7ff7812 */ /* 0x000fc400078ac0ff */
[C---:B------:R-:W-:Y:S02]  /*3e630*/  LOP3.LUT P4, RZ, R247.reuse, 0x10, RZ, 0xc0, !PT ;  /* 0x00000010f7ff7812 */ /* 0x040fe4000788c0ff */
[C---:B------:R-:W-:Y:S02]  /*3e640*/  LOP3.LUT P1, RZ, R247.reuse, 0x8, RZ, 0xc0, !PT ;  /* 0x00000008f7ff7812 */ /* 0x040fe4000782c0ff */
[C---:B------:R-:W-:Y:S02]  /*3e650*/  LOP3.LUT P6, RZ, R247.reuse, 0x4, RZ, 0xc0, !PT ;  /* 0x00000004f7ff7812 */ /* 0x040fe400078cc0ff */
[C---:B------:R-:W-:Y:S02]  /*3e660*/  LOP3.LUT P0, RZ, R247.reuse, 0x2, RZ, 0xc0, !PT ;  /* 0x00000002f7ff7812 */ /* 0x040fe4000780c0ff */
[----:B------:R-:W-:Y:S02]  /*3e670*/  LOP3.LUT P2, RZ, R247, 0x1, RZ, 0xc0, !PT ;  /* 0x00000001f7ff7812 */ /* 0x000fe4000784c0ff */
[----:B------:R-:W-:-:S02]  /*3e680*/  PRMT R4, R76, 0x7772, RZ ;  /* 0x000077724c047816 */ /* 0x000fc400000000ff */
[----:B------:R-:W-:Y:S02]  /*3e690*/  PRMT R76, R76, 0x7773, RZ ;  /* 0x000077734c4c7816 */ /* 0x000fe400000000ff */
[C---:B------:R-:W-:Y:S02]  /*3e6a0*/  PRMT R5, R77.reuse, 0x7772, RZ ;  /* 0x000077724d057816 */ /* 0x040fe400000000ff */
[----:B------:R-:W-:Y:S01]  /*3e6b0*/  PRMT R77, R77, 0x7773, RZ ;  /* 0x000077734d4d7816 */ /* 0x000fe200000000ff */
[----:B------:R0:W-:Y:S01]  /*3e6c0*/  @P5 STG.E.U8 desc[UR32][R170.64], R4 ;  /* 0x00000004aa005986 */ /* 0x0001e2000c101120 */
[C---:B------:R-:W-:Y:S02]  /*3e6d0*/  PRMT R6, R78.reuse, 0x7772, RZ ;  /* 0x000077724e067816 */ /* 0x040fe400000000ff */
[----:B------:R-:W-:Y:S01]  /*3e6e0*/  PRMT R78, R78, 0x7773, RZ ;  /* 0x000077734e4e7816 */ /* 0x000fe200000000ff */
[----:B------:R1:W-:Y:S04]  /*3e6f0*/  @P4 STG.E.U8 desc[UR32][R172.64], R76 ;  /* 0x0000004cac004986 */ /* 0x0003e8000c101120 */
[----:B------:R4:W-:Y:S04]  /*3e700*/  @P1 STG.E.U8 desc[UR32][R174.64], R5 ;  /* 0x00000005ae001986 */ /* 0x0009e8000c101120 */
[----:B0-----:R-:W3:Y:S04]  /*3e710*/  LDL.LU.64 R170, [R1+0xb10] ;  /* 0x000b100001aa7983 */ /* 0x001ee80000300a00 */
[----:B-1----:R-:W3:Y:S04]  /*3e720*/  LDL.LU.64 R172, [R1+0x150] ;  /* 0x0001500001ac7983 */ /* 0x002ee80000300a00 */
[----:B----4-:R0:W-:Y:S04]  /*3e730*/  @P6 STG.E.U8 desc[UR32][R176.64], R77 ;  /* 0x0000004db0006986 */ /* 0x0101e8000c101120 */
[----:B------:R-:W4:Y:S04]  /*3e740*/  LDL.LU.64 R174, [R1+0x140] ;  /* 0x0001400001ae7983 */ /* 0x000f280000300a00 */
[----:B0-----:R-:W4:Y:S04]  /*3e750*/  LDL.LU.64 R176, [R1+0x138] ;  /* 0x0001380001b07983 */ /* 0x001f280000300a00 */
[----:B------:R-:W4:Y:S04]  /*3e760*/  LDL.LU.64 R160, [R1+0x130] ;  /* 0x0001300001a07983 */ /* 0x000f280000300a00 */
[----:B------:R-:W4:Y:S04]  /*3e770*/  LDL.LU.64 R162, [R1+0x128] ;  /* 0x0001280001a27983 */ /* 0x000f280000300a00 */
[----:B--2---:R-:W-:Y:S04]  /*3e780*/  @P0 STG.E.U8 desc[UR32][R178.64], R6 ;  /* 0x00000006b2000986 */ /* 0x004fe8000c101120 */
[----:B------:R0:W-:Y:S04]  /*3e790*/  @P2 STG.E.U8 desc[UR32][R72.64], R78 ;  /* 0x0000004e48002986 */ /* 0x0001e8000c101120 */
[----:B0-----:R-:W2:Y:S01]  /*3e7a0*/  LDL.LU.64 R72, [R1+0xf88] ;  /* 0x000f880001487983 */ /* 0x001ea20000300a00 */
[----:B---3--:R-:W-:-:S02]  /*3e7b0*/  LOP3.LUT P4, RZ, R248, 0x4000000, RZ, 0xc0, !PT ;  /* 0x04000000f8ff7812 */ /* 0x008fc4000788c0ff */
[C---:B------:R-:W-:Y:S01]  /*3e7c0*/  LOP3.LUT P3, RZ, R248.reuse, 0x80000000, RZ, 0xc0, !PT ;  /* 0x80000000f8ff7812 */ /* 0x040fe2000786c0ff */
[----:B------:R-:W3:Y:S01]  /*3e7d0*/  LDL.LU.64 R178, [R1+0x120] ;  /* 0x0001200001b27983 */ /* 0x000ee20000300a00 */
[----:B------:R-:W-:Y:S02]  /*3e7e0*/  P2R R9, PR, RZ, 0x10 ;  /* 0x00000010ff097803 */ /* 0x000fe40000000000 */
[C---:B------:R-:W-:Y:S01]  /*3e7f0*/  LOP3.LUT P4, RZ, R248.reuse, 0x8000000, RZ, 0xc0, !PT ;  /* 0x08000000f8ff7812 */ /* 0x040fe2000788c0ff */
[----:B------:R-:W3:Y:S03]  /*3e800*/  LDL.LU.64 R164, [R1+0x118] ;  /* 0x0001180001a47983 */ /* 0x000ee60000300a00 */
[----:B------:R-:W-:Y:S01]  /*3e810*/  P2R R8, PR, RZ, 0x10 ;  /* 0x00000010ff087803 */ /* 0x000fe20000000000 */
[----:B------:R-:W3:Y:S01]  /*3e820*/  LDL.LU.64 R166, [R1+0x110] ;  /* 0x0001100001a67983 */ /* 0x000ee20000300a00 */
[----:B------:R-:W-:-:S02]  /*3e830*/  LOP3.LUT P4, RZ, R248, 0x10000000, RZ, 0xc0, !PT ;  /* 0x10000000f8ff7812 */ /* 0x000fc4000788c0ff */
[C---:B------:R-:W-:Y:S01]  /*3e840*/  LOP3.LUT P5, RZ, R248.reuse, 0x40000000, RZ, 0xc0, !PT ;  /* 0x40000000f8ff7812 */ /* 0x040fe200078ac0ff */
[----:B------:R-:W3:Y:S01]  /*3e850*/  LDL.LU.64 R168, [R1+0x108] ;  /* 0x0001080001a87983 */ /* 0x000ee20000300a00 */
[----:B------:R-:W-:Y:S02]  /*3e860*/  P2R R7, PR, RZ, 0x10 ;  /* 0x00000010ff077803 */ /* 0x000fe40000000000 */
[----:B------:R-:W-:Y:S02]  /*3e870*/  LOP3.LUT P4, RZ, R248, 0x20000000, RZ, 0xc0, !PT ;  /* 0x20000000f8ff7812 */ /* 0x000fe4000788c0ff */
[C---:B------:R-:W-:Y:S02]  /*3e880*/  PRMT R0, R79.reuse, 0x7772, RZ ;  /* 0x000077724f007816 */ /* 0x040fe400000000ff */
[----:B------:R-:W-:-:S03]  /*3e890*/  PRMT R79, R79, 0x7773, RZ ;  /* 0x000077734f4f7816 */ /* 0x000fc600000000ff */
[----:B------:R-:W-:Y:S04]  /*3e8a0*/  @P3 STG.E.U8 desc[UR32][R170.64], R0 ;  /* 0x00000000aa003986 */ /* 0x000fe8000c101120 */
[----:B------:R-:W-:Y:S01]  /*3e8b0*/  @P5 STG.E.U8 desc[UR32][R172.64], R79 ;  /* 0x0000004fac005986 */ /* 0x000fe2000c101120 */
[----:B--2---:R-:W-:-:S05]  /*3e8c0*/  PRMT R4, R72, 0x7770, RZ ;  /* 0x0000777048047816 */ /* 0x004fca00000000ff */
[----:B------:R0:W-:Y:S04]  /*3e8d0*/  @P4 STG.E.U8 desc[UR32][R74.64], R4 ;  /* 0x000000044a004986 */ /* 0x0001e8000c101120 */
[----:B0-----:R-:W2:Y:S01]  /*3e8e0*/  LDL.LU.64 R74, [R1+0xf80] ;  /* 0x000f8000014a7983 */ /* 0x001ea20000300a00 */
[----:B------:R-:W-:Y:S02]  /*3e8f0*/  ISETP.NE.AND P4, PT, R7, RZ, PT ;  /* 0x000000ff0700720c */ /* 0x000fe40003f85270 */
[----:B------:R-:W-:Y:S01]  /*3e900*/  PRMT R5, R72, 0x7771, RZ ;  /* 0x0000777148057816 */ /* 0x000fe200000000ff */
[----:B------:R-:W3:Y:S01]  /*3e910*/  LDL.LU.64 R170, [R1+0x100] ;  /* 0x0001000001aa7983 */ /* 0x000ee20000300a00 */
[----:B------:R-:W-:Y:S02]  /*3e920*/  LOP3.LUT P6, RZ, R248, 0x200000, RZ, 0xc0, !PT ;  /* 0x00200000f8ff7812 */ /* 0x000fe400078cc0ff */
[----:B------:R-:W-:Y:S01]  /*3e930*/  PRMT R6, R73, 0x7770, RZ ;  /* 0x0000777049067816 */ /* 0x000fe200000000ff */
[----:B------:R-:W3:Y:S06]  /*3e940*/  LDL.LU.64 R172, [R1+0xf8] ;  /* 0x0000f80001ac7983 */ /* 0x000eec0000300a00 */
[----:B----4-:R0:W-:Y:S01]  /*3e950*/  @P4 STG.E.U8 desc[UR32][R174.64], R5 ;  /* 0x00000005ae004986 */ /* 0x0101e2000c101120 */
[----:B------:R-:W-:-:S02]  /*3e960*/  ISETP.NE.AND P4, PT, R8, RZ, PT ;  /* 0x000000ff0800720c */ /* 0x000fc40003f85270 */
[----:B------:R-:W-:Y:S02]  /*3e970*/  P2R R80, PR, RZ, 0x40 ;  /* 0x00000040ff507803 */ /* 0x000fe40000000000 */
[----:B------:R-:W-:-:S04]  /*3e980*/  LOP3.LUT P6, RZ, R248, 0x400000, RZ, 0xc0, !PT ;  /* 0x00400000f8ff7812 */ /* 0x000fc800078cc0ff */
[----:B------:R-:W-:Y:S02]  /*3e990*/  P2R R77, PR, RZ, 0x40 ;  /* 0x00000040ff4d7803 */ /* 0x000fe40000000000 */
[C---:B------:R-:W-:Y:S01]  /*3e9a0*/  LOP3.LUT P6, RZ, R248.reuse, 0x800000, RZ, 0xc0, !PT ;  /* 0x00800000f8ff7812 */ /* 0x040fe200078cc0ff */
[----:B0-----:R-:W4:Y:S01]  /*3e9b0*/  LDL.LU.64 R174, [R1+0xf0] ;  /* 0x0000f00001ae7983 */ /* 0x001f220000300a00 */
[----:B------:R-:W-:-:S03]  /*3e9c0*/  LOP3.LUT P1, RZ, R248, 0x2000000, RZ, 0xc0, !PT ;  /* 0x02000000f8ff7812 */ /* 0x000fc6000782c0ff */
[----:B------:R0:W-:Y:S01]  /*3e9d0*/  @P4 STG.E.U8 desc[UR32][R176.64], R6 ;  /* 0x00000006b0004986 */ /* 0x0001e2000c101120 */
[----:B------:R-:W-:Y:S02]  /*3e9e0*/  ISETP.NE.AND P4, PT, R9, RZ, PT ;  /* 0x000000ff0900720c */ /* 0x000fe40003f85270 */
[----:B------:R-:W-:Y:S02]  /*3e9f0*/  P2R R76, PR, RZ, 0x40 ;  /* 0x00000040ff4c7803 */ /* 0x000fe40000000000 */
[----:B------:R-:W-:Y:S02]  /*3ea00*/  LOP3.LUT P6, RZ, R248, 0x1000000, RZ, 0xc0, !PT ;  /* 0x01000000f8ff7812 */ /* 0x000fe400078cc0ff */
[----:B------:R-:W-:Y:S01]  /*3ea10*/  PRMT R7, R73, 0x7771, RZ ;  /* 0x0000777149077816 */ /* 0x000fe200000000ff */
[----:B0-----:R-:W4:Y:S06]  /*3ea20*/  LDL.LU.64 R176, [R1+0xe8] ;  /* 0x0000e80001b07983 */ /* 0x001f2c0000300a00 */
[----:B------:R-:W-:Y:S01]  /*3ea30*/  @P4 STG.E.U8 desc[UR32][R160.64], R7 ;  /* 0x00000007a0004986 */ /* 0x000fe2000c101120 */
[----:B--2---:R-:W-:-:S02]  /*3ea40*/  PRMT R0, R74, 0x7770, RZ ;  /* 0x000077704a007816 */ /* 0x004fc400000000ff */
[----:B------:R-:W-:-:S03]  /*3ea50*/  PRMT R8, R74, 0x7771, RZ ;  /* 0x000077714a087816 */ /* 0x000fc600000000ff */
[----:B------:R-:W-:Y:S04]  /*3ea60*/  @P1 STG.E.U8 desc[UR32][R162.64], R0 ;  /* 0x00000000a2001986 */ /* 0x000fe8000c101120 */
[----:B---3--:R0:W-:Y:S04]  /*3ea70*/  @P6 STG.E.U8 desc[UR32][R178.64], R8 ;  /* 0x00000008b2006986 */ /* 0x0081e8000c101120 */
[----:B0-----:R-:W2:Y:S01]  /*3ea80*/  LDL.LU.64 R178, [R1+0xe0] ;  /* 0x0000e00001b27983 */ /* 0x001ea20000300a00 */
[----:B------:R-:W-:Y:S02]  /*3ea90*/  ISETP.NE.AND P6, PT, R76, RZ, PT ;  /* 0x000000ff4c00720c */ /* 0x000fe40003fc5270 */
[----:B------:R-:W-:-:S02]  /*3eaa0*/  PRMT R4, R75, 0x7770, RZ ;  /* 0x000077704b047816 */ /* 0x000fc400000000ff */
[----:B------:R-:W-:-:S09]  /*3eab0*/  PRMT R5, R75, 0x7771, RZ ;  /* 0x000077714b057816 */ /* 0x000fd200000000ff */
[----:B------:R0:W-:Y:S01]  /*3eac0*/  @P6 STG.E.U8 desc[UR32][R164.64], R4 ;  /* 0x00000004a4006986 */ /* 0x0001e2000c101120 */
[----:B------:R-:W-:Y:S02]  /*3ead0*/  ISETP.NE.AND P6, PT, R77, RZ, PT ;  /* 0x000000ff4d00720c */ /* 0x000fe40003fc5270 */
[C---:B------:R-:W-:Y:S02]  /*3eae0*/  LOP3.LUT P0, RZ, R248.reuse, 0x100000, RZ, 0xc0, !PT ;  /* 0x00100000f8ff7812 */ /* 0x040fe4000780c0ff */
[C---:B------:R-:W-:Y:S02]  /*3eaf0*/  LOP3.LUT P2, RZ, R248.reuse, 0x80000, RZ, 0xc0, !PT ;  /* 0x00080000f8ff7812 */ /* 0x040fe4000784c0ff */
[C---:B------:R-:W-:Y:S02]  /*3eb00*/  LOP3.LUT P3, RZ, R248.reuse, 0x40000, RZ, 0xc0, !PT ;  /* 0x00040000f8ff7812 */ /* 0x040fe4000786c0ff */
[----:B------:R-:W-:-:S05]  /*3eb10*/  LOP3.LUT P5, RZ, R248, 0x20000, RZ, 0xc0, !PT ;  /* 0x00020000f8ff7812 */ /* 0x000fca00078ac0ff */
[----:B------:R1:W-:Y:S01]  /*3eb20*/  @P6 STG.E.U8 desc[UR32][R166.64], R5 ;  /* 0x00000005a6006986 */ /* 0x0003e2000c101120 */
[----:B------:R-:W-:Y:S02]  /*3eb30*/  ISETP.NE.AND P6, PT, R80, RZ, PT ;  /* 0x000000ff5000720c */ /* 0x000fe40003fc5270 */
[C---:B------:R-:W-:Y:S02]  /*3eb40*/  LOP3.LUT P4, RZ, R248.reuse, 0x10000, RZ, 0xc0, !PT ;  /* 0x00010000f8ff7812 */ /* 0x040fe4000788c0ff */
[----:B------:R-:W-:Y:S02]  /*3eb50*/  LOP3.LUT P1, RZ, R248, 0x8000, RZ, 0xc0, !PT ;  /* 0x00008000f8ff7812 */ /* 0x000fe4000782c0ff */
[C---:B------:R-:W-:Y:S02]  /*3eb60*/  PRMT R6, R72.reuse, 0x7772, RZ ;  /* 0x0000777248067816 */ /* 0x040fe400000000ff */
[----:B------:R-:W-:Y:S02]  /*3eb70*/  PRMT R72, R72, 0x7773, RZ ;  /* 0x0000777348487816 */ /* 0x000fe400000000ff */
[----:B------:R-:W-:-:S02]  /*3eb80*/  PRMT R0, R73, 0x7772, RZ ;  /* 0x0000777249007816 */ /* 0x000fc400000000ff */
[----:B------:R-:W-:Y:S01]  /*3eb90*/  PRMT R73, R73, 0x7773, RZ ;  /* 0x0000777349497816 */ /* 0x000fe200000000ff */
[----:B------:R-:W-:Y:S01]  /*3eba0*/  @P6 STG.E.U8 desc[UR32][R168.64], R6 ;  /* 0x00000006a8006986 */ /* 0x000fe2000c101120 */
[C---:B0-----:R-:W-:Y:S02]  /*3ebb0*/  PRMT R4, R74.reuse, 0x7772, RZ ;  /* 0x000077724a047816 */ /* 0x041fe400000000ff */
[----:B------:R-:W-:Y:S01]  /*3ebc0*/  PRMT R74, R74, 0x7773, RZ ;  /* 0x000077734a4a7816 */ /* 0x000fe200000000ff */
[----:B------:R-:W-:Y:S01]  /*3ebd0*/  @P0 STG.E.U8 desc[UR32][R170.64], R72 ;  /* 0x00000048aa000986 */ /* 0x000fe2000c101120 */
[----:B-1----:R-:W-:-:S03]  /*3ebe0*/  PRMT R5, R75, 0x7772, RZ ;  /* 0x000077724b057816 */ /* 0x002fc600000000ff */
[----:B------:R0:W-:Y:S04]  /*3ebf0*/  @P2 STG.E.U8 desc[UR32][R172.64], R0 ;  /* 0x00000000ac002986 */ /* 0x0001e8000c101120 */
[----:B----4-:R1:W-:Y:S04]  /*3ec00*/  @P3 STG.E.U8 desc[UR32][R174.64], R73 ;  /* 0x00000049ae003986 */ /* 0x0103e8000c101120 */
[----:B------:R3:W-:Y:S04]  /*3ec10*/  @P5 STG.E.U8 desc[UR32][R176.64], R4 ;  /* 0x00000004b0005986 */ /* 0x0007e8000c101120 */
[----:B0-----:R-:W4:Y:S04]  /*3ec20*/  LDL.LU.64 R172, [R1+0xd0] ;  /* 0x0000d00001ac7983 */ /* 0x001f280000300a00 */
[----:B-1----:R-:W4:Y:S04]  /*3ec30*/  LDL.LU.64 R174, [R1+0xc8] ;  /* 0x0000c80001ae7983 */ /* 0x002f280000300a00 */
[----:B---3--:R-:W3:Y:S04]  /*3ec40*/  LDL.LU.64 R176, [R1+0xb8] ;  /* 0x0000b80001b07983 */ /* 0x008ee80000300a00 */
[----:B--2---:R0:W-:Y:S04]  /*3ec50*/  @P4 STG.E.U8 desc[UR32][R178.64], R74 ;  /* 0x0000004ab2004986 */ /* 0x0041e8000c101120 */
[----:B------:R1:W-:Y:S04]  /*3ec60*/  @P1 STG.E.U8 desc[UR32][R68.64], R5 ;  /* 0x0000000544001986 */ /* 0x0003e8000c101120 */
[----:B0-----:R-:W2:Y:S04]  /*3ec70*/  LDL.LU.64 R178, [R1+0xb0] ;  /* 0x0000b00001b27983 */ /* 0x001ea80000300a00 */
[----:B-1----:R-:W3:Y:S01]  /*3ec80*/  LDL.LU.64 R68, [R1+0xf78] ;  /* 0x000f780001447983 */ /* 0x002ee20000300a00 */
[----:B------:R-:W-:-:S02]  /*3ec90*/  LOP3.LUT P6, RZ, R248, 0x4000, RZ, 0xc0, !PT ;  /* 0x00004000f8ff7812 */ /* 0x000fc400078cc0ff */
[C---:B------:R-:W-:Y:S01]  /*3eca0*/  LOP3.LUT P0, RZ, R248.reuse, 0x2000, RZ, 0xc0, !PT ;  /* 0x00002000f8ff7812 */ /* 0x040fe2000780c0ff */
[----:B------:R-:W2:Y:S01]  /*3ecb0*/  LDL.LU.64 R160, [R1+0xa8] ;  /* 0x0000a80001a07983 */ /* 0x000ea20000300a00 */
[C---:B------:R-:W-:Y:S02]  /*3ecc0*/  LOP3.LUT P2, RZ, R248.reuse, 0x1000, RZ, 0xc0, !PT ;  /* 0x00001000f8ff7812 */ /* 0x040fe4000784c0ff */
[----:B------:R-:W-:Y:S01]  /*3ecd0*/  PRMT R75, R75, 0x7773, RZ ;  /* 0x000077734b4b7816 */ /* 0x000fe200000000ff */
[----:B------:R-:W2:Y:S04]  /*3ece0*/  LDL.LU.64 R162, [R1+0xa0] ;  /* 0x0000a00001a27983 */ /* 0x000ea80000300a00 */
[----:B------:R-:W2:Y:S04]  /*3ecf0*/  LDL.LU.64 R168, [R1+0x98] ;  /* 0x0000980001a87983 */ /* 0x000ea80000300a00 */
[----:B------:R-:W2:Y:S04]  /*3ed00*/  LDL.LU.64 R164, [R1+0x90] ;  /* 0x0000900001a47983 */ /* 0x000ea80000300a00 */
[----:B------:R-:W2:Y:S04]  /*3ed10*/  LDL.LU.64 R166, [R1+0x88] ;  /* 0x0000880001a67983 */ /* 0x000ea80000300a00 */
[----:B------:R-:W2:Y:S04]  /*3ed20*/  LDL.LU.64 R170, [R1+0x80] ;  /* 0x0000800001aa7983 */ /* 0x000ea80000300a00 */
[----:B----4-:R-:W-:Y:S01]  /*3ed30*/  @P6 STG.E.U8 desc[UR32][R172.64], R75 ;  /* 0x0000004bac006986 */ /* 0x010fe2000c101120 */
[----:B------:R-:W-:-:S04]  /*3ed40*/  LOP3.LUT P5, RZ, R248, 0x80, RZ, 0xc0, !PT ;  /* 0x00000080f8ff7812 */ /* 0x000fc800078ac0ff */
[----:B------:R-:W-:Y:S02]  /*3ed50*/  P2R R72, PR, RZ, 0x20 ;  /* 0x00000020ff487803 */ /* 0x000fe40000000000 */
[----:B------:R-:W-:-:S04]  /*3ed60*/  LOP3.LUT P5, RZ, R248, 0x100, RZ, 0xc0, !PT ;  /* 0x00000100f8ff7812 */ /* 0x000fc800078ac0ff */
[----:B------:R-:W-:Y:S02]  /*3ed70*/  P2R R9, PR, RZ, 0x20 ;  /* 0x00000020ff097803 */ /* 0x000fe40000000000 */
[C---:B------:R-:W-:Y:S02]  /*3ed80*/  LOP3.LUT P5, RZ, R248.reuse, 0x200, RZ, 0xc0, !PT ;  /* 0x00000200f8ff7812 */ /* 0x040fe400078ac0ff */
[C---:B------:R-:W-:Y:S02]  /*3ed90*/  LOP3.LUT P3, RZ, R248.reuse, 0x800, RZ, 0xc0, !PT ;  /* 0x00000800f8ff7812 */ /* 0x040fe4000786c0ff */
[----:B------:R-:W-:Y:S02]  /*3eda0*/  P2R R8, PR, RZ, 0x20 ;  /* 0x00000020ff087803 */ /* 0x000fe40000000000 */
[----:B------:R-:W-:Y:S02]  /*3edb0*/  LOP3.LUT P5, RZ, R248, 0x400, RZ, 0xc0, !PT ;  /* 0x00000400f8ff7812 */ /* 0x000fe400078ac0ff */
[----:B---3--:R-:W-:-:S02]  /*3edc0*/  PRMT R0, R68, 0x7770, RZ ;  /* 0x0000777044007816 */ /* 0x008fc400000000ff */
[----:B------:R-:W-:-:S03]  /*3edd0*/  PRMT R6, R68, 0x7771, RZ ;  /* 0x0000777144067816 */ /* 0x000fc600000000ff */
[----:B------:R-:W-:Y:S04]  /*3ede0*/  @P0 STG.E.U8 desc[UR32][R174.64], R0 ;  /* 0x00000000ae000986 */ /* 0x000fe8000c101120 */
[----:B------:R0:W-:Y:S04]  /*3edf0*/  @P2 STG.E.U8 desc[UR32][R70.64], R6 ;  /* 0x0000000646002986 */ /* 0x0001e8000c101120 */
[----:B0-----:R-:W3:Y:S04]  /*3ee00*/  LDL.LU.64 R70, [R1+0xf70] ;  /* 0x000f700001467983 */ /* 0x001ee80000300a00 */
[----:B------:R-:W4:Y:S01]  /*3ee10*/  LDL.LU.64 R172, [R1+0x78] ;  /* 0x0000780001ac7983 */ /* 0x000f220000300a00 */
[----:B------:R-:W-:-:S02]  /*3ee20*/  PRMT R4, R69, 0x7770, RZ ;  /* 0x0000777045047816 */ /* 0x000fc400000000ff */
[----:B------:R-:W-:Y:S01]  /*3ee30*/  PRMT R7, R69, 0x7771, RZ ;  /* 0x0000777145077816 */ /* 0x000fe200000000ff */
[----:B------:R-:W4:Y:S04]  /*3ee40*/  LDL.LU.64 R174, [R1+0x70] ;  /* 0x0000700001ae7983 */ /* 0x000f280000300a00 */
[----:B------:R0:W-:Y:S04]  /*3ee50*/  @P3 STG.E.U8 desc[UR32][R176.64], R4 ;  /* 0x00000004b0003986 */ /* 0x0001e8000c101120 */
[----:B--2---:R1:W-:Y:S04]  /*3ee60*/  @P5 STG.E.U8 desc[UR32][R178.64], R7 ;  /* 0x00000007b2005986 */ /* 0x0043e8000c101120 */
[----:B0-----:R-:W2:Y:S04]  /*3ee70*/  LDL.LU.64 R176, [R1+0x68] ;  /* 0x0000680001b07983 */ /* 0x001ea80000300a00 */
[----:B-1----:R-:W2:Y:S01]  /*3ee80*/  LDL.LU.64 R178, [R1+0x60] ;  /* 0x0000600001b27983 */ /* 0x002ea20000300a00 */
[----:B------:R-:W-:-:S02]  /*3ee90*/  ISETP.NE.AND P5, PT, R8, RZ, PT ;  /* 0x000000ff0800720c */ /* 0x000fc40003fa5270 */
        /* <DEDUP_REMOVED lines=8> */
[----:B------:R-:W-:-:S02]  /*3ef20*/  PRMT R4, R68, 0x7772, RZ ;  /* 0x0000777244047816 */ /* 0x000fc400000000ff */
[----:B------:R-:W-:Y:S02]  /*3ef30*/  PRMT R68, R68, 0x7773, RZ ;  /* 0x0000777344447816 */ /* 0x000fe400000000ff */
[C---:B------:R-:W-:Y:S02]  /*3ef40*/  LOP3.LUT P6, RZ, R248.reuse, 0x2, RZ, 0xc0, !PT ;  /* 0x00000002f8ff7812 */ /* 0x040fe400078cc0ff */
[----:B------:R-:W-:Y:S02]  /*3ef50*/  LOP3.LUT P0, RZ, R248, 0x1, RZ, 0xc0, !PT ;  /* 0x00000001f8ff7812 */ /* 0x000fe4000780c0ff */
[----:B------:R-:W-:Y:S02]  /*3ef60*/  LOP3.LUT P2, RZ, R249, 0x80000000, RZ, 0xc0, !PT ;  /* 0x80000000f9ff7812 */ /* 0x000fe4000784c0ff */
[----:B---3--:R-:W-:-:S05]  /*3ef70*/  PRMT R5, R70, 0x7770, RZ ;  /* 0x0000777046057816 */ /* 0x008fca00000000ff */
[----:B------:R0:W-:Y:S01]  /*3ef80*/  @P5 STG.E.U8 desc[UR32][R160.64], R5 ;  /* 0x00000005a0005986 */ /* 0x0001e2000c101120 */
[----:B------:R-:W-:Y:S02]  /*3ef90*/  ISETP.NE.AND P5, PT, R9, RZ, PT ;  /* 0x000000ff0900720c */ /* 0x000fe40003fa5270 */
[----:B------:R-:W-:Y:S02]  /*3efa0*/  PRMT R8, R70, 0x7771, RZ ;  /* 0x0000777146087816 */ /* 0x000fe400000000ff */
[----:B------:R-:W-:-:S09]  /*3efb0*/  PRMT R0, R71, 0x7770, RZ ;  /* 0x0000777047007816 */ /* 0x000fd200000000ff */
[----:B------:R-:W-:Y:S01]  /*3efc0*/  @P5 STG.E.U8 desc[UR32][R162.64], R8 ;  /* 0x00000008a2005986 */ /* 0x000fe2000c101120 */
[----:B------:R-:W-:Y:S02]  /*3efd0*/  ISETP.NE.AND P5, PT, R72, RZ, PT ;  /* 0x000000ff4800720c */ /* 0x000fe40003fa5270 */
[----:B------:R-:W-:-:S11]  /*3efe0*/  PRMT R6, R71, 0x7771, RZ ;  /* 0x0000777147067816 */ /* 0x000fd600000000ff */
[----:B------:R1:W-:Y:S04]  /*3eff0*/  @P5 STG.E.U8 desc[UR32][R168.64], R0 ;  /* 0x00000000a8005986 */ /* 0x0003e8000c101120 */
[----:B------:R-:W-:Y:S04]  /*3f000*/  @P4 STG.E.U8 desc[UR32][R164.64], R6 ;  /* 0x00000006a4004986 */ /* 0x000fe8000c101120 */
[----:B------:R3:W-:Y:S01]  /*3f010*/  @P1 STG.E.U8 desc[UR32][R166.64], R4 ;  /* 0x00000004a6001986 */ /* 0x0007e2000c101120 */
[----:B------:R-:W-:Y:S02]  /*3f020*/  ISETP.NE.AND P1, PT, R73, RZ, PT ;  /* 0x000000ff4900720c */ /* 0x000fe40003f25270 */
[----:B0-----:R-:W-:Y:S01]  /*3f030*/  PRMT R5, R69, 0x7772, RZ ;  /* 0x0000777245057816 */ /* 0x001fe200000000ff */
[----:B-1----:R-:W2:Y:S10]  /*3f040*/  LDL.LU.64 R168, [R1+0x50] ;  /* 0x0000500001a87983 */ /* 0x002eb40000300a00 */
[----:B------:R0:W-:Y:S01]  /*3f050*/  @P1 STG.E.U8 desc[UR32][R170.64], R68 ;  /* 0x00000044aa001986 */ /* 0x0001e2000c101120 */
[----:B------:R-:W-:-:S02]  /*3f060*/  ISETP.NE.AND P1, PT, R74, RZ, PT ;  /* 0x000000ff4a00720c */ /* 0x000fc40003f25270 */
[----:B------:R-:W-:Y:S02]  /*3f070*/  PRMT R69, R69, 0x7773, RZ ;  /* 0x0000777345457816 */ /* 0x000fe400000000ff */
[----:B------:R-:W-:Y:S02]  /*3f080*/  PRMT R0, R70, 0x7772, RZ ;  /* 0x0000777246007816 */ /* 0x000fe400000000ff */
[----:B---3--:R-:W-:Y:S01]  /*3f090*/  PRMT R4, R71, 0x7772, RZ ;  /* 0x0000777247047816 */ /* 0x008fe200000000ff */
[----:B0-----:R-:W3:Y:S06]  /*3f0a0*/  LDL.LU.64 R170, [R1+0x48] ;  /* 0x0000480001aa7983 */ /* 0x001eec0000300a00 */
[----:B----4-:R0:W-:Y:S01]  /*3f0b0*/  @P1 STG.E.U8 desc[UR32][R172.64], R5 ;  /* 0x00000005ac001986 */ /* 0x0101e2000c101120 */
[----:B------:R-:W-:-:S02]  /*3f0c0*/  ISETP.NE.AND P1, PT, R76, RZ, PT ;  /* 0x000000ff4c00720c */ /* 0x000fc40003f25270 */
[----:B------:R-:W-:Y:S01]  /*3f0d0*/  PRMT R70, R70, 0x7773, RZ ;  /* 0x0000777346467816 */ /* 0x000fe200000000ff */
[----:B0-----:R-:W4:Y:S10]  /*3f0e0*/  LDL.LU.64 R172, [R1+0x38] ;  /* 0x0000380001ac7983 */ /* 0x001f340000300a00 */
[----:B------:R0:W-:Y:S04]  /*3f0f0*/  @P1 STG.E.U8 desc[UR32][R174.64], R69 ;  /* 0x00000045ae001986 */ /* 0x0001e8000c101120 */
[----:B--2---:R-:W-:Y:S04]  /*3f100*/  @P6 STG.E.U8 desc[UR32][R176.64], R0 ;  /* 0x00000000b0006986 */ /* 0x004fe8000c101120 */
[----:B------:R-:W-:Y:S04]  /*3f110*/  @P0 STG.E.U8 desc[UR32][R178.64], R70 ;  /* 0x00000046b2000986 */ /* 0x000fe8000c101120 */
[----:B0-----:R-:W2:Y:S04]  /*3f120*/  LDL.LU.64 R174, [R1+0x30] ;  /* 0x0000300001ae7983 */ /* 0x001ea80000300a00 */
[----:B------:R0:W-:Y:S04]  /*3f130*/  @P2 STG.E.U8 desc[UR32][R64.64], R4 ;  /* 0x0000000440002986 */ /* 0x0001e8000c101120 */
[----:B0-----:R-:W3:Y:S01]  /*3f140*/  LDL.LU.64 R64, [R1+0xf68] ;  /* 0x000f680001407983 */ /* 0x001ee20000300a00 */
[----:B------:R-:W-:-:S02]  /*3f150*/  LOP3.LUT P3, RZ, R249, 0x40000000, RZ, 0xc0, !PT ;  /* 0x40000000f9ff7812 */ /* 0x000fc4000786c0ff */
[C---:B------:R-:W-:Y:S01]  /*3f160*/  LOP3.LUT P5, RZ, R249.reuse, 0x20000000, RZ, 0xc0, !PT ;  /* 0x20000000f9ff7812 */ /* 0x040fe200078ac0ff */
[----:B------:R-:W2:Y:S01]  /*3f170*/  LDL.LU.64 R176, [R1+0x28] ;  /* 0x0000280001b07983 */ /* 0x000ea20000300a00 */
[----:B------:R-:W-:Y:S02]  /*3f180*/  LOP3.LUT P4, RZ, R249, 0x10000000, RZ, 0xc0, !PT ;  /* 0x10000000f9ff7812 */ /* 0x000fe4000788c0ff */
[----:B------:R-:W-:Y:S01]  /*3f190*/  PRMT R71, R71, 0x7773, RZ ;  /* 0x0000777347477816 */ /* 0x000fe200000000ff */
[----:B------:R-:W2:Y:S06]  /*3f1a0*/  LDL.LU.64 R178, [R1+0x20] ;  /* 0x0000200001b27983 */ /* 0x000eac0000300a00 */
[----:B------:R-:W-:Y:S01]  /*3f1b0*/  @P3 STG.E.U8 desc[UR32][R168.64], R71 ;  /* 0x00000047a8003986 */ /* 0x000fe2000c101120 */
[----:B---3--:R-:W-:-:S02]  /*3f1c0*/  PRMT R5, R64, 0x7770, RZ ;  /* 0x0000777040057816 */ /* 0x008fc400000000ff */
[----:B------:R-:W-:-:S03]  /*3f1d0*/  PRMT R6, R64, 0x7771, RZ ;  /* 0x0000777140067816 */ /* 0x000fc600000000ff */
[----:B------:R-:W-:Y:S04]  /*3f1e0*/  @P5 STG.E.U8 desc[UR32][R170.64], R5 ;  /* 0x00000005aa005986 */ /* 0x000fe8000c101120 */
[----:B------:R0:W-:Y:S04]  /*3f1f0*/  @P4 STG.E.U8 desc[UR32][R66.64], R6 ;  /* 0x0000000642004986 */ /* 0x0001e8000c101120 */
[----:B0-----:R-:W3:Y:S01]  /*3f200*/  LDL.LU.64 R66, [R1+0xf60] ;  /* 0x000f600001427983 */ /* 0x001ee20000300a00 */
[----:B------:R-:W-:-:S04]  /*3f210*/  LOP3.LUT P3, RZ, R249, 0x100000, RZ, 0xc0, !PT ;  /* 0x00100000f9ff7812 */ /* 0x000fc8000786c0ff */
[----:B------:R-:W-:Y:S02]  /*3f220*/  P2R R69, PR, RZ, 0x8 ;  /* 0x00000008ff457803 */ /* 0x000fe40000000000 */
[C---:B------:R-:W-:Y:S02]  /*3f230*/  LOP3.LUT P3, RZ, R249.reuse, 0x200000, RZ, 0xc0, !PT ;  /* 0x00200000f9ff7812 */ /* 0x040fe4000786c0ff */
[C---:B------:R-:W-:Y:S02]  /*3f240*/  LOP3.LUT P1, RZ, R249.reuse, 0x8000000, RZ, 0xc0, !PT ;  /* 0x08000000f9ff7812 */ /* 0x040fe4000782c0ff */
[----:B------:R-:W-:Y:S02]  /*3f250*/  P2R R68, PR, RZ, 0x8 ;  /* 0x00000008ff447803 */ /* 0x000fe40000000000 */
[C---:B------:R-:W-:Y:S02]  /*3f260*/  LOP3.LUT P3, RZ, R249.reuse, 0x400000, RZ, 0xc0, !PT ;  /* 0x00400000f9ff7812 */ /* 0x040fe4000786c0ff */
[----:B------:R-:W-:-:S02]  /*3f270*/  LOP3.LUT P6, RZ, R249, 0x4000000, RZ, 0xc0, !PT ;  /* 0x04000000f9ff7812 */ /* 0x000fc400078cc0ff */
[C---:B------:R-:W-:Y:S02]  /*3f280*/  LOP3.LUT P0, RZ, R249.reuse, 0x2000000, RZ, 0xc0, !PT ;  /* 0x02000000f9ff7812 */ /* 0x040fe4000780c0ff */
[C---:B------:R-:W-:Y:S02]  /*3f290*/  LOP3.LUT P2, RZ, R249.reuse, 0x1000000, RZ, 0xc0, !PT ;  /* 0x01000000f9ff7812 */ /* 0x040fe4000784c0ff */
[----:B------:R-:W-:Y:S02]  /*3f2a0*/  P2R R9, PR, RZ, 0x8 ;  /* 0x00000008ff097803 */ /* 0x000fe40000000000 */
[----:B------:R-:W-:Y:S02]  /*3f2b0*/  LOP3.LUT P3, RZ, R249, 0x800000, RZ, 0xc0, !PT ;  /* 0x00800000f9ff7812 */ /* 0x000fe4000786c0ff */
[C---:B------:R-:W-:Y:S02]  /*3f2c0*/  PRMT R0, R65.reuse, 0x7770, RZ ;  /* 0x0000777041007816 */ /* 0x040fe400000000ff */
[----:B------:R-:W-:-:S03]  /*3f2d0*/  PRMT R7, R65, 0x7771, RZ ;  /* 0x0000777141077816 */ /* 0x000fc600000000ff */
[----:B----4-:R0:W-:Y:S04]  /*3f2e0*/  @P1 STG.E.U8 desc[UR32][R172.64], R0 ;  /* 0x00000000ac001986 */ /* 0x0101e8000c101120 */
[----:B--2---:R-:W-:Y:S01]  /*3f2f0*/  @P6 STG.E.U8 desc[UR32][R174.64], R7 ;  /* 0x00000007ae006986 */ /* 0x004fe2000c101120 */
[C---:B0-----:R-:W-:Y:S02]  /*3f300*/  PRMT R0, R64.reuse, 0x7772, RZ ;  /* 0x0000777240007816 */ /* 0x041fe400000000ff */
[----:B------:R-:W-:Y:S02]  /*3f310*/  PRMT R64, R64, 0x7773, RZ ;  /* 0x0000777340407816 */ /* 0x000fe400000000ff */
[C---:B---3--:R-:W-:Y:S02]  /*3f320*/  PRMT R4, R66.reuse, 0x7770, RZ ;  /* 0x0000777042047816 */ /* 0x048fe400000000ff */
[----:B------:R-:W-:-:S02]  /*3f330*/  PRMT R8, R66, 0x7771, RZ ;  /* 0x0000777142087816 */ /* 0x000fc400000000ff */
[----:B------:R-:W-:Y:S01]  /*3f340*/  PRMT R5, R67, 0x7770, RZ ;  /* 0x0000777043057816 */ /* 0x000fe200000000ff */
[----:B------:R-:W-:Y:S04]  /*3f350*/  @P0 STG.E.U8 desc[UR32][R176.64], R4 ;  /* 0x00000004b0000986 */ /* 0x000fe8000c101120 */
[----:B------:R-:W-:Y:S04]  /*3f360*/  @P2 STG.E.U8 desc[UR32][R178.64], R8 ;  /* 0x00000008b2002986 */ /* 0x000fe8000c101120 */
[----:B------:R0:W-:Y:S01]  /*3f370*/  @P3 STG.E.U8 desc[UR32][R56.64], R5 ;  /* 0x0000000538003986 */ /* 0x0001e2000c101120 */
[----:B------:R-:W-:-:S02]  /*3f380*/  ISETP.NE.AND P3, PT, R9, RZ, PT ;  /* 0x000000ff0900720c */ /* 0x000fc40003f65270 */
[----:B------:R-:W-:Y:S01]  /*3f390*/  PRMT R6, R67, 0x7771, RZ ;  /* 0x0000777143067816 */ /* 0x000fe200000000ff */
[----:B0-----:R-:W2:Y:S10]  /*3f3a0*/  LDL.LU.64 R56, [R1+0xf58] ;  /* 0x000f580001387983 */ /* 0x001eb40000300a00 */
[----:B------:R0:W-:Y:S01]  /*3f3b0*/  @P3 STG.E.U8 desc[UR32][R58.64], R6 ;  /* 0x000000063a003986 */ /* 0x0001e2000c101120 */
[----:B------:R-:W-:-:S03]  /*3f3c0*/  ISETP.NE.AND P3, PT, R68, RZ, PT ;  /* 0x000000ff4400720c */ /* 0x000fc60003f65270 */
[----:B0-----:R-:W3:Y:S10]  /*3f3d0*/  LDL.LU.64 R58, [R1+0xf50] ;  /* 0x000f5000013a7983 */ /* 0x001ef40000300a00 */
[----:B------:R0:W-:Y:S04]  /*3f3e0*/  @P3 STG.E.U8 desc[UR32][R60.64], R0 ;  /* 0x000000003c003986 */ /* 0x0001e8000c101120 */
[----:B0-----:R-:W4:Y:S01]  /*3f3f0*/  LDL.LU.64 R60, [R1+0xf48] ;  /* 0x000f4800013c7983 */ /* 0x001f220000300a00 */
[----:B------:R-:W-:-:S13]  /*3f400*/  ISETP.NE.AND P3, PT, R69, RZ, PT ;  /* 0x000000ff4500720c */ /* 0x000fda0003f65270 */
[----:B------:R0:W-:Y:S04]  /*3f410*/  @P3 STG.E.U8 desc[UR32][R62.64], R64 ;  /* 0x000000403e003986 */ /* 0x0001e8000c101120 */
[----:B0-----:R-:W2:Y:S01]  /*3f420*/  LDL.LU.64 R62, [R1+0xf40] ;  /* 0x000f4000013e7983 */ /* 0x001ea20000300a00 */
        /* <DEDUP_REMOVED lines=9> */
[----:B------:R-:W-:-:S05]  /*3f4c0*/  PRMT R65, R65, 0x7773, RZ ;  /* 0x0000777341417816 */ /* 0x000fca00000000ff */
[----:B------:R-:W-:Y:S04]  /*3f4d0*/  @P5 STG.E.U8 desc[UR32][R12.64], R7 ;  /* 0x000000070c005986 */ /* 0x000fe8000c101120 */
[----:B------:R-:W-:Y:S01]  /*3f4e0*/  @P4 STG.E.U8 desc[UR32][R14.64], R65 ;  /* 0x000000410e004986 */ /* 0x000fe2000c101120 */
[----:B------:R-:W-:Y:S02]  /*3f4f0*/  ISETP.NE.AND P4, PT, R70, RZ, PT ;  /* 0x000000ff4600720c */ /* 0x000fe40003f85270 */
[C---:B------:R-:W-:Y:S02]  /*3f500*/  PRMT R5, R66.reuse, 0x7772, RZ ;  /* 0x0000777242057816 */ /* 0x040fe400000000ff */
        /* <DEDUP_REMOVED lines=9> */
[C---:B------:R-:W-:Y:S02]  /*3f5a0*/  PRMT R69, R67.reuse, 0x7772, RZ ;  /* 0x0000777243457816 */ /* 0x040fe400000000ff */
[----:B------:R-:W-:-:S09]  /*3f5b0*/  PRMT R67, R67, 0x7773, RZ ;  /* 0x0000777343437816 */ /* 0x000fd200000000ff */
[----:B------:R-:W-:Y:S04]  /*3f5c0*/  @P4 STG.E.U8 desc[UR32][R20.64], R69 ;  /* 0x0000004514004986 */ /* 0x000fe8000c101120 */
[----:B------:R-:W-:Y:S01]  /*3f5d0*/  @P1 STG.E.U8 desc[UR32][R22.64], R67 ;  /* 0x0000004316001986 */ /* 0x000fe2000c101120 */
[C---:B------:R-:W-:Y:S02]  /*3f5e0*/  LOP3.LUT P3, RZ, R249.reuse, 0x400, RZ, 0xc0, !PT ;  /* 0x00000400f9ff7812 */ /* 0x040fe4000786c0ff */
[C---:B------:R-:W-:Y:S02]  /*3f5f0*/  LOP3.LUT P5, RZ, R249.reuse, 0x200, RZ, 0xc0, !PT ;  /* 0x00000200f9ff7812 */ /* 0x040fe400078ac0ff */
[----:B------:R-:W-:Y:S02]  /*3f600*/  LOP3.LUT P1, RZ, R249, 0x100, RZ, 0xc0, !PT ;  /* 0x00000100f9ff7812 */ /* 0x000fe4000782c0ff */
[----:B------:R-:W-:-:S04]  /*3f610*/  LOP3.LUT P4, RZ, R3, 0x10000000, RZ, 0xc0, !PT ;  /* 0x1000000003ff7812 */ /* 0x000fc8000788c0ff */
[----:B0-----:R-:W-:Y:S02]  /*3f620*/  P2R R16, PR, RZ, 0x10 ;  /* 0x00000010ff107803 */ /* 0x001fe40000000000 */
[----:B------:R-:W-:-:S04]  /*3f630*/  LOP3.LUT P4, RZ, R3, 0x20000000, RZ, 0xc0, !PT ;  /* 0x2000000003ff7812 */ /* 0x000fc8000788c0ff */
[----:B------:R-:W-:Y:S02]  /*3f640*/  P2R R14, PR, RZ, 0x10 ;  /* 0x00000010ff0e7803 */ /* 0x000fe40000000000 */
[----:B------:R-:W-:-:S04]  /*3f650*/  LOP3.LUT P4, RZ, R3, 0x40000000, RZ, 0xc0, !PT ;  /* 0x4000000003ff7812 */ /* 0x000fc8000788c0ff */
[----:B------:R-:W-:Y:S02]  /*3f660*/  P2R R12, PR, RZ, 0x10 ;  /* 0x00000010ff0c7803 */ /* 0x000fe40000000000 */
[----:B------:R-:W-:-:S04]  /*3f670*/  LOP3.LUT P4, RZ, R3, 0x80000000, RZ, 0xc0, !PT ;  /* 0x8000000003ff7812 */ /* 0x000fc8000788c0ff */
[----:B------:R-:W-:Y:S02]  /*3f680*/  P2R R8, PR, RZ, 0x10 ;  /* 0x00000010ff087803 */ /* 0x000fe40000000000 */
[----:B------:R-:W-:Y:S02]  /*3f690*/  LOP3.LUT P4, RZ, R249, 0x1, RZ, 0xc0, !PT ;  /* 0x00000001f9ff7812 */ /* 0x000fe4000788c0ff */
[C---:B----4-:R-:W-:Y:S02]  /*3f6a0*/  PRMT R7, R60.reuse, 0x7770, RZ ;  /* 0x000077703c077816 */ /* 0x050fe400000000ff */
[----:B------:R-:W-:Y:S02]  /*3f6b0*/  PRMT R13, R60, 0x7771, RZ ;  /* 0x000077713c0d7816 */ /* 0x000fe400000000ff */
[----:B------:R-:W-:Y:S01]  /*3f6c0*/  PRMT R5, R61, 0x7770, RZ ;  /* 0x000077703d057816 */ /* 0x000fe200000000ff */
[----:B------:R0:W-:Y:S04]  /*3f6d0*/  @P6 STG.E.U8 desc[UR32][R24.64], R7 ;  /* 0x0000000718006986 */ /* 0x0001e8000c101120 */
[----:B------:R4:W-:Y:S04]  /*3f6e0*/  @P0 STG.E.U8 desc[UR32][R26.64], R13 ;  /* 0x0000000d1a000986 */ /* 0x0009e8000c101120 */
[----:B------:R3:W-:Y:S01]  /*3f6f0*/  @P2 STG.E.U8 desc[UR32][R28.64], R5 ;  /* 0x000000051c002986 */ /* 0x0007e2000c101120 */
[----:B------:R-:W-:-:S04]  /*3f700*/  LOP3.LUT P2, RZ, R249, 0x4, RZ, 0xc0, !PT ;  /* 0x00000004f9ff7812 */ /* 0x000fc8000784c0ff */
[----:B------:R-:W-:Y:S02]  /*3f710*/  P2R R6, PR, RZ, 0x4 ;  /* 0x00000004ff067803 */ /* 0x000fe40000000000 */
[----:B------:R-:W-:-:S04]  /*3f720*/  LOP3.LUT P2, RZ, R249, 0x8, RZ, 0xc0, !PT ;  /* 0x00000008f9ff7812 */ /* 0x000fc8000784c0ff */
[----:B------:R-:W-:Y:S02]  /*3f730*/  P2R R4, PR, RZ, 0x4 ;  /* 0x00000004ff047803 */ /* 0x000fe40000000000 */
[C---:B------:R-:W-:Y:S02]  /*3f740*/  LOP3.LUT P2, RZ, R249.reuse, 0x10, RZ, 0xc0, !PT ;  /* 0x00000010f9ff7812 */ /* 0x040fe4000784c0ff */
[C---:B------:R-:W-:Y:S02]  /*3f750*/  LOP3.LUT P6, RZ, R249.reuse, 0x80, RZ, 0xc0, !PT ;  /* 0x00000080f9ff7812 */ /* 0x040fe400078cc0ff */
[C---:B------:R-:W-:Y:S02]  /*3f760*/  LOP3.LUT P0, RZ, R249.reuse, 0x40, RZ, 0xc0, !PT ;  /* 0x00000040f9ff7812 */ /* 0x040fe4000780c0ff */
[----:B------:R-:W-:Y:S02]  /*3f770*/  P2R R0, PR, RZ, 0x4 ;  /* 0x00000004ff007803 */ /* 0x000fe40000000000 */
[----:B------:R-:W-:-:S02]  /*3f780*/  LOP3.LUT P2, RZ, R249, 0x20, RZ, 0xc0, !PT ;  /* 0x00000020f9ff7812 */ /* 0x000fc4000784c0ff */
[----:B-1----:R-:W-:Y:S02]  /*3f790*/  PRMT R9, R61, 0x7771, RZ ;  /* 0x000077713d097816 */ /* 0x002fe400000000ff */
[C---:B--2---:R-:W-:Y:S02]  /*3f7a0*/  PRMT R15, R62.reuse, 0x7770, RZ ;  /* 0x000077703e0f7816 */ /* 0x044fe400000000ff */
[----:B------:R-:W-:Y:S02]  /*3f7b0*/  PRMT R17, R62, 0x7771, RZ ;  /* 0x000077713e117816 */ /* 0x000fe400000000ff */
[C---:B0-----:R-:W-:Y:S01]  /*3f7c0*/  PRMT R7, R63.reuse, 0x7770, RZ ;  /* 0x000077703f077816 */ /* 0x041fe200000000ff */
[----:B------:R0:W-:Y:S01]  /*3f7d0*/  @P3 STG.E.U8 desc[UR32][R30.64], R9 ;  /* 0x000000091e003986 */ /* 0x0001e2000c101120 */
[----:B----4-:R-:W-:Y:S02]  /*3f7e0*/  PRMT R13, R63, 0x7771, RZ ;  /* 0x000077713f0d7816 */ /* 0x010fe400000000ff */
[----:B---3--:R-:W-:Y:S01]  /*3f7f0*/  PRMT R5, R60, 0x7772, RZ ;  /* 0x000077723c057816 */ /* 0x008fe200000000ff */
[----:B------:R1:W-:Y:S04]  /*3f800*/  @P5 STG.E.U8 desc[UR32][R32.64], R15 ;  /* 0x0000000f20005986 */ /* 0x0003e8000c101120 */
[----:B------:R-:W-:Y:S04]  /*3f810*/  @P1 STG.E.U8 desc[UR32][R34.64], R17 ;  /* 0x0000001122001986 */ /* 0x000fe8000c101120 */
[----:B------:R2:W-:Y:S04]  /*3f820*/  @P6 STG.E.U8 desc[UR32][R36.64], R7 ;  /* 0x0000000724006986 */ /* 0x0005e8000c101120 */
[----:B------:R3:W-:Y:S04]  /*3f830*/  @P0 STG.E.U8 desc[UR32][R38.64], R13 ;  /* 0x0000000d26000986 */ /* 0x0007e8000c101120 */
[----:B------:R4:W-:Y:S01]  /*3f840*/  @P2 STG.E.U8 desc[UR32][R40.64], R5 ;  /* 0x0000000528002986 */ /* 0x0009e2000c101120 */
[----:B------:R-:W-:-:S02]  /*3f850*/  ISETP.NE.AND P2, PT, R0, RZ, PT ;  /* 0x000000ff0000720c */ /* 0x000fc40003f45270 */
[----:B0-----:R-:W-:Y:S02]  /*3f860*/  PRMT R9, R60, 0x7773, RZ ;  /* 0x000077733c097816 */ /* 0x001fe400000000ff */
[----:B-1----:R-:W-:-:S09]  /*3f870*/  PRMT R15, R61, 0x7772, RZ ;  /* 0x000077723d0f7816 */ /* 0x002fd200000000ff */
[----:B------:R0:W-:Y:S01]  /*3f880*/  @P2 STG.E.U8 desc[UR32][R42.64], R9 ;  /* 0x000000092a002986 */ /* 0x0001e2000c101120 */
[----:B------:R-:W-:Y:S02]  /*3f890*/  ISETP.NE.AND P2, PT, R4, RZ, PT ;  /* 0x000000ff0400720c */ /* 0x000fe40003f45270 */
[----:B------:R-:W-:Y:S02]  /*3f8a0*/  LOP3.LUT P3, RZ, R249, 0x2, RZ, 0xc0, !PT ;  /* 0x00000002f9ff7812 */ /* 0x000fe4000786c0ff */
[----:B------:R-:W-:Y:S01]  /*3f8b0*/  PRMT R61, R61, 0x7773, RZ ;  /* 0x000077733d3d7816 */ /* 0x000fe200000000ff */
[----:B------:R-:W1:Y:S08]  /*3f8c0*/  LDS.128 R248, [R251] ;  /* 0x00000000fbf87984 */ /* 0x000e700000000c00 */
[----:B------:R0:W-:Y:S01]  /*3f8d0*/  @P2 STG.E.U8 desc[UR32][R44.64], R15 ;  /* 0x0000000f2c002986 */ /* 0x0001e2000c101120 */
[----:B------:R-:W-:-:S02]  /*3f8e0*/  ISETP.NE.AND P2, PT, R6, RZ, PT ;  /* 0x000000ff0600720c */ /* 0x000fc40003f45270 */
[C---:B--2---:R-:W-:Y:S02]  /*3f8f0*/  PRMT R7, R62.reuse, 0x7772, RZ ;  /* 0x000077723e077816 */ /* 0x044fe400000000ff */
[----:B---3--:R-:W-:-:S09]  /*3f900*/  PRMT R13, R62, 0x7773, RZ ;  /* 0x000077733e0d7816 */ /* 0x008fd200000000ff */
[----:B------:R-:W-:Y:S04]  /*3f910*/  @P2 STG.E.U8 desc[UR32][R46.64], R61 ;  /* 0x0000003d2e002986 */ /* 0x000fe8000c101120 */
[----:B------:R2:W-:Y:S04]  /*3f920*/  @P3 STG.E.U8 desc[UR32][R48.64], R7 ;  /* 0x0000000730003986 */ /* 0x0005e8000c101120 */
[----:B------:R3:W-:Y:S01]  /*3f930*/  @P4 STG.E.U8 desc[UR32][R50.64], R13 ;  /* 0x0000000d32004986 */ /* 0x0007e2000c101120 */
[----:B------:R-:W-:Y:S02]  /*3f940*/  ISETP.NE.AND P4, PT, R8, RZ, PT ;  /* 0x000000ff0800720c */ /* 0x000fe40003f85270 */
[----:B----4-:R-:W-:-:S02]  /*3f950*/  PRMT R5, R63, 0x7772, RZ ;  /* 0x000077723f057816 */ /* 0x010fc400000000ff */
[----:B------:R-:W-:-:S09]  /*3f960*/  PRMT R63, R63, 0x7773, RZ ;  /* 0x000077733f3f7816 */ /* 0x000fd200000000ff */
[----:B------:R4:W-:Y:S01]  /*3f970*/  @P4 STG.E.U8 desc[UR32][R52.64], R5 ;  /* 0x0000000534004986 */ /* 0x0009e2000c101120 */
[----:B------:R-:W-:Y:S02]  /*3f980*/  ISETP.NE.AND P4, PT, R12, RZ, PT ;  /* 0x000000ff0c00720c */ /* 0x000fe40003f85270 */
[----:B0-----:R-:W-:-:S11]  /*3f990*/  PRMT R9, R56, 0x7770, RZ ;  /* 0x0000777038097816 */ /* 0x001fd600000000ff */
[----:B------:R-:W-:Y:S01]  /*3f9a0*/  @P4 STG.E.U8 desc[UR32][R54.64], R63 ;  /* 0x0000003f36004986 */ /* 0x000fe2000c101120 */
[----:B------:R-:W-:Y:S02]  /*3f9b0*/  ISETP.NE.AND P4, PT, R14, RZ, PT ;  /* 0x000000ff0e00720c */ /* 0x000fe40003f85270 */
[----:B------:R-:W-:-:S11]  /*3f9c0*/  PRMT R15, R56, 0x7771, RZ ;  /* 0x00007771380f7816 */ /* 0x000fd600000000ff */
[----:B------:R0:W-:Y:S01]  /*3f9d0*/  @P4 STG.E.U8 desc[UR32][R180.64], R9 ;  /* 0x00000009b4004986 */ /* 0x0001e2000c101120 */
[----:B------:R-:W-:Y:S02]  /*3f9e0*/  ISETP.NE.AND P4, PT, R16, RZ, PT ;  /* 0x000000ff1000720c */ /* 0x000fe40003f85270 */
[C---:B------:R-:W-:Y:S02]  /*3f9f0*/  LOP3.LUT P1, RZ, R3.reuse, 0x8000000, RZ, 0xc0, !PT ;  /* 0x0800000003ff7812 */ /* 0x040fe4000782c0ff */
[C---:B------:R-:W-:Y:S02]  /*3fa00*/  LOP3.LUT P5, RZ, R3.reuse, 0x4000000, RZ, 0xc0, !PT ;  /* 0x0400000003ff7812 */ /* 0x040fe400078ac0ff */
[----:B------:R-:W-:-:S07]  /*3fa10*/  LOP3.LUT P6, RZ, R3, 0x2000000, RZ, 0xc0, !PT ;  /* 0x0200000003ff7812 */ /* 0x000fce00078cc0ff */
[----:B------:R1:W-:Y:S01]  /*3fa20*/  @P4 STG.E.U8 desc[UR32][R182.64], R15 ;  /* 0x0000000fb6004986 */ /* 0x0003e2000c101120 */
[----:B------:R-:W-:Y:S02]  /*3fa30*/  LOP3.LUT P4, RZ, R3, 0x10000, RZ, 0xc0, !PT ;  /* 0x0001000003ff7812 */ /* 0x000fe4000788c0ff */
[----:B--2---:R-:W-:Y:S02]  /*3fa40*/  PRMT R7, R57, 0x7770, RZ ;  /* 0x0000777039077816 */ /* 0x004fe400000000ff */
[----:B------:R-:W-:Y:S02]  /*3fa50*/  P2R R6, PR, RZ, 0x10 ;  /* 0x00000010ff067803 */ /* 0x000fe40000000000 */
[----:B------:R-:W-:Y:S02]  /*3fa60*/  LOP3.LUT P4, RZ, R3, 0x20000, RZ, 0xc0, !PT ;  /* 0x0002000003ff7812 */ /* 0x000fe4000788c0ff */
[----:B---3--:R-:W-:Y:S02]  /*3fa70*/  PRMT R13, R57, 0x7771, RZ ;  /* 0x00007771390d7816 */ /* 0x008fe400000000ff */
[----:B----4-:R-:W-:-:S02]  /*3fa80*/  PRMT R5, R58, 0x7770, RZ ;  /* 0x000077703a057816 */ /* 0x010fc400000000ff */
[----:B------:R-:W-:Y:S01]  /*3fa90*/  P2R R4, PR, RZ, 0x10 ;  /* 0x00000010ff047803 */ /* 0x000fe20000000000 */
[----:B------:R2:W-:Y:S01]  /*3faa0*/  @P1 STG.E.U8 desc[UR32][R184.64], R7 ;  /* 0x00000007b8001986 */ /* 0x0005e2000c101120 */
[C---:B------:R-:W-:Y:S02]  /*3fab0*/  LOP3.LUT P0, RZ, R3.reuse, 0x1000000, RZ, 0xc0, !PT ;  /* 0x0100000003ff7812 */ /* 0x040fe4000780c0ff */
[C---:B------:R-:W-:Y:S01]  /*3fac0*/  LOP3.LUT P4, RZ, R3.reuse, 0x40000, RZ, 0xc0, !PT ;  /* 0x0004000003ff7812 */ /* 0x040fe2000788c0ff */
[----:B------:R3:W-:Y:S01]  /*3fad0*/  @P5 STG.E.U8 desc[UR32][R186.64], R13 ;  /* 0x0000000dba005986 */ /* 0x0007e2000c101120 */
[C---:B------:R-:W-:Y:S02]  /*3fae0*/  LOP3.LUT P2, RZ, R3.reuse, 0x800000, RZ, 0xc0, !PT ;  /* 0x0080000003ff7812 */ /* 0x040fe4000784c0ff */
[C---:B------:R-:W-:Y:S01]  /*3faf0*/  LOP3.LUT P3, RZ, R3.reuse, 0x400000, RZ, 0xc0, !PT ;  /* 0x0040000003ff7812 */ /* 0x040fe2000786c0ff */
[----:B------:R4:W-:Y:S01]  /*3fb00*/  @P6 STG.E.U8 desc[UR32][R188.64], R5 ;  /* 0x00000005bc006986 */ /* 0x0009e2000c101120 */
[----:B------:R-:W-:-:S02]  /*3fb10*/  LOP3.LUT P1, RZ, R3, 0x200000, RZ, 0xc0, !PT ;  /* 0x0020000003ff7812 */ /* 0x000fc4000782c0ff */
[C---:B------:R-:W-:Y:S02]  /*3fb20*/  LOP3.LUT P6, RZ, R3.reuse, 0x100000, RZ, 0xc0, !PT ;  /* 0x0010000003ff7812 */ /* 0x040fe400078cc0ff */
[----:B------:R-:W-:Y:S02]  /*3fb30*/  P2R R0, PR, RZ, 0x10 ;  /* 0x00000010ff007803 */ /* 0x000fe40000000000 */
[----:B------:R-:W-:Y:S02]  /*3fb40*/  LOP3.LUT P4, RZ, R3, 0x80000, RZ, 0xc0, !PT ;  /* 0x0008000003ff7812 */ /* 0x000fe4000788c0ff */
[----:B------:R-:W-:Y:S02]  /*3fb50*/  PRMT R17, R58, 0x7771, RZ ;  /* 0x000077713a117816 */ /* 0x000fe400000000ff */
[C---:B0-----:R-:W-:Y:S02]  /*3fb60*/  PRMT R9, R59.reuse, 0x7770, RZ ;  /* 0x000077703b097816 */ /* 0x041fe400000000ff */
[----:B-1----:R-:W-:-:S02]  /*3fb70*/  PRMT R15, R59, 0x7771, RZ ;  /* 0x000077713b0f7816 */ /* 0x002fc400000000ff */
[C---:B--2---:R-:W-:Y:S01]  /*3fb80*/  PRMT R7, R56.reuse, 0x7772, RZ ;  /* 0x0000777238077816 */ /* 0x044fe200000000ff */
[----:B------:R0:W-:Y:S01]  /*3fb90*/  @P0 STG.E.U8 desc[UR32][R190.64], R17 ;  /* 0x00000011be000986 */ /* 0x0001e2000c101120 */
[----:B---3--:R-:W-:Y:S02]  /*3fba0*/  PRMT R13, R56, 0x7773, RZ ;  /* 0x00007773380d7816 */ /* 0x008fe400000000ff */
[----:B----4-:R-:W-:Y:S01]  /*3fbb0*/  PRMT R5, R57, 0x7772, RZ ;  /* 0x0000777239057816 */ /* 0x010fe200000000ff */
[----:B------:R1:W-:Y:S04]  /*3fbc0*/  @P2 STG.E.U8 desc[UR32][R192.64], R9 ;  /* 0x00000009c0002986 */ /* 0x0003e8000c101120 */
[----:B------:R2:W-:Y:S04]  /*3fbd0*/  @P3 STG.E.U8 desc[UR32][R194.64], R15 ;  /* 0x0000000fc2003986 */ /* 0x0005e8000c101120 */
[----:B------:R-:W-:Y:S04]  /*3fbe0*/  @P1 STG.E.U8 desc[UR32][R196.64], R7 ;  /* 0x00000007c4001986 */ /* 0x000fe8000c101120 */
[----:B------:R-:W-:Y:S04]  /*3fbf0*/  @P6 STG.E.U8 desc[UR32][R198.64], R13 ;  /* 0x0000000dc6006986 */ /* 0x000fe8000c101120 */
[----:B------:R3:W-:Y:S01]  /*3fc00*/  @P4 STG.E.U8 desc[UR32][R200.64], R5 ;  /* 0x00000005c8004986 */ /* 0x0007e2000c101120 */
[----:B------:R-:W-:-:S02]  /*3fc10*/  ISETP.NE.AND P4, PT, R0, RZ, PT ;  /* 0x000000ff0000720c */ /* 0x000fc40003f85270 */
[----:B------:R-:W-:Y:S02]  /*3fc20*/  PRMT R57, R57, 0x7773, RZ ;  /* 0x0000777339397816 */ /* 0x000fe400000000ff */
[----:B------:R-:W-:-:S04]  /*3fc30*/  LOP3.LUT P3, RZ, R3, 0x400, RZ, 0xc0, !PT ;  /* 0x0000040003ff7812 */ /* 0x000fc8000786c0ff */
[----:B0-----:R-:W-:Y:S02]  /*3fc40*/  P2R R17, PR, RZ, 0x8 ;  /* 0x00000008ff117803 */ /* 0x001fe40000000000 */
[----:B------:R-:W-:-:S03]  /*3fc50*/  LOP3.LUT P3, RZ, R3, 0x800, RZ, 0xc0, !PT ;  /* 0x0000080003ff7812 */ /* 0x000fc6000786c0ff */
[----:B------:R-:W-:Y:S01]  /*3fc60*/  @P4 STG.E.U8 desc[UR32][R202.64], R57 ;  /* 0x00000039ca004986 */ /* 0x000fe2000c101120 */
[----:B------:R-:W-:Y:S02]  /*3fc70*/  ISETP.NE.AND P4, PT, R4, RZ, PT ;  /* 0x000000ff0400720c */ /* 0x000fe40003f85270 */
[----:B------:R-:W-:Y:S02]  /*3fc80*/  P2R R16, PR, RZ, 0x8 ;  /* 0x00000008ff107803 */ /* 0x000fe40000000000 */
[C---:B------:R-:W-:Y:S02]  /*3fc90*/  LOP3.LUT P3, RZ, R3.reuse, 0x1000, RZ, 0xc0, !PT ;  /* 0x0000100003ff7812 */ /* 0x040fe4000786c0ff */
[----:B-1----:R-:W-:Y:S02]  /*3fca0*/  PRMT R9, R58, 0x7772, RZ ;  /* 0x000077723a097816 */ /* 0x002fe400000000ff */
[----:B------:R-:W-:Y:S02]  /*3fcb0*/  P2R R14, PR, RZ, 0x8 ;  /* 0x00000008ff0e7803 */ /* 0x000fe40000000000 */
[----:B------:R-:W-:-:S03]  /*3fcc0*/  LOP3.LUT P3, RZ, R3, 0x2000, RZ, 0xc0, !PT ;  /* 0x0000200003ff7812 */ /* 0x000fc6000786c0ff */
[----:B------:R0:W-:Y:S01]  /*3fcd0*/  @P4 STG.E.U8 desc[UR32][R204.64], R9 ;  /* 0x00000009cc004986 */ /* 0x0001e2000c101120 */
[----:B------:R-:W-:Y:S02]  /*3fce0*/  ISETP.NE.AND P4, PT, R6, RZ, PT ;  /* 0x000000ff0600720c */ /* 0x000fe40003f85270 */
[----:B------:R-:W-:Y:S02]  /*3fcf0*/  P2R R12, PR, RZ, 0x8 ;  /* 0x00000008ff0c7803 */ /* 0x000fe40000000000 */
[C---:B------:R-:W-:Y:S02]  /*3fd00*/  LOP3.LUT P3, RZ, R3.reuse, 0x4000, RZ, 0xc0, !PT ;  /* 0x0000400003ff7812 */ /* 0x040fe4000786c0ff */
[----:B--2---:R-:W-:Y:S02]  /*3fd10*/  PRMT R15, R58, 0x7773, RZ ;  /* 0x000077733a0f7816 */ /* 0x004fe400000000ff */
[----:B------:R-:W-:Y:S02]  /*3fd20*/  P2R R8, PR, RZ, 0x8 ;  /* 0x00000008ff087803 */ /* 0x000fe40000000000 */
[----:B------:R-:W-:-:S02]  /*3fd30*/  LOP3.LUT P3, RZ, R3, 0x8000, RZ, 0xc0, !PT ;  /* 0x0000800003ff7812 */ /* 0x000fc4000786c0ff */
[C---:B------:R-:W-:Y:S01]  /*3fd40*/  LOP3.LUT P2, RZ, R3.reuse, 0x200, RZ, 0xc0, !PT ;  /* 0x0000020003ff7812 */ /* 0x040fe2000784c0ff */
[----:B------:R-:W-:Y:S01]  /*3fd50*/  @P4 STG.E.U8 desc[UR32][R206.64], R15 ;  /* 0x0000000fce004986 */ /* 0x000fe2000c101120 */
[C---:B------:R-:W-:Y:S02]  /*3fd60*/  LOP3.LUT P1, RZ, R3.reuse, 0x100, RZ, 0xc0, !PT ;  /* 0x0000010003ff7812 */ /* 0x040fe4000782c0ff */
[C---:B------:R-:W-:Y:S02]  /*3fd70*/  LOP3.LUT P0, RZ, R3.reuse, 0x80, RZ, 0xc0, !PT ;  /* 0x0000008003ff7812 */ /* 0x040fe4000780c0ff */
[C---:B------:R-:W-:Y:S02]  /*3fd80*/  LOP3.LUT P6, RZ, R3.reuse, 0x40, RZ, 0xc0, !PT ;  /* 0x0000004003ff7812 */ /* 0x040fe400078cc0ff */
[C---:B------:R-:W-:Y:S02]  /*3fd90*/  LOP3.LUT P5, RZ, R3.reuse, 0x20, RZ, 0xc0, !PT ;  /* 0x0000002003ff7812 */ /* 0x040fe400078ac0ff */
[----:B------:R-:W-:-:S02]  /*3fda0*/  LOP3.LUT P4, RZ, R3, 0x10, RZ, 0xc0, !PT ;  /* 0x0000001003ff7812 */ /* 0x000fc4000788c0ff */
[----:B------:R-:W-:-:S05]  /*3fdb0*/  PRMT R3, R59, 0x7772, RZ ;  /* 0x000077723b037816 */ /* 0x000fca00000000ff */
[----:B------:R1:W-:Y:S01]  /*3fdc0*/  @P3 STG.E.U8 desc[UR32][R208.64], R3 ;  /* 0x00000003d0003986 */ /* 0x0003e2000c101120 */
[----:B------:R-:W-:Y:S02]  /*3fdd0*/  ISETP.NE.AND P3, PT, R8, RZ, PT ;  /* 0x000000ff0800720c */ /* 0x000fe40003f65270 */
[----:B------:R-:W-:Y:S02]  /*3fde0*/  PRMT R59, R59, 0x7773, RZ ;  /* 0x000077733b3b7816 */ /* 0x000fe400000000ff */
[----:B---3--:R-:W-:-:S09]  /*3fdf0*/  PRMT R5, R248, 0x7770, RZ ;  /* 0x00007770f8057816 */ /* 0x008fd200000000ff */
[----:B------:R-:W-:Y:S01]  /*3fe00*/  @P3 STG.E.U8 desc[UR32][R210.64], R59 ;  /* 0x0000003bd2003986 */ /* 0x000fe2000c101120 */
[----:B------:R-:W-:Y:S02]  /*3fe10*/  ISETP.NE.AND P3, PT, R12, RZ, PT ;  /* 0x000000ff0c00720c */ /* 0x000fe40003f65270 */
[----:B------:R-:W-:-:S11]  /*3fe20*/  PRMT R7, R248, 0x7771, RZ ;  /* 0x00007771f8077816 */ /* 0x000fd600000000ff */
[----:B------:R2:W-:Y:S01]  /*3fe30*/  @P3 STG.E.U8 desc[UR32][R212.64], R5 ;  /* 0x00000005d4003986 */ /* 0x0005e2000c101120 */
[----:B------:R-:W-:Y:S02]  /*3fe40*/  ISETP.NE.AND P3, PT, R14, RZ, PT ;  /* 0x000000ff0e00720c */ /* 0x000fe40003f65270 */
[----:B0-----:R-:W-:-:S11]  /*3fe50*/  PRMT R9, R249, 0x7770, RZ ;  /* 0x00007770f9097816 */ /* 0x001fd600000000ff */
[----:B------:R0:W-:Y:S01]  /*3fe60*/  @P3 STG.E.U8 desc[UR32][R214.64], R7 ;  /* 0x00000007d6003986 */ /* 0x0001e2000c101120 */
[----:B------:R-:W-:Y:S02]  /*3fe70*/  ISETP.NE.AND P3, PT, R16, RZ, PT ;  /* 0x000000ff1000720c */ /* 0x000fe40003f65270 */
[----:B------:R-:W-:-:S11]  /*3fe80*/  PRMT R13, R249, 0x7771, RZ ;  /* 0x00007771f90d7816 */ /* 0x000fd600000000ff */
[----:B------:R3:W-:Y:S01]  /*3fe90*/  @P3 STG.E.U8 desc[UR32][R216.64], R9 ;  /* 0x00000009d8003986 */ /* 0x0007e2000c101120 */
[----:B------:R-:W-:Y:S02]  /*3fea0*/  ISETP.NE.AND P3, PT, R17, RZ, PT ;  /* 0x000000ff1100720c */ /* 0x000fe40003f65270 */
[C---:B-1----:R-:W-:Y:S02]  /*3feb0*/  PRMT R3, R250.reuse, 0x7770, RZ ;  /* 0x00007770fa037816 */ /* 0x042fe400000000ff */
[----:B------:R-:W-:Y:S02]  /*3fec0*/  PRMT R15, R250, 0x7771, RZ ;  /* 0x00007771fa0f7816 */ /* 0x000fe400000000ff */
[C---:B--2---:R-:W-:Y:S02]  /*3fed0*/  PRMT R5, R251.reuse, 0x7770, RZ ;  /* 0x00007770fb057816 */ /* 0x044fe400000000ff */
[----:B0-----:R-:W-:Y:S02]  /*3fee0*/  PRMT R7, R251, 0x7771, RZ ;  /* 0x00007771fb077816 */ /* 0x001fe400000000ff */
[----:B---3--:R-:W-:-:S03]  /*3fef0*/  PRMT R9, R248, 0x7772, RZ ;  /* 0x00007772f8097816 */ /* 0x008fc600000000ff */
[----:B------:R0:W-:Y:S01]  /*3ff00*/  @P3 STG.E.U8 desc[UR32][R218.64], R13 ;  /* 0x0000000dda003986 */ /* 0x0001e2000c101120 */
[----:B------:R-:W-:-:S03]  /*3ff10*/  LOP3.LUT P3, RZ, R2, 0x40000000, RZ, 0xc0, !PT ;  /* 0x4000000002ff7812 */ /* 0x000fc6000786c0ff */
        /* <DEDUP_REMOVED lines=9> */
[----:B------:R-:W-:Y:S02]  /*3ffb0*/  LOP3.LUT P5, RZ, R2, 0x2000000, RZ, 0xc0, !PT ;  /* 0x0200000002ff7812 */ /* 0x000fe400078ac0ff */
[----:B0-----:R-:W-:Y:S02]  /*3ffc0*/  PRMT R13, R248, 0x7773, RZ ;  /* 0x00007773f80d7816 */ /* 0x001fe400000000ff */
[C---:B------:R-:W-:Y:S02]  /*3ffd0*/  PRMT R17, R249.reuse, 0x7772, RZ ;  /* 0x00007772f9117816 */ /* 0x040fe400000000ff */
[----:B------:R-:W-:Y:S02]  /*3ffe0*/  PRMT R249, R249, 0x7773, RZ ;  /* 0x00007773f9f97816 */ /* 0x000fe400000000ff */
[C---:B-1----:R-:W-:Y:S01]  /*3fff0*/  PRMT R3, R250.reuse, 0x7772, RZ ;  /* 0x00007772fa037816 */ /* 0x042fe200000000ff */
[----:B------:R3:W-:Y:S01]  /*40000*/  @P4 STG.E.U8 desc[UR32][R230.64], R13 ;  /* 0x0000000de6004986 */ /* 0x0007e2000c101120 */
[----:B--2---:R-:W-:-:S02]  /*40010*/  PRMT R15, R250, 0x7773, RZ ;  /* 0x00007773fa0f7816 */ /* 0x004fc400000000ff */
[C---:B------:R-:W-:Y:S01]  /*40020*/  PRMT R19, R251.reuse, 0x7772, RZ ;  /* 0x00007772fb137816 */ /* 0x040fe200000000ff */
[----:B------:R3:W-:Y:S04]  /*40030*/  @P3 STG.E.U8 desc[UR32][R232.64], R17 ;  /* 0x00000011e8003986 */ /* 0x0007e8000c101120 */
[----:B------:R3:W-:Y:S04]  /*40040*/  @P2 STG.E.U8 desc[UR32][R234.64], R249 ;  /* 0x000000f9ea002986 */ /* 0x0007e8000c101120 */
[----:B------:R3:W-:Y:S04]  /*40050*/  @P1 STG.E.U8 desc[UR32][R236.64], R3 ;  /* 0x00000003ec001986 */ /* 0x0007e8000c101120 */
[----:B------:R3:W-:Y:S01]  /*40060*/  @P0 STG.E.U8 desc[UR32][R238.64], R15 ;  /* 0x0000000fee000986 */ /* 0x0007e2000c101120 */
[----:B------:R-:W-:-:S03]  /*40070*/  PRMT R251, R251, 0x7773, RZ ;  /* 0x00007773fbfb7816 */ /* 0x000fc600000000ff */
[----:B------:R3:W-:Y:S01]  /*40080*/  @P6 STG.E.U8 desc[UR32][R240.64], R19 ;  /* 0x00000013f0006986 */ /* 0x0007e2000c101120 */
[----:B------:R-:W-:Y:S05]  /*40090*/  @!P5 EXIT ;  /* 0x000000000000d94d */ /* 0x000fea0003800000 */
[----:B------:R-:W-:Y:S01]  /*400a0*/  STG.E.U8 desc[UR32][R10.64], R251 ;  /* 0x000000fb0a007986 */ /* 0x000fe2000c101120 */
[----:B------:R-:W-:Y:S05]  /*400b0*/  EXIT ;  /* 0x000000000000794d */ /* 0x000fea0003800000 */
.L_x_2:
[----:B------:R-:W-:-:S00]  /*400c0*/  BRA `(.L_x_2) ;  /* 0xfffffffc00fc7947 */ /* 0x000fc0000383ffff */
[----:B------:R-:W-:-:S00]  /*400d0*/  NOP ;  /* 0x0000000000007918 */ /* 0x000fc00000000000 */
        /* <DEDUP_REMOVED lines=10> */
.L_x_3:


//--------------------- .nv.shared.matmul_kernel  --------------------------
	.section	.nv.shared.matmul_kernel,"aw",@nobits
	.sectionflags	@""
	.align	16
	.zero		1024


//--------------------- .nv.shared.reserved.0     --------------------------
	.section	.nv.shared.reserved.0,"aw",@nobits
	.weak		__nv_reservedSMEM_offset_0_alias
	.size		__nv_reservedSMEM_offset_0_alias, 0, 0
	.other		__nv_reservedSMEM_offset_0_alias,@"STO_CUDA_RESERVED_SHARED STV_DEFAULT"
__nv_reservedSMEM_offset_0_alias:
	.zero		0


//--------------------- .nv.constant0.matmul_kernel --------------------------
	.section	.nv.constant0.matmul_kernel,"a",@progbits
	.sectionflags	@""
	.align	4
.nv.constant0.matmul_kernel:
	.zero		608


//--------------------- SYMBOLS --------------------------

	.type		.nv.reservedSmem.offset0,@object
	.size		.nv.reservedSmem.offset0,0x4
